//
// Generated by NVIDIA NVVM Compiler
//
// Compiler Build ID: CL-36424714
// Cuda compilation tools, release 13.0, V13.0.88
// Based on NVVM 20.0.0
//

.version 9.0
.target sm_100
.address_size 64

	// .globl	_Z25gpu_matrix_multiplicationPdS_S_iii
// _ZZN3cub18CUB_300001_SM_10006detail6reduce28DeviceReduceSingleTileKernelINS2_10policy_hubIfjN4cuda3std3__44plusIfEEE10Policy1000EN6thrust24THRUST_300001_SM_1000_NS18transform_iteratorINSD_12zip_functionINS7_10multipliesIfEEEENSD_12zip_iteratorINS7_5tupleIJNSD_6detail15normal_iteratorINSD_10device_ptrIdEEEESP_EEEEENSD_11use_defaultESS_EEPfjS9_ffNS7_10__identityEEEvT0_T1_T2_T3_T4_T6_E12temp_storage has been demoted
// _ZZN3cub18CUB_300001_SM_10006detail6reduce18DeviceReduceKernelINS2_10policy_hubIfjN4cuda3std3__44plusIfEEE10Policy1000EN6thrust24THRUST_300001_SM_1000_NS18transform_iteratorINSD_12zip_functionINS7_10multipliesIfEEEENSD_12zip_iteratorINS7_5tupleIJNSD_6detail15normal_iteratorINSD_10device_ptrIdEEEESP_EEEEENSD_11use_defaultESS_EEjS9_fNS7_10__identityEEEvT0_PT3_T1_NS0_13GridEvenShareISY_EET2_T4_E12temp_storage has been demoted
// _ZZN3cub18CUB_300001_SM_10006detail6reduce28DeviceReduceSingleTileKernelINS2_10policy_hubIfjN4cuda3std3__44plusIfEEE10Policy1000EPfSC_iS9_ffNS7_10__identityEEEvT0_T1_T2_T3_T4_T6_E12temp_storage has been demoted
// _ZZN3cub18CUB_300001_SM_10006detail6reduce28DeviceReduceSingleTileKernelINS2_10policy_hubIfyN4cuda3std3__44plusIfEEE10Policy1000EN6thrust24THRUST_300001_SM_1000_NS18transform_iteratorINSD_12zip_functionINS7_10multipliesIfEEEENSD_12zip_iteratorINS7_5tupleIJNSD_6detail15normal_iteratorINSD_10device_ptrIdEEEESP_EEEEENSD_11use_defaultESS_EEPfyS9_ffNS7_10__identityEEEvT0_T1_T2_T3_T4_T6_E12temp_storage has been demoted
// _ZZN3cub18CUB_300001_SM_10006detail6reduce18DeviceReduceKernelINS2_10policy_hubIfyN4cuda3std3__44plusIfEEE10Policy1000EN6thrust24THRUST_300001_SM_1000_NS18transform_iteratorINSD_12zip_functionINS7_10multipliesIfEEEENSD_12zip_iteratorINS7_5tupleIJNSD_6detail15normal_iteratorINSD_10device_ptrIdEEEESP_EEEEENSD_11use_defaultESS_EEyS9_fNS7_10__identityEEEvT0_PT3_T1_NS0_13GridEvenShareISY_EET2_T4_E12temp_storage has been demoted
// _ZZN3cub18CUB_300001_SM_10006detail6reduce28DeviceReduceSingleTileKernelINS2_10policy_hubIfyN4cuda3std3__44plusIfEEE10Policy1000EPfSC_iS9_ffNS7_10__identityEEEvT0_T1_T2_T3_T4_T6_E12temp_storage has been demoted
.global .align 1 .b8 _ZN34_INTERNAL_f56527f3_4_k_cu_787f34764cuda3std3__45__cpo5beginE[1];
.global .align 1 .b8 _ZN34_INTERNAL_f56527f3_4_k_cu_787f34764cuda3std3__45__cpo3endE[1];
.global .align 1 .b8 _ZN34_INTERNAL_f56527f3_4_k_cu_787f34764cuda3std3__45__cpo6cbeginE[1];
.global .align 1 .b8 _ZN34_INTERNAL_f56527f3_4_k_cu_787f34764cuda3std3__45__cpo4cendE[1];
.global .align 1 .b8 _ZN34_INTERNAL_f56527f3_4_k_cu_787f34764cuda3std3__45__cpo6rbeginE[1];
.global .align 1 .b8 _ZN34_INTERNAL_f56527f3_4_k_cu_787f34764cuda3std3__45__cpo4rendE[1];
.global .align 1 .b8 _ZN34_INTERNAL_f56527f3_4_k_cu_787f34764cuda3std3__45__cpo7crbeginE[1];
.global .align 1 .b8 _ZN34_INTERNAL_f56527f3_4_k_cu_787f34764cuda3std3__45__cpo5crendE[1];
.global .align 1 .b8 _ZN34_INTERNAL_f56527f3_4_k_cu_787f34764cuda3std3__436_GLOBAL__N__f56527f3_4_k_cu_787f34766ignoreE[1];
.global .align 1 .b8 _ZN34_INTERNAL_f56527f3_4_k_cu_787f34764cuda3std3__419piecewise_constructE[1];
.global .align 1 .b8 _ZN34_INTERNAL_f56527f3_4_k_cu_787f34764cuda3std3__48in_placeE[1];
.global .align 1 .b8 _ZN34_INTERNAL_f56527f3_4_k_cu_787f34764cuda3std3__420unreachable_sentinelE[1];
.global .align 1 .b8 _ZN34_INTERNAL_f56527f3_4_k_cu_787f34764cuda3std3__47nulloptE[1];
.global .align 1 .b8 _ZN34_INTERNAL_f56527f3_4_k_cu_787f34764cuda3std3__48unexpectE[1];
.global .align 1 .b8 _ZN34_INTERNAL_f56527f3_4_k_cu_787f34764cuda3std6ranges3__45__cpo4swapE[1];
.global .align 1 .b8 _ZN34_INTERNAL_f56527f3_4_k_cu_787f34764cuda3std6ranges3__45__cpo9iter_moveE[1];
.global .align 1 .b8 _ZN34_INTERNAL_f56527f3_4_k_cu_787f34764cuda3std6ranges3__45__cpo5beginE[1];
.global .align 1 .b8 _ZN34_INTERNAL_f56527f3_4_k_cu_787f34764cuda3std6ranges3__45__cpo3endE[1];
.global .align 1 .b8 _ZN34_INTERNAL_f56527f3_4_k_cu_787f34764cuda3std6ranges3__45__cpo6cbeginE[1];
.global .align 1 .b8 _ZN34_INTERNAL_f56527f3_4_k_cu_787f34764cuda3std6ranges3__45__cpo4cendE[1];
.global .align 1 .b8 _ZN34_INTERNAL_f56527f3_4_k_cu_787f34764cuda3std6ranges3__45__cpo7advanceE[1];
.global .align 1 .b8 _ZN34_INTERNAL_f56527f3_4_k_cu_787f34764cuda3std6ranges3__45__cpo9iter_swapE[1];
.global .align 1 .b8 _ZN34_INTERNAL_f56527f3_4_k_cu_787f34764cuda3std6ranges3__45__cpo4nextE[1];
.global .align 1 .b8 _ZN34_INTERNAL_f56527f3_4_k_cu_787f34764cuda3std6ranges3__45__cpo4prevE[1];
.global .align 1 .b8 _ZN34_INTERNAL_f56527f3_4_k_cu_787f34764cuda3std6ranges3__45__cpo4dataE[1];
.global .align 1 .b8 _ZN34_INTERNAL_f56527f3_4_k_cu_787f34764cuda3std6ranges3__45__cpo5cdataE[1];
.global .align 1 .b8 _ZN34_INTERNAL_f56527f3_4_k_cu_787f34764cuda3std6ranges3__45__cpo4sizeE[1];
.global .align 1 .b8 _ZN34_INTERNAL_f56527f3_4_k_cu_787f34764cuda3std6ranges3__45__cpo5ssizeE[1];
.global .align 1 .b8 _ZN34_INTERNAL_f56527f3_4_k_cu_787f34764cuda3std6ranges3__45__cpo8distanceE[1];
.global .align 1 .b8 _ZN34_INTERNAL_f56527f3_4_k_cu_787f34766thrust24THRUST_300001_SM_1000_NS8cuda_cub3parE[1];
.global .align 1 .b8 _ZN34_INTERNAL_f56527f3_4_k_cu_787f34766thrust24THRUST_300001_SM_1000_NS8cuda_cub10par_nosyncE[1];
.global .align 1 .b8 _ZN34_INTERNAL_f56527f3_4_k_cu_787f34766thrust24THRUST_300001_SM_1000_NS6system6detail10sequential3seqE[1];
.global .align 1 .b8 _ZN34_INTERNAL_f56527f3_4_k_cu_787f34766thrust24THRUST_300001_SM_1000_NS12placeholders2_1E[1];
.global .align 1 .b8 _ZN34_INTERNAL_f56527f3_4_k_cu_787f34766thrust24THRUST_300001_SM_1000_NS12placeholders2_2E[1];
.global .align 1 .b8 _ZN34_INTERNAL_f56527f3_4_k_cu_787f34766thrust24THRUST_300001_SM_1000_NS12placeholders2_3E[1];
.global .align 1 .b8 _ZN34_INTERNAL_f56527f3_4_k_cu_787f34766thrust24THRUST_300001_SM_1000_NS12placeholders2_4E[1];
.global .align 1 .b8 _ZN34_INTERNAL_f56527f3_4_k_cu_787f34766thrust24THRUST_300001_SM_1000_NS12placeholders2_5E[1];
.global .align 1 .b8 _ZN34_INTERNAL_f56527f3_4_k_cu_787f34766thrust24THRUST_300001_SM_1000_NS12placeholders2_6E[1];
.global .align 1 .b8 _ZN34_INTERNAL_f56527f3_4_k_cu_787f34766thrust24THRUST_300001_SM_1000_NS12placeholders2_7E[1];
.global .align 1 .b8 _ZN34_INTERNAL_f56527f3_4_k_cu_787f34766thrust24THRUST_300001_SM_1000_NS12placeholders2_8E[1];
.global .align 1 .b8 _ZN34_INTERNAL_f56527f3_4_k_cu_787f34766thrust24THRUST_300001_SM_1000_NS12placeholders2_9E[1];
.global .align 1 .b8 _ZN34_INTERNAL_f56527f3_4_k_cu_787f34766thrust24THRUST_300001_SM_1000_NS12placeholders3_10E[1];
.global .align 1 .b8 _ZN34_INTERNAL_f56527f3_4_k_cu_787f34766thrust24THRUST_300001_SM_1000_NS3seqE[1];

.visible .entry _Z25gpu_matrix_multiplicationPdS_S_iii(
	.param .u64 .ptr .align 1 _Z25gpu_matrix_multiplicationPdS_S_iii_param_0,
	.param .u64 .ptr .align 1 _Z25gpu_matrix_multiplicationPdS_S_iii_param_1,
	.param .u64 .ptr .align 1 _Z25gpu_matrix_multiplicationPdS_S_iii_param_2,
	.param .u32 _Z25gpu_matrix_multiplicationPdS_S_iii_param_3,
	.param .u32 _Z25gpu_matrix_multiplicationPdS_S_iii_param_4,
	.param .u32 _Z25gpu_matrix_multiplicationPdS_S_iii_param_5
)
{
	.reg .pred 	%p<13>;
	.reg .b32 	%r<78>;
	.reg .b64 	%rd<53>;
	.reg .b64 	%fd<65>;

	ld.param.u64 	%rd7, [_Z25gpu_matrix_multiplicationPdS_S_iii_param_0];
	ld.param.u64 	%rd8, [_Z25gpu_matrix_multiplicationPdS_S_iii_param_1];
	ld.param.u64 	%rd6, [_Z25gpu_matrix_multiplicationPdS_S_iii_param_2];
	ld.param.u32 	%r32, [_Z25gpu_matrix_multiplicationPdS_S_iii_param_3];
	ld.param.u32 	%r30, [_Z25gpu_matrix_multiplicationPdS_S_iii_param_4];
	ld.param.u32 	%r31, [_Z25gpu_matrix_multiplicationPdS_S_iii_param_5];
	cvta.to.global.u64 	%rd1, %rd8;
	cvta.to.global.u64 	%rd2, %rd7;
	mov.u32 	%r34, %ctaid.y;
	mov.u32 	%r35, %ntid.y;
	mov.u32 	%r36, %tid.y;
	mad.lo.s32 	%r37, %r34, %r35, %r36;
	mov.u32 	%r38, %ctaid.x;
	mov.u32 	%r39, %ntid.x;
	mov.u32 	%r40, %tid.x;
	mad.lo.s32 	%r2, %r38, %r39, %r40;
	setp.ge.s32 	%p1, %r2, %r31;
	setp.ge.s32 	%p2, %r37, %r32;
	or.pred  	%p3, %p1, %p2;
	@%p3 bra 	$L__BB0_15;
	setp.lt.s32 	%p4, %r30, 1;
	mov.f64 	%fd64, 0d0000000000000000;
	@%p4 bra 	$L__BB0_14;
	mul.lo.s32 	%r3, %r30, %r37;
	and.b32  	%r4, %r30, 7;
	setp.lt.u32 	%p5, %r30, 8;
	mov.b32 	%r72, 0;
	mov.u32 	%r77, %r72;
	@%p5 bra 	$L__BB0_5;
	and.b32  	%r72, %r30, 2147483640;
	neg.s32 	%r66, %r72;
	shl.b32 	%r7, %r31, 3;
	mul.wide.u32 	%rd9, %r3, 8;
	add.s64 	%rd10, %rd9, %rd2;
	add.s64 	%rd52, %rd10, 32;
	mov.b32 	%r77, 0;
	mul.wide.s32 	%rd13, %r31, 8;
	mov.u32 	%r65, %r2;
$L__BB0_4:
	.pragma "nounroll";
	ld.global.f64 	%fd4, [%rd52+-32];
	mul.wide.s32 	%rd11, %r65, 8;
	add.s64 	%rd12, %rd1, %rd11;
	ld.global.f64 	%fd5, [%rd12];
	cvt.rn.f64.s32 	%fd6, %r77;
	fma.rn.f64 	%fd7, %fd4, %fd5, %fd6;
	cvt.rzi.s32.f64 	%r44, %fd7;
	ld.global.f64 	%fd8, [%rd52+-24];
	add.s64 	%rd14, %rd12, %rd13;
	ld.global.f64 	%fd9, [%rd14];
	cvt.rn.f64.s32 	%fd10, %r44;
	fma.rn.f64 	%fd11, %fd8, %fd9, %fd10;
	cvt.rzi.s32.f64 	%r45, %fd11;
	ld.global.f64 	%fd12, [%rd52+-16];
	add.s64 	%rd15, %rd14, %rd13;
	ld.global.f64 	%fd13, [%rd15];
	cvt.rn.f64.s32 	%fd14, %r45;
	fma.rn.f64 	%fd15, %fd12, %fd13, %fd14;
	cvt.rzi.s32.f64 	%r46, %fd15;
	ld.global.f64 	%fd16, [%rd52+-8];
	add.s64 	%rd16, %rd15, %rd13;
	ld.global.f64 	%fd17, [%rd16];
	cvt.rn.f64.s32 	%fd18, %r46;
	fma.rn.f64 	%fd19, %fd16, %fd17, %fd18;
	cvt.rzi.s32.f64 	%r47, %fd19;
	ld.global.f64 	%fd20, [%rd52];
	add.s64 	%rd17, %rd16, %rd13;
	ld.global.f64 	%fd21, [%rd17];
	cvt.rn.f64.s32 	%fd22, %r47;
	fma.rn.f64 	%fd23, %fd20, %fd21, %fd22;
	cvt.rzi.s32.f64 	%r48, %fd23;
	ld.global.f64 	%fd24, [%rd52+8];
	add.s64 	%rd18, %rd17, %rd13;
	ld.global.f64 	%fd25, [%rd18];
	cvt.rn.f64.s32 	%fd26, %r48;
	fma.rn.f64 	%fd27, %fd24, %fd25, %fd26;
	cvt.rzi.s32.f64 	%r49, %fd27;
	ld.global.f64 	%fd28, [%rd52+16];
	add.s64 	%rd19, %rd18, %rd13;
	ld.global.f64 	%fd29, [%rd19];
	cvt.rn.f64.s32 	%fd30, %r49;
	fma.rn.f64 	%fd31, %fd28, %fd29, %fd30;
	cvt.rzi.s32.f64 	%r50, %fd31;
	ld.global.f64 	%fd32, [%rd52+24];
	add.s64 	%rd20, %rd19, %rd13;
	ld.global.f64 	%fd33, [%rd20];
	cvt.rn.f64.s32 	%fd34, %r50;
	fma.rn.f64 	%fd35, %fd32, %fd33, %fd34;
	cvt.rzi.s32.f64 	%r77, %fd35;
	add.s32 	%r66, %r66, 8;
	add.s32 	%r65, %r65, %r7;
	add.s64 	%rd52, %rd52, 64;
	setp.ne.s32 	%p6, %r66, 0;
	@%p6 bra 	$L__BB0_4;
$L__BB0_5:
	setp.eq.s32 	%p7, %r4, 0;
	@%p7 bra 	$L__BB0_13;
	and.b32  	%r17, %r30, 3;
	setp.lt.u32 	%p8, %r4, 4;
	@%p8 bra 	$L__BB0_8;
	add.s32 	%r52, %r72, %r3;
	mul.wide.u32 	%rd21, %r52, 8;
	add.s64 	%rd22, %rd2, %rd21;
	ld.global.f64 	%fd36, [%rd22];
	mad.lo.s32 	%r53, %r72, %r31, %r2;
	mul.wide.s32 	%rd23, %r53, 8;
	add.s64 	%rd24, %rd1, %rd23;
	ld.global.f64 	%fd37, [%rd24];
	cvt.rn.f64.s32 	%fd38, %r77;
	fma.rn.f64 	%fd39, %fd36, %fd37, %fd38;
	cvt.rzi.s32.f64 	%r54, %fd39;
	cvt.u64.u32 	%rd25, %r3;
	cvt.u64.u32 	%rd26, %r72;
	add.s64 	%rd27, %rd26, %rd25;
	shl.b64 	%rd28, %rd27, 3;
	add.s64 	%rd29, %rd2, %rd28;
	ld.global.f64 	%fd40, [%rd29+8];
	mul.wide.s32 	%rd30, %r31, 8;
	add.s64 	%rd31, %rd24, %rd30;
	ld.global.f64 	%fd41, [%rd31];
	cvt.rn.f64.s32 	%fd42, %r54;
	fma.rn.f64 	%fd43, %fd40, %fd41, %fd42;
	cvt.rzi.s32.f64 	%r55, %fd43;
	ld.global.f64 	%fd44, [%rd29+16];
	add.s64 	%rd32, %rd31, %rd30;
	ld.global.f64 	%fd45, [%rd32];
	cvt.rn.f64.s32 	%fd46, %r55;
	fma.rn.f64 	%fd47, %fd44, %fd45, %fd46;
	cvt.rzi.s32.f64 	%r56, %fd47;
	ld.global.f64 	%fd48, [%rd29+24];
	add.s64 	%rd33, %rd32, %rd30;
	ld.global.f64 	%fd49, [%rd33];
	cvt.rn.f64.s32 	%fd50, %r56;
	fma.rn.f64 	%fd51, %fd48, %fd49, %fd50;
	cvt.rzi.s32.f64 	%r77, %fd51;
	add.s32 	%r72, %r72, 4;
$L__BB0_8:
	setp.eq.s32 	%p9, %r17, 0;
	@%p9 bra 	$L__BB0_13;
	setp.eq.s32 	%p10, %r17, 1;
	@%p10 bra 	$L__BB0_11;
	add.s32 	%r58, %r72, %r3;
	mul.wide.u32 	%rd34, %r58, 8;
	add.s64 	%rd35, %rd2, %rd34;
	ld.global.f64 	%fd52, [%rd35];
	mad.lo.s32 	%r59, %r72, %r31, %r2;
	mul.wide.s32 	%rd36, %r59, 8;
	add.s64 	%rd37, %rd1, %rd36;
	ld.global.f64 	%fd53, [%rd37];
	cvt.rn.f64.s32 	%fd54, %r77;
	fma.rn.f64 	%fd55, %fd52, %fd53, %fd54;
	cvt.rzi.s32.f64 	%r60, %fd55;
	cvt.u64.u32 	%rd38, %r3;
	cvt.u64.u32 	%rd39, %r72;
	add.s64 	%rd40, %rd39, %rd38;
	shl.b64 	%rd41, %rd40, 3;
	add.s64 	%rd42, %rd2, %rd41;
	ld.global.f64 	%fd56, [%rd42+8];
	mul.wide.s32 	%rd43, %r31, 8;
	add.s64 	%rd44, %rd37, %rd43;
	ld.global.f64 	%fd57, [%rd44];
	cvt.rn.f64.s32 	%fd58, %r60;
	fma.rn.f64 	%fd59, %fd56, %fd57, %fd58;
	cvt.rzi.s32.f64 	%r77, %fd59;
	add.s32 	%r72, %r72, 2;
$L__BB0_11:
	and.b32  	%r61, %r30, 1;
	setp.eq.b32 	%p11, %r61, 1;
	not.pred 	%p12, %p11;
	@%p12 bra 	$L__BB0_13;
	add.s32 	%r62, %r72, %r3;
	mul.wide.u32 	%rd45, %r62, 8;
	add.s64 	%rd46, %rd2, %rd45;
	ld.global.f64 	%fd60, [%rd46];
	mad.lo.s32 	%r63, %r72, %r31, %r2;
	mul.wide.s32 	%rd47, %r63, 8;
	add.s64 	%rd48, %rd1, %rd47;
	ld.global.f64 	%fd61, [%rd48];
	cvt.rn.f64.s32 	%fd62, %r77;
	fma.rn.f64 	%fd63, %fd60, %fd61, %fd62;
	cvt.rzi.s32.f64 	%r77, %fd63;
$L__BB0_13:
	cvt.rn.f64.s32 	%fd64, %r77;
$L__BB0_14:
	mad.lo.s32 	%r64, %r31, %r37, %r2;
	cvta.to.global.u64 	%rd49, %rd6;
	mul.wide.s32 	%rd50, %r64, 8;
	add.s64 	%rd51, %rd49, %rd50;
	st.global.f64 	[%rd51], %fd64;
$L__BB0_15:
	ret;

}
	// .globl	_ZN3cub18CUB_300001_SM_10006detail11EmptyKernelIvEEvv
.visible .entry _ZN3cub18CUB_300001_SM_10006detail11EmptyKernelIvEEvv()
{


	ret;

}
	// .globl	_ZN3cub18CUB_300001_SM_10006detail8for_each13static_kernelINS2_12policy_hub_t12policy_500_tElN6thrust24THRUST_300001_SM_1000_NS8cuda_cub6__fill7functorINS7_6detail15normal_iteratorINS7_10device_ptrIdEEEEiEEEEvT0_T1_
.visible .entry _ZN3cub18CUB_300001_SM_10006detail8for_each13static_kernelINS2_12policy_hub_t12policy_500_tElN6thrust24THRUST_300001_SM_1000_NS8cuda_cub6__fill7functorINS7_6detail15normal_iteratorINS7_10device_ptrIdEEEEiEEEEvT0_T1_(
	.param .u64 _ZN3cub18CUB_300001_SM_10006detail8for_each13static_kernelINS2_12policy_hub_t12policy_500_tElN6thrust24THRUST_300001_SM_1000_NS8cuda_cub6__fill7functorINS7_6detail15normal_iteratorINS7_10device_ptrIdEEEEiEEEEvT0_T1__param_0,
	.param .align 8 .b8 _ZN3cub18CUB_300001_SM_10006detail8for_each13static_kernelINS2_12policy_hub_t12policy_500_tElN6thrust24THRUST_300001_SM_1000_NS8cuda_cub6__fill7functorINS7_6detail15normal_iteratorINS7_10device_ptrIdEEEEiEEEEvT0_T1__param_1[16]
)
.maxntid 256
{
	.reg .pred 	%p<4>;
	.reg .b16 	%rs<5>;
	.reg .b32 	%r<11>;
	.reg .b64 	%rd<17>;
	.reg .b64 	%fd<3>;

	ld.param.u32 	%r2, [_ZN3cub18CUB_300001_SM_10006detail8for_each13static_kernelINS2_12policy_hub_t12policy_500_tElN6thrust24THRUST_300001_SM_1000_NS8cuda_cub6__fill7functorINS7_6detail15normal_iteratorINS7_10device_ptrIdEEEEiEEEEvT0_T1__param_1+8];
	ld.param.u64 	%rd5, [_ZN3cub18CUB_300001_SM_10006detail8for_each13static_kernelINS2_12policy_hub_t12policy_500_tElN6thrust24THRUST_300001_SM_1000_NS8cuda_cub6__fill7functorINS7_6detail15normal_iteratorINS7_10device_ptrIdEEEEiEEEEvT0_T1__param_1];
	ld.param.u64 	%rd6, [_ZN3cub18CUB_300001_SM_10006detail8for_each13static_kernelINS2_12policy_hub_t12policy_500_tElN6thrust24THRUST_300001_SM_1000_NS8cuda_cub6__fill7functorINS7_6detail15normal_iteratorINS7_10device_ptrIdEEEEiEEEEvT0_T1__param_0];
	mov.u32 	%r8, %ctaid.x;
	mul.wide.u32 	%rd1, %r8, 512;
	sub.s64 	%rd2, %rd6, %rd1;
	setp.lt.s64 	%p1, %rd2, 512;
	@%p1 bra 	$L__BB2_2;
	cvt.rn.f64.s32 	%fd2, %r2;
	mov.u32 	%r10, %tid.x;
	cvta.to.global.u64 	%rd12, %rd5;
	cvt.u64.u32 	%rd13, %r10;
	add.s64 	%rd14, %rd1, %rd13;
	shl.b64 	%rd15, %rd14, 3;
	add.s64 	%rd16, %rd12, %rd15;
	st.global.f64 	[%rd16], %fd2;
	st.global.f64 	[%rd16+2048], %fd2;
	bra.uni 	$L__BB2_6;
$L__BB2_2:
	cvta.to.global.u64 	%rd7, %rd5;
	mov.u32 	%r1, %tid.x;
	cvt.s64.s32 	%rd3, %rd2;
	cvt.rn.f64.s32 	%fd1, %r2;
	cvt.u64.u32 	%rd8, %r1;
	setp.le.s64 	%p2, %rd3, %rd8;
	add.s64 	%rd9, %rd1, %rd8;
	shl.b64 	%rd10, %rd9, 3;
	add.s64 	%rd4, %rd7, %rd10;
	@%p2 bra 	$L__BB2_4;
	st.global.f64 	[%rd4], %fd1;
$L__BB2_4:
	add.s32 	%r9, %r1, 256;
	cvt.u64.u32 	%rd11, %r9;
	setp.le.s64 	%p3, %rd3, %rd11;
	@%p3 bra 	$L__BB2_6;
	st.global.f64 	[%rd4+2048], %fd1;
$L__BB2_6:
	ret;

}
	// .globl	_ZN3cub18CUB_300001_SM_10006detail9transform16transform_kernelINS2_10policy_hubILb1EN4cuda3std3__45tupleIJN6thrust24THRUST_300001_SM_1000_NS17counting_iteratorIiNSA_11use_defaultESC_SC_EEEEEE10policy1000Ei2dpIdENSA_6detail15normal_iteratorINSA_10device_ptrIdEEEEJSD_EEEvT0_iT1_T2_DpNS2_10kernel_argIT3_EE
.visible .entry _ZN3cub18CUB_300001_SM_10006detail9transform16transform_kernelINS2_10policy_hubILb1EN4cuda3std3__45tupleIJN6thrust24THRUST_300001_SM_1000_NS17counting_iteratorIiNSA_11use_defaultESC_SC_EEEEEE10policy1000Ei2dpIdENSA_6detail15normal_iteratorINSA_10device_ptrIdEEEEJSD_EEEvT0_iT1_T2_DpNS2_10kernel_argIT3_EE(
	.param .u32 _ZN3cub18CUB_300001_SM_10006detail9transform16transform_kernelINS2_10policy_hubILb1EN4cuda3std3__45tupleIJN6thrust24THRUST_300001_SM_1000_NS17counting_iteratorIiNSA_11use_defaultESC_SC_EEEEEE10policy1000Ei2dpIdENSA_6detail15normal_iteratorINSA_10device_ptrIdEEEEJSD_EEEvT0_iT1_T2_DpNS2_10kernel_argIT3_EE_param_0,
	.param .u32 _ZN3cub18CUB_300001_SM_10006detail9transform16transform_kernelINS2_10policy_hubILb1EN4cuda3std3__45tupleIJN6thrust24THRUST_300001_SM_1000_NS17counting_iteratorIiNSA_11use_defaultESC_SC_EEEEEE10policy1000Ei2dpIdENSA_6detail15normal_iteratorINSA_10device_ptrIdEEEEJSD_EEEvT0_iT1_T2_DpNS2_10kernel_argIT3_EE_param_1,
	.param .align 8 .b8 _ZN3cub18CUB_300001_SM_10006detail9transform16transform_kernelINS2_10policy_hubILb1EN4cuda3std3__45tupleIJN6thrust24THRUST_300001_SM_1000_NS17counting_iteratorIiNSA_11use_defaultESC_SC_EEEEEE10policy1000Ei2dpIdENSA_6detail15normal_iteratorINSA_10device_ptrIdEEEEJSD_EEEvT0_iT1_T2_DpNS2_10kernel_argIT3_EE_param_2[32],
	.param .align 8 .b8 _ZN3cub18CUB_300001_SM_10006detail9transform16transform_kernelINS2_10policy_hubILb1EN4cuda3std3__45tupleIJN6thrust24THRUST_300001_SM_1000_NS17counting_iteratorIiNSA_11use_defaultESC_SC_EEEEEE10policy1000Ei2dpIdENSA_6detail15normal_iteratorINSA_10device_ptrIdEEEEJSD_EEEvT0_iT1_T2_DpNS2_10kernel_argIT3_EE_param_3[8],
	.param .align 8 .b8 _ZN3cub18CUB_300001_SM_10006detail9transform16transform_kernelINS2_10policy_hubILb1EN4cuda3std3__45tupleIJN6thrust24THRUST_300001_SM_1000_NS17counting_iteratorIiNSA_11use_defaultESC_SC_EEEEEE10policy1000Ei2dpIdENSA_6detail15normal_iteratorINSA_10device_ptrIdEEEEJSD_EEEvT0_iT1_T2_DpNS2_10kernel_argIT3_EE_param_4[16]
)
.maxntid 128
{
	.reg .pred 	%p<46>;
	.reg .b16 	%rs<5>;
	.reg .b32 	%r<162>;
	.reg .b64 	%rd<84>;
	.reg .b64 	%fd<229>;

	ld.param.u32 	%r66, [_ZN3cub18CUB_300001_SM_10006detail9transform16transform_kernelINS2_10policy_hubILb1EN4cuda3std3__45tupleIJN6thrust24THRUST_300001_SM_1000_NS17counting_iteratorIiNSA_11use_defaultESC_SC_EEEEEE10policy1000Ei2dpIdENSA_6detail15normal_iteratorINSA_10device_ptrIdEEEEJSD_EEEvT0_iT1_T2_DpNS2_10kernel_argIT3_EE_param_2+24];
	ld.param.u32 	%r72, [_ZN3cub18CUB_300001_SM_10006detail9transform16transform_kernelINS2_10policy_hubILb1EN4cuda3std3__45tupleIJN6thrust24THRUST_300001_SM_1000_NS17counting_iteratorIiNSA_11use_defaultESC_SC_EEEEEE10policy1000Ei2dpIdENSA_6detail15normal_iteratorINSA_10device_ptrIdEEEEJSD_EEEvT0_iT1_T2_DpNS2_10kernel_argIT3_EE_param_4];
	ld.param.u32 	%r73, [_ZN3cub18CUB_300001_SM_10006detail9transform16transform_kernelINS2_10policy_hubILb1EN4cuda3std3__45tupleIJN6thrust24THRUST_300001_SM_1000_NS17counting_iteratorIiNSA_11use_defaultESC_SC_EEEEEE10policy1000Ei2dpIdENSA_6detail15normal_iteratorINSA_10device_ptrIdEEEEJSD_EEEvT0_iT1_T2_DpNS2_10kernel_argIT3_EE_param_0];
	ld.param.u64 	%rd21, [_ZN3cub18CUB_300001_SM_10006detail9transform16transform_kernelINS2_10policy_hubILb1EN4cuda3std3__45tupleIJN6thrust24THRUST_300001_SM_1000_NS17counting_iteratorIiNSA_11use_defaultESC_SC_EEEEEE10policy1000Ei2dpIdENSA_6detail15normal_iteratorINSA_10device_ptrIdEEEEJSD_EEEvT0_iT1_T2_DpNS2_10kernel_argIT3_EE_param_3];
	ld.param.u64 	%rd20, [_ZN3cub18CUB_300001_SM_10006detail9transform16transform_kernelINS2_10policy_hubILb1EN4cuda3std3__45tupleIJN6thrust24THRUST_300001_SM_1000_NS17counting_iteratorIiNSA_11use_defaultESC_SC_EEEEEE10policy1000Ei2dpIdENSA_6detail15normal_iteratorINSA_10device_ptrIdEEEEJSD_EEEvT0_iT1_T2_DpNS2_10kernel_argIT3_EE_param_2+8];
	ld.param.u64 	%rd19, [_ZN3cub18CUB_300001_SM_10006detail9transform16transform_kernelINS2_10policy_hubILb1EN4cuda3std3__45tupleIJN6thrust24THRUST_300001_SM_1000_NS17counting_iteratorIiNSA_11use_defaultESC_SC_EEEEEE10policy1000Ei2dpIdENSA_6detail15normal_iteratorINSA_10device_ptrIdEEEEJSD_EEEvT0_iT1_T2_DpNS2_10kernel_argIT3_EE_param_2];
	ld.param.u32 	%r63, [_ZN3cub18CUB_300001_SM_10006detail9transform16transform_kernelINS2_10policy_hubILb1EN4cuda3std3__45tupleIJN6thrust24THRUST_300001_SM_1000_NS17counting_iteratorIiNSA_11use_defaultESC_SC_EEEEEE10policy1000Ei2dpIdENSA_6detail15normal_iteratorINSA_10device_ptrIdEEEEJSD_EEEvT0_iT1_T2_DpNS2_10kernel_argIT3_EE_param_1];
	ld.param.v2.u32 	{%r64, %r65}, [_ZN3cub18CUB_300001_SM_10006detail9transform16transform_kernelINS2_10policy_hubILb1EN4cuda3std3__45tupleIJN6thrust24THRUST_300001_SM_1000_NS17counting_iteratorIiNSA_11use_defaultESC_SC_EEEEEE10policy1000Ei2dpIdENSA_6detail15normal_iteratorINSA_10device_ptrIdEEEEJSD_EEEvT0_iT1_T2_DpNS2_10kernel_argIT3_EE_param_2+16];
	cvta.to.global.u64 	%rd1, %rd19;
	cvta.to.global.u64 	%rd2, %rd20;
	cvta.to.global.u64 	%rd22, %rd21;
	shl.b32 	%r74, %r63, 7;
	mov.u32 	%r75, %ctaid.x;
	mul.lo.s32 	%r76, %r74, %r75;
	sub.s32 	%r77, %r73, %r76;
	min.s32 	%r2, %r74, %r77;
	add.s32 	%r3, %r72, %r76;
	mul.wide.s32 	%rd23, %r76, 8;
	add.s64 	%rd3, %rd22, %rd23;
	setp.gt.s32 	%p1, %r74, %r77;
	@%p1 bra 	$L__BB3_32;
	setp.lt.s32 	%p2, %r63, 1;
	@%p2 bra 	$L__BB3_70;
	mov.u32 	%r4, %tid.x;
	setp.lt.s32 	%p3, %r64, 1;
	@%p3 bra 	$L__BB3_21;
	and.b32  	%r5, %r64, 15;
	and.b32  	%r6, %r64, 7;
	and.b32  	%r7, %r64, 3;
	mov.b32 	%r143, 0;
	cvt.s64.s32 	%rd5, %r66;
$L__BB3_4:
	shl.b32 	%r91, %r143, 7;
	add.s32 	%r9, %r91, %r4;
	add.s32 	%r92, %r9, %r3;
	cvt.s64.s32 	%rd4, %r92;
	or.b64  	%rd38, %rd4, %rd5;
	and.b64  	%rd39, %rd38, -4294967296;
	setp.ne.s64 	%p12, %rd39, 0;
	@%p12 bra 	$L__BB3_6;
	cvt.u32.u64 	%r93, %rd5;
	cvt.u32.u64 	%r94, %rd4;
	div.u32 	%r95, %r94, %r93;
	cvt.u64.u32 	%rd82, %r95;
	bra.uni 	$L__BB3_7;
$L__BB3_6:
	div.u64 	%rd82, %rd4, %rd5;
$L__BB3_7:
	cvt.u32.u64 	%r97, %rd4;
	setp.lt.u32 	%p13, %r64, 16;
	cvt.u32.u64 	%r98, %rd82;
	mul.lo.s32 	%r99, %r66, %r98;
	sub.s32 	%r100, %r97, %r99;
	mul.lo.s32 	%r10, %r64, %r98;
	mul.lo.s32 	%r11, %r100, %r64;
	mov.f64 	%fd220, 0d0000000000000000;
	mov.b32 	%r146, 0;
	@%p13 bra 	$L__BB3_10;
	mov.f64 	%fd220, 0d0000000000000000;
	mov.b32 	%r144, 0;
$L__BB3_9:
	.pragma "nounroll";
	add.s32 	%r102, %r144, %r10;
	mul.wide.s32 	%rd40, %r102, 8;
	add.s64 	%rd41, %rd1, %rd40;
	ld.global.f64 	%fd32, [%rd41];
	add.s32 	%r103, %r144, %r11;
	mul.wide.s32 	%rd42, %r103, 8;
	add.s64 	%rd43, %rd2, %rd42;
	ld.global.f64 	%fd33, [%rd43];
	fma.rn.f64 	%fd34, %fd32, %fd33, %fd220;
	ld.global.f64 	%fd35, [%rd41+8];
	ld.global.f64 	%fd36, [%rd43+8];
	fma.rn.f64 	%fd37, %fd35, %fd36, %fd34;
	ld.global.f64 	%fd38, [%rd41+16];
	ld.global.f64 	%fd39, [%rd43+16];
	fma.rn.f64 	%fd40, %fd38, %fd39, %fd37;
	ld.global.f64 	%fd41, [%rd41+24];
	ld.global.f64 	%fd42, [%rd43+24];
	fma.rn.f64 	%fd43, %fd41, %fd42, %fd40;
	ld.global.f64 	%fd44, [%rd41+32];
	ld.global.f64 	%fd45, [%rd43+32];
	fma.rn.f64 	%fd46, %fd44, %fd45, %fd43;
	ld.global.f64 	%fd47, [%rd41+40];
	ld.global.f64 	%fd48, [%rd43+40];
	fma.rn.f64 	%fd49, %fd47, %fd48, %fd46;
	ld.global.f64 	%fd50, [%rd41+48];
	ld.global.f64 	%fd51, [%rd43+48];
	fma.rn.f64 	%fd52, %fd50, %fd51, %fd49;
	ld.global.f64 	%fd53, [%rd41+56];
	ld.global.f64 	%fd54, [%rd43+56];
	fma.rn.f64 	%fd55, %fd53, %fd54, %fd52;
	ld.global.f64 	%fd56, [%rd41+64];
	ld.global.f64 	%fd57, [%rd43+64];
	fma.rn.f64 	%fd58, %fd56, %fd57, %fd55;
	ld.global.f64 	%fd59, [%rd41+72];
	ld.global.f64 	%fd60, [%rd43+72];
	fma.rn.f64 	%fd61, %fd59, %fd60, %fd58;
	ld.global.f64 	%fd62, [%rd41+80];
	ld.global.f64 	%fd63, [%rd43+80];
	fma.rn.f64 	%fd64, %fd62, %fd63, %fd61;
	ld.global.f64 	%fd65, [%rd41+88];
	ld.global.f64 	%fd66, [%rd43+88];
	fma.rn.f64 	%fd67, %fd65, %fd66, %fd64;
	ld.global.f64 	%fd68, [%rd41+96];
	ld.global.f64 	%fd69, [%rd43+96];
	fma.rn.f64 	%fd70, %fd68, %fd69, %fd67;
	ld.global.f64 	%fd71, [%rd41+104];
	ld.global.f64 	%fd72, [%rd43+104];
	fma.rn.f64 	%fd73, %fd71, %fd72, %fd70;
	ld.global.f64 	%fd74, [%rd41+112];
	ld.global.f64 	%fd75, [%rd43+112];
	fma.rn.f64 	%fd76, %fd74, %fd75, %fd73;
	ld.global.f64 	%fd77, [%rd41+120];
	ld.global.f64 	%fd78, [%rd43+120];
	fma.rn.f64 	%fd220, %fd77, %fd78, %fd76;
	add.s32 	%r144, %r144, 16;
	and.b32  	%r146, %r64, 2147483632;
	setp.ne.s32 	%p14, %r144, %r146;
	@%p14 bra 	$L__BB3_9;
$L__BB3_10:
	setp.eq.s32 	%p15, %r5, 0;
	@%p15 bra 	$L__BB3_20;
	add.s32 	%r104, %r5, -1;
	setp.lt.u32 	%p16, %r104, 7;
	@%p16 bra 	$L__BB3_13;
	add.s32 	%r105, %r146, %r10;
	mul.wide.s32 	%rd44, %r105, 8;
	add.s64 	%rd45, %rd1, %rd44;
	ld.global.f64 	%fd80, [%rd45];
	add.s32 	%r106, %r146, %r11;
	mul.wide.s32 	%rd46, %r106, 8;
	add.s64 	%rd47, %rd2, %rd46;
	ld.global.f64 	%fd81, [%rd47];
	fma.rn.f64 	%fd82, %fd80, %fd81, %fd220;
	ld.global.f64 	%fd83, [%rd45+8];
	ld.global.f64 	%fd84, [%rd47+8];
	fma.rn.f64 	%fd85, %fd83, %fd84, %fd82;
	ld.global.f64 	%fd86, [%rd45+16];
	ld.global.f64 	%fd87, [%rd47+16];
	fma.rn.f64 	%fd88, %fd86, %fd87, %fd85;
	ld.global.f64 	%fd89, [%rd45+24];
	ld.global.f64 	%fd90, [%rd47+24];
	fma.rn.f64 	%fd91, %fd89, %fd90, %fd88;
	ld.global.f64 	%fd92, [%rd45+32];
	ld.global.f64 	%fd93, [%rd47+32];
	fma.rn.f64 	%fd94, %fd92, %fd93, %fd91;
	ld.global.f64 	%fd95, [%rd45+40];
	ld.global.f64 	%fd96, [%rd47+40];
	fma.rn.f64 	%fd97, %fd95, %fd96, %fd94;
	ld.global.f64 	%fd98, [%rd45+48];
	ld.global.f64 	%fd99, [%rd47+48];
	fma.rn.f64 	%fd100, %fd98, %fd99, %fd97;
	ld.global.f64 	%fd101, [%rd45+56];
	ld.global.f64 	%fd102, [%rd47+56];
	fma.rn.f64 	%fd220, %fd101, %fd102, %fd100;
	add.s32 	%r146, %r146, 8;
$L__BB3_13:
	setp.eq.s32 	%p17, %r6, 0;
	@%p17 bra 	$L__BB3_20;
	add.s32 	%r107, %r6, -1;
	setp.lt.u32 	%p18, %r107, 3;
	@%p18 bra 	$L__BB3_16;
	add.s32 	%r108, %r146, %r10;
	mul.wide.s32 	%rd48, %r108, 8;
	add.s64 	%rd49, %rd1, %rd48;
	ld.global.f64 	%fd104, [%rd49];
	add.s32 	%r109, %r146, %r11;
	mul.wide.s32 	%rd50, %r109, 8;
	add.s64 	%rd51, %rd2, %rd50;
	ld.global.f64 	%fd105, [%rd51];
	fma.rn.f64 	%fd106, %fd104, %fd105, %fd220;
	ld.global.f64 	%fd107, [%rd49+8];
	ld.global.f64 	%fd108, [%rd51+8];
	fma.rn.f64 	%fd109, %fd107, %fd108, %fd106;
	ld.global.f64 	%fd110, [%rd49+16];
	ld.global.f64 	%fd111, [%rd51+16];
	fma.rn.f64 	%fd112, %fd110, %fd111, %fd109;
	ld.global.f64 	%fd113, [%rd49+24];
	ld.global.f64 	%fd114, [%rd51+24];
	fma.rn.f64 	%fd220, %fd113, %fd114, %fd112;
	add.s32 	%r146, %r146, 4;
$L__BB3_16:
	setp.eq.s32 	%p19, %r7, 0;
	@%p19 bra 	$L__BB3_20;
	setp.eq.s32 	%p20, %r7, 1;
	add.s32 	%r110, %r146, %r10;
	mul.wide.s32 	%rd52, %r110, 8;
	add.s64 	%rd9, %rd1, %rd52;
	ld.global.f64 	%fd115, [%rd9];
	add.s32 	%r111, %r146, %r11;
	mul.wide.s32 	%rd53, %r111, 8;
	add.s64 	%rd10, %rd2, %rd53;
	ld.global.f64 	%fd116, [%rd10];
	fma.rn.f64 	%fd220, %fd115, %fd116, %fd220;
	@%p20 bra 	$L__BB3_20;
	setp.eq.s32 	%p21, %r7, 2;
	ld.global.f64 	%fd117, [%rd9+8];
	ld.global.f64 	%fd118, [%rd10+8];
	fma.rn.f64 	%fd220, %fd117, %fd118, %fd220;
	@%p21 bra 	$L__BB3_20;
	ld.global.f64 	%fd119, [%rd9+16];
	ld.global.f64 	%fd120, [%rd10+16];
	fma.rn.f64 	%fd220, %fd119, %fd120, %fd220;
$L__BB3_20:
	mul.wide.s32 	%rd54, %r9, 8;
	add.s64 	%rd55, %rd3, %rd54;
	st.global.f64 	[%rd55], %fd220;
	add.s32 	%r143, %r143, 1;
	setp.eq.s32 	%p22, %r143, %r63;
	@%p22 bra 	$L__BB3_70;
	bra.uni 	$L__BB3_4;
$L__BB3_21:
	and.b32  	%r21, %r63, 7;
	setp.lt.u32 	%p4, %r63, 8;
	mov.b32 	%r159, 0;
	@%p4 bra 	$L__BB3_24;
	and.b32  	%r159, %r63, 2147483640;
	mov.b32 	%r154, 0;
$L__BB3_23:
	.pragma "nounroll";
	shl.b32 	%r80, %r154, 7;
	add.s32 	%r81, %r80, %r4;
	mul.wide.u32 	%rd24, %r81, 8;
	add.s64 	%rd25, %rd3, %rd24;
	mov.b64 	%rd26, 0;
	st.global.u64 	[%rd25], %rd26;
	add.s32 	%r82, %r81, 128;
	mul.wide.s32 	%rd27, %r82, 8;
	add.s64 	%rd28, %rd3, %rd27;
	st.global.u64 	[%rd28], %rd26;
	st.global.u64 	[%rd28+1024], %rd26;
	st.global.u64 	[%rd28+2048], %rd26;
	st.global.u64 	[%rd28+3072], %rd26;
	st.global.u64 	[%rd28+4096], %rd26;
	st.global.u64 	[%rd28+5120], %rd26;
	st.global.u64 	[%rd28+6144], %rd26;
	add.s32 	%r154, %r154, 8;
	setp.eq.s32 	%p5, %r154, %r159;
	@%p5 bra 	$L__BB3_24;
	bra.uni 	$L__BB3_23;
$L__BB3_24:
	setp.eq.s32 	%p6, %r21, 0;
	@%p6 bra 	$L__BB3_70;
	and.b32  	%r58, %r63, 3;
	setp.lt.u32 	%p7, %r21, 4;
	@%p7 bra 	$L__BB3_27;
	shl.b32 	%r83, %r159, 7;
	add.s32 	%r84, %r83, %r4;
	mul.wide.s32 	%rd29, %r84, 8;
	add.s64 	%rd30, %rd3, %rd29;
	mov.b64 	%rd31, 0;
	st.global.u64 	[%rd30], %rd31;
	st.global.u64 	[%rd30+1024], %rd31;
	st.global.u64 	[%rd30+2048], %rd31;
	st.global.u64 	[%rd30+3072], %rd31;
	add.s32 	%r159, %r159, 4;
$L__BB3_27:
	setp.eq.s32 	%p8, %r58, 0;
	@%p8 bra 	$L__BB3_70;
	setp.eq.s32 	%p9, %r58, 1;
	@%p9 bra 	$L__BB3_30;
	shl.b32 	%r85, %r159, 7;
	add.s32 	%r86, %r85, %r4;
	mul.wide.s32 	%rd32, %r86, 8;
	add.s64 	%rd33, %rd3, %rd32;
	mov.b64 	%rd34, 0;
	st.global.u64 	[%rd33], %rd34;
	st.global.u64 	[%rd33+1024], %rd34;
	add.s32 	%r159, %r159, 2;
$L__BB3_30:
	and.b32  	%r87, %r63, 1;
	setp.eq.b32 	%p10, %r87, 1;
	not.pred 	%p11, %p10;
	@%p11 bra 	$L__BB3_70;
	shl.b32 	%r88, %r159, 7;
	add.s32 	%r89, %r88, %r4;
	mul.wide.s32 	%rd35, %r89, 8;
	add.s64 	%rd36, %rd3, %rd35;
	mov.b64 	%rd37, 0;
	st.global.u64 	[%rd36], %rd37;
	bra.uni 	$L__BB3_70;
$L__BB3_32:
	setp.lt.s32 	%p23, %r63, 1;
	@%p23 bra 	$L__BB3_70;
	mov.u32 	%r23, %tid.x;
	setp.lt.s32 	%p24, %r64, 1;
	@%p24 bra 	$L__BB3_54;
	and.b32  	%r24, %r64, 15;
	and.b32  	%r25, %r64, 7;
	and.b32  	%r26, %r64, 3;
	mov.b32 	%r148, 0;
	cvt.s64.s32 	%rd12, %r66;
$L__BB3_35:
	shl.b32 	%r121, %r148, 7;
	add.s32 	%r28, %r121, %r23;
	setp.ge.s32 	%p34, %r28, %r2;
	@%p34 bra 	$L__BB3_53;
	add.s32 	%r122, %r28, %r3;
	cvt.s64.s32 	%rd11, %r122;
	or.b64  	%rd64, %rd11, %rd12;
	and.b64  	%rd65, %rd64, -4294967296;
	setp.ne.s64 	%p35, %rd65, 0;
	@%p35 bra 	$L__BB3_38;
	cvt.u32.u64 	%r123, %rd12;
	cvt.u32.u64 	%r124, %rd11;
	div.u32 	%r125, %r124, %r123;
	cvt.u64.u32 	%rd83, %r125;
	bra.uni 	$L__BB3_39;
$L__BB3_38:
	div.u64 	%rd83, %rd11, %rd12;
$L__BB3_39:
	cvt.u32.u64 	%r127, %rd11;
	setp.lt.u32 	%p36, %r64, 16;
	cvt.u32.u64 	%r128, %rd83;
	mul.lo.s32 	%r129, %r66, %r128;
	sub.s32 	%r130, %r127, %r129;
	mul.lo.s32 	%r30, %r64, %r128;
	mul.lo.s32 	%r31, %r130, %r64;
	mov.f64 	%fd228, 0d0000000000000000;
	mov.b32 	%r152, 0;
	@%p36 bra 	$L__BB3_42;
	and.b32  	%r132, %r64, 2147483632;
	neg.s32 	%r149, %r132;
	mov.f64 	%fd228, 0d0000000000000000;
	mov.b32 	%r150, 0;
$L__BB3_41:
	.pragma "nounroll";
	and.b32  	%r152, %r64, 2147483632;
	add.s32 	%r133, %r150, %r30;
	mul.wide.s32 	%rd66, %r133, 8;
	add.s64 	%rd67, %rd1, %rd66;
	ld.global.f64 	%fd124, [%rd67];
	add.s32 	%r134, %r150, %r31;
	mul.wide.s32 	%rd68, %r134, 8;
	add.s64 	%rd69, %rd2, %rd68;
	ld.global.f64 	%fd125, [%rd69];
	fma.rn.f64 	%fd126, %fd124, %fd125, %fd228;
	ld.global.f64 	%fd127, [%rd67+8];
	ld.global.f64 	%fd128, [%rd69+8];
	fma.rn.f64 	%fd129, %fd127, %fd128, %fd126;
	ld.global.f64 	%fd130, [%rd67+16];
	ld.global.f64 	%fd131, [%rd69+16];
	fma.rn.f64 	%fd132, %fd130, %fd131, %fd129;
	ld.global.f64 	%fd133, [%rd67+24];
	ld.global.f64 	%fd134, [%rd69+24];
	fma.rn.f64 	%fd135, %fd133, %fd134, %fd132;
	ld.global.f64 	%fd136, [%rd67+32];
	ld.global.f64 	%fd137, [%rd69+32];
	fma.rn.f64 	%fd138, %fd136, %fd137, %fd135;
	ld.global.f64 	%fd139, [%rd67+40];
	ld.global.f64 	%fd140, [%rd69+40];
	fma.rn.f64 	%fd141, %fd139, %fd140, %fd138;
	ld.global.f64 	%fd142, [%rd67+48];
	ld.global.f64 	%fd143, [%rd69+48];
	fma.rn.f64 	%fd144, %fd142, %fd143, %fd141;
	ld.global.f64 	%fd145, [%rd67+56];
	ld.global.f64 	%fd146, [%rd69+56];
	fma.rn.f64 	%fd147, %fd145, %fd146, %fd144;
	ld.global.f64 	%fd148, [%rd67+64];
	ld.global.f64 	%fd149, [%rd69+64];
	fma.rn.f64 	%fd150, %fd148, %fd149, %fd147;
	ld.global.f64 	%fd151, [%rd67+72];
	ld.global.f64 	%fd152, [%rd69+72];
	fma.rn.f64 	%fd153, %fd151, %fd152, %fd150;
	ld.global.f64 	%fd154, [%rd67+80];
	ld.global.f64 	%fd155, [%rd69+80];
	fma.rn.f64 	%fd156, %fd154, %fd155, %fd153;
	ld.global.f64 	%fd157, [%rd67+88];
	ld.global.f64 	%fd158, [%rd69+88];
	fma.rn.f64 	%fd159, %fd157, %fd158, %fd156;
	ld.global.f64 	%fd160, [%rd67+96];
	ld.global.f64 	%fd161, [%rd69+96];
	fma.rn.f64 	%fd162, %fd160, %fd161, %fd159;
	ld.global.f64 	%fd163, [%rd67+104];
	ld.global.f64 	%fd164, [%rd69+104];
	fma.rn.f64 	%fd165, %fd163, %fd164, %fd162;
	ld.global.f64 	%fd166, [%rd67+112];
	ld.global.f64 	%fd167, [%rd69+112];
	fma.rn.f64 	%fd168, %fd166, %fd167, %fd165;
	ld.global.f64 	%fd169, [%rd67+120];
	ld.global.f64 	%fd170, [%rd69+120];
	fma.rn.f64 	%fd228, %fd169, %fd170, %fd168;
	add.s32 	%r150, %r150, 16;
	add.s32 	%r149, %r149, 16;
	setp.ne.s32 	%p37, %r149, 0;
	@%p37 bra 	$L__BB3_41;
$L__BB3_42:
	setp.eq.s32 	%p38, %r24, 0;
	@%p38 bra 	$L__BB3_52;
	add.s32 	%r135, %r24, -1;
	setp.lt.u32 	%p39, %r135, 7;
	@%p39 bra 	$L__BB3_45;
	add.s32 	%r136, %r152, %r30;
	mul.wide.s32 	%rd70, %r136, 8;
	add.s64 	%rd71, %rd1, %rd70;
	ld.global.f64 	%fd172, [%rd71];
	add.s32 	%r137, %r152, %r31;
	mul.wide.s32 	%rd72, %r137, 8;
	add.s64 	%rd73, %rd2, %rd72;
	ld.global.f64 	%fd173, [%rd73];
	fma.rn.f64 	%fd174, %fd172, %fd173, %fd228;
	ld.global.f64 	%fd175, [%rd71+8];
	ld.global.f64 	%fd176, [%rd73+8];
	fma.rn.f64 	%fd177, %fd175, %fd176, %fd174;
	ld.global.f64 	%fd178, [%rd71+16];
	ld.global.f64 	%fd179, [%rd73+16];
	fma.rn.f64 	%fd180, %fd178, %fd179, %fd177;
	ld.global.f64 	%fd181, [%rd71+24];
	ld.global.f64 	%fd182, [%rd73+24];
	fma.rn.f64 	%fd183, %fd181, %fd182, %fd180;
	ld.global.f64 	%fd184, [%rd71+32];
	ld.global.f64 	%fd185, [%rd73+32];
	fma.rn.f64 	%fd186, %fd184, %fd185, %fd183;
	ld.global.f64 	%fd187, [%rd71+40];
	ld.global.f64 	%fd188, [%rd73+40];
	fma.rn.f64 	%fd189, %fd187, %fd188, %fd186;
	ld.global.f64 	%fd190, [%rd71+48];
	ld.global.f64 	%fd191, [%rd73+48];
	fma.rn.f64 	%fd192, %fd190, %fd191, %fd189;
	ld.global.f64 	%fd193, [%rd71+56];
	ld.global.f64 	%fd194, [%rd73+56];
	fma.rn.f64 	%fd228, %fd193, %fd194, %fd192;
	add.s32 	%r152, %r152, 8;
$L__BB3_45:
	setp.eq.s32 	%p40, %r25, 0;
	@%p40 bra 	$L__BB3_52;
	add.s32 	%r138, %r25, -1;
	setp.lt.u32 	%p41, %r138, 3;
	@%p41 bra 	$L__BB3_48;
	add.s32 	%r139, %r152, %r30;
	mul.wide.s32 	%rd74, %r139, 8;
	add.s64 	%rd75, %rd1, %rd74;
	ld.global.f64 	%fd196, [%rd75];
	add.s32 	%r140, %r152, %r31;
	mul.wide.s32 	%rd76, %r140, 8;
	add.s64 	%rd77, %rd2, %rd76;
	ld.global.f64 	%fd197, [%rd77];
	fma.rn.f64 	%fd198, %fd196, %fd197, %fd228;
	ld.global.f64 	%fd199, [%rd75+8];
	ld.global.f64 	%fd200, [%rd77+8];
	fma.rn.f64 	%fd201, %fd199, %fd200, %fd198;
	ld.global.f64 	%fd202, [%rd75+16];
	ld.global.f64 	%fd203, [%rd77+16];
	fma.rn.f64 	%fd204, %fd202, %fd203, %fd201;
	ld.global.f64 	%fd205, [%rd75+24];
	ld.global.f64 	%fd206, [%rd77+24];
	fma.rn.f64 	%fd228, %fd205, %fd206, %fd204;
	add.s32 	%r152, %r152, 4;
$L__BB3_48:
	setp.eq.s32 	%p42, %r26, 0;
	@%p42 bra 	$L__BB3_52;
	setp.eq.s32 	%p43, %r26, 1;
	add.s32 	%r141, %r152, %r30;
	mul.wide.s32 	%rd78, %r141, 8;
	add.s64 	%rd16, %rd1, %rd78;
	ld.global.f64 	%fd207, [%rd16];
	add.s32 	%r142, %r152, %r31;
	mul.wide.s32 	%rd79, %r142, 8;
	add.s64 	%rd17, %rd2, %rd79;
	ld.global.f64 	%fd208, [%rd17];
	fma.rn.f64 	%fd228, %fd207, %fd208, %fd228;
	@%p43 bra 	$L__BB3_52;
	setp.eq.s32 	%p44, %r26, 2;
	ld.global.f64 	%fd209, [%rd16+8];
	ld.global.f64 	%fd210, [%rd17+8];
	fma.rn.f64 	%fd228, %fd209, %fd210, %fd228;
	@%p44 bra 	$L__BB3_52;
	ld.global.f64 	%fd211, [%rd16+16];
	ld.global.f64 	%fd212, [%rd17+16];
	fma.rn.f64 	%fd228, %fd211, %fd212, %fd228;
$L__BB3_52:
	mul.wide.s32 	%rd80, %r28, 8;
	add.s64 	%rd81, %rd3, %rd80;
	st.global.f64 	[%rd81], %fd228;
$L__BB3_53:
	add.s32 	%r148, %r148, 1;
	setp.eq.s32 	%p45, %r148, %r63;
	@%p45 bra 	$L__BB3_70;
	bra.uni 	$L__BB3_35;
$L__BB3_54:
	and.b32  	%r44, %r63, 3;
	setp.lt.u32 	%p25, %r63, 4;
	mov.b32 	%r156, 0;
	@%p25 bra 	$L__BB3_65;
	and.b32  	%r156, %r63, 2147483644;
	mov.b32 	%r155, 0;
$L__BB3_56:
	shl.b32 	%r114, %r155, 7;
	add.s32 	%r49, %r114, %r23;
	setp.ge.s32 	%p26, %r49, %r2;
	mul.wide.s32 	%rd56, %r49, 8;
	add.s64 	%rd18, %rd3, %rd56;
	@%p26 bra 	$L__BB3_58;
	mov.b64 	%rd57, 0;
	st.global.u64 	[%rd18], %rd57;
$L__BB3_58:
	add.s32 	%r115, %r49, 128;
	setp.ge.s32 	%p27, %r115, %r2;
	@%p27 bra 	$L__BB3_60;
	mov.b64 	%rd58, 0;
	st.global.u64 	[%rd18+1024], %rd58;
$L__BB3_60:
	add.s32 	%r116, %r49, 256;
	setp.ge.s32 	%p28, %r116, %r2;
	@%p28 bra 	$L__BB3_62;
	mov.b64 	%rd59, 0;
	st.global.u64 	[%rd18+2048], %rd59;
$L__BB3_62:
	add.s32 	%r117, %r49, 384;
	setp.ge.s32 	%p29, %r117, %r2;
	@%p29 bra 	$L__BB3_64;
	mov.b64 	%rd60, 0;
	st.global.u64 	[%rd18+3072], %rd60;
$L__BB3_64:
	add.s32 	%r155, %r155, 4;
	setp.ne.s32 	%p30, %r155, %r156;
	@%p30 bra 	$L__BB3_56;
$L__BB3_65:
	setp.eq.s32 	%p31, %r44, 0;
	@%p31 bra 	$L__BB3_70;
	mov.b32 	%r158, 0;
$L__BB3_67:
	.pragma "nounroll";
	shl.b32 	%r119, %r156, 7;
	add.s32 	%r54, %r119, %r23;
	setp.ge.s32 	%p32, %r54, %r2;
	@%p32 bra 	$L__BB3_69;
	mul.wide.s32 	%rd61, %r54, 8;
	add.s64 	%rd62, %rd3, %rd61;
	mov.b64 	%rd63, 0;
	st.global.u64 	[%rd62], %rd63;
$L__BB3_69:
	add.s32 	%r156, %r156, 1;
	add.s32 	%r158, %r158, 1;
	setp.eq.s32 	%p33, %r158, %r44;
	@%p33 bra 	$L__BB3_70;
	bra.uni 	$L__BB3_67;
$L__BB3_70:
	ret;

}
	// .globl	_ZN3cub18CUB_300001_SM_10006detail9transform16transform_kernelINS2_10policy_hubILb1EN4cuda3std3__45tupleIJN6thrust24THRUST_300001_SM_1000_NS17counting_iteratorIiNSA_11use_defaultESC_SC_EEEEEE10policy1000El2dpIdENSA_6detail15normal_iteratorINSA_10device_ptrIdEEEEJSD_EEEvT0_iT1_T2_DpNS2_10kernel_argIT3_EE
.visible .entry _ZN3cub18CUB_300001_SM_10006detail9transform16transform_kernelINS2_10policy_hubILb1EN4cuda3std3__45tupleIJN6thrust24THRUST_300001_SM_1000_NS17counting_iteratorIiNSA_11use_defaultESC_SC_EEEEEE10policy1000El2dpIdENSA_6detail15normal_iteratorINSA_10device_ptrIdEEEEJSD_EEEvT0_iT1_T2_DpNS2_10kernel_argIT3_EE(
	.param .u64 _ZN3cub18CUB_300001_SM_10006detail9transform16transform_kernelINS2_10policy_hubILb1EN4cuda3std3__45tupleIJN6thrust24THRUST_300001_SM_1000_NS17counting_iteratorIiNSA_11use_defaultESC_SC_EEEEEE10policy1000El2dpIdENSA_6detail15normal_iteratorINSA_10device_ptrIdEEEEJSD_EEEvT0_iT1_T2_DpNS2_10kernel_argIT3_EE_param_0,
	.param .u32 _ZN3cub18CUB_300001_SM_10006detail9transform16transform_kernelINS2_10policy_hubILb1EN4cuda3std3__45tupleIJN6thrust24THRUST_300001_SM_1000_NS17counting_iteratorIiNSA_11use_defaultESC_SC_EEEEEE10policy1000El2dpIdENSA_6detail15normal_iteratorINSA_10device_ptrIdEEEEJSD_EEEvT0_iT1_T2_DpNS2_10kernel_argIT3_EE_param_1,
	.param .align 8 .b8 _ZN3cub18CUB_300001_SM_10006detail9transform16transform_kernelINS2_10policy_hubILb1EN4cuda3std3__45tupleIJN6thrust24THRUST_300001_SM_1000_NS17counting_iteratorIiNSA_11use_defaultESC_SC_EEEEEE10policy1000El2dpIdENSA_6detail15normal_iteratorINSA_10device_ptrIdEEEEJSD_EEEvT0_iT1_T2_DpNS2_10kernel_argIT3_EE_param_2[32],
	.param .align 8 .b8 _ZN3cub18CUB_300001_SM_10006detail9transform16transform_kernelINS2_10policy_hubILb1EN4cuda3std3__45tupleIJN6thrust24THRUST_300001_SM_1000_NS17counting_iteratorIiNSA_11use_defaultESC_SC_EEEEEE10policy1000El2dpIdENSA_6detail15normal_iteratorINSA_10device_ptrIdEEEEJSD_EEEvT0_iT1_T2_DpNS2_10kernel_argIT3_EE_param_3[8],
	.param .align 8 .b8 _ZN3cub18CUB_300001_SM_10006detail9transform16transform_kernelINS2_10policy_hubILb1EN4cuda3std3__45tupleIJN6thrust24THRUST_300001_SM_1000_NS17counting_iteratorIiNSA_11use_defaultESC_SC_EEEEEE10policy1000El2dpIdENSA_6detail15normal_iteratorINSA_10device_ptrIdEEEEJSD_EEEvT0_iT1_T2_DpNS2_10kernel_argIT3_EE_param_4[16]
)
.maxntid 128
{
	.reg .pred 	%p<46>;
	.reg .b16 	%rs<5>;
	.reg .b32 	%r<161>;
	.reg .b64 	%rd<90>;
	.reg .b64 	%fd<229>;

	ld.param.u32 	%r67, [_ZN3cub18CUB_300001_SM_10006detail9transform16transform_kernelINS2_10policy_hubILb1EN4cuda3std3__45tupleIJN6thrust24THRUST_300001_SM_1000_NS17counting_iteratorIiNSA_11use_defaultESC_SC_EEEEEE10policy1000El2dpIdENSA_6detail15normal_iteratorINSA_10device_ptrIdEEEEJSD_EEEvT0_iT1_T2_DpNS2_10kernel_argIT3_EE_param_2+24];
	ld.param.u32 	%r73, [_ZN3cub18CUB_300001_SM_10006detail9transform16transform_kernelINS2_10policy_hubILb1EN4cuda3std3__45tupleIJN6thrust24THRUST_300001_SM_1000_NS17counting_iteratorIiNSA_11use_defaultESC_SC_EEEEEE10policy1000El2dpIdENSA_6detail15normal_iteratorINSA_10device_ptrIdEEEEJSD_EEEvT0_iT1_T2_DpNS2_10kernel_argIT3_EE_param_4];
	ld.param.u64 	%rd21, [_ZN3cub18CUB_300001_SM_10006detail9transform16transform_kernelINS2_10policy_hubILb1EN4cuda3std3__45tupleIJN6thrust24THRUST_300001_SM_1000_NS17counting_iteratorIiNSA_11use_defaultESC_SC_EEEEEE10policy1000El2dpIdENSA_6detail15normal_iteratorINSA_10device_ptrIdEEEEJSD_EEEvT0_iT1_T2_DpNS2_10kernel_argIT3_EE_param_0];
	ld.param.u64 	%rd22, [_ZN3cub18CUB_300001_SM_10006detail9transform16transform_kernelINS2_10policy_hubILb1EN4cuda3std3__45tupleIJN6thrust24THRUST_300001_SM_1000_NS17counting_iteratorIiNSA_11use_defaultESC_SC_EEEEEE10policy1000El2dpIdENSA_6detail15normal_iteratorINSA_10device_ptrIdEEEEJSD_EEEvT0_iT1_T2_DpNS2_10kernel_argIT3_EE_param_3];
	ld.param.u64 	%rd20, [_ZN3cub18CUB_300001_SM_10006detail9transform16transform_kernelINS2_10policy_hubILb1EN4cuda3std3__45tupleIJN6thrust24THRUST_300001_SM_1000_NS17counting_iteratorIiNSA_11use_defaultESC_SC_EEEEEE10policy1000El2dpIdENSA_6detail15normal_iteratorINSA_10device_ptrIdEEEEJSD_EEEvT0_iT1_T2_DpNS2_10kernel_argIT3_EE_param_2+8];
	ld.param.u64 	%rd19, [_ZN3cub18CUB_300001_SM_10006detail9transform16transform_kernelINS2_10policy_hubILb1EN4cuda3std3__45tupleIJN6thrust24THRUST_300001_SM_1000_NS17counting_iteratorIiNSA_11use_defaultESC_SC_EEEEEE10policy1000El2dpIdENSA_6detail15normal_iteratorINSA_10device_ptrIdEEEEJSD_EEEvT0_iT1_T2_DpNS2_10kernel_argIT3_EE_param_2];
	ld.param.u32 	%r64, [_ZN3cub18CUB_300001_SM_10006detail9transform16transform_kernelINS2_10policy_hubILb1EN4cuda3std3__45tupleIJN6thrust24THRUST_300001_SM_1000_NS17counting_iteratorIiNSA_11use_defaultESC_SC_EEEEEE10policy1000El2dpIdENSA_6detail15normal_iteratorINSA_10device_ptrIdEEEEJSD_EEEvT0_iT1_T2_DpNS2_10kernel_argIT3_EE_param_1];
	ld.param.v2.u32 	{%r65, %r66}, [_ZN3cub18CUB_300001_SM_10006detail9transform16transform_kernelINS2_10policy_hubILb1EN4cuda3std3__45tupleIJN6thrust24THRUST_300001_SM_1000_NS17counting_iteratorIiNSA_11use_defaultESC_SC_EEEEEE10policy1000El2dpIdENSA_6detail15normal_iteratorINSA_10device_ptrIdEEEEJSD_EEEvT0_iT1_T2_DpNS2_10kernel_argIT3_EE_param_2+16];
	cvta.to.global.u64 	%rd1, %rd19;
	cvta.to.global.u64 	%rd2, %rd20;
	cvta.to.global.u64 	%rd23, %rd22;
	shl.b32 	%r74, %r64, 7;
	mov.u32 	%r75, %ctaid.x;
	cvt.u64.u32 	%rd24, %r75;
	cvt.s64.s32 	%rd25, %r74;
	mul.lo.s64 	%rd26, %rd25, %rd24;
	sub.s64 	%rd27, %rd21, %rd26;
	min.s64 	%rd28, %rd27, %rd25;
	cvt.u32.u64 	%r3, %rd28;
	cvt.u32.u64 	%r76, %rd26;
	add.s32 	%r4, %r73, %r76;
	shl.b64 	%rd29, %rd26, 3;
	add.s64 	%rd3, %rd23, %rd29;
	setp.eq.s32 	%p1, %r74, %r3;
	@%p1 bra 	$L__BB4_39;
	setp.lt.s32 	%p2, %r64, 1;
	@%p2 bra 	$L__BB4_70;
	mov.u32 	%r5, %tid.x;
	cvt.s64.s32 	%rd4, %r67;
	setp.lt.s32 	%p3, %r65, 1;
	@%p3 bra 	$L__BB4_23;
	and.b32  	%r6, %r65, 15;
	and.b32  	%r7, %r65, 7;
	and.b32  	%r8, %r65, 3;
	mov.b32 	%r142, 0;
$L__BB4_4:
	shl.b32 	%r86, %r142, 7;
	add.s32 	%r10, %r86, %r5;
	setp.ge.s32 	%p13, %r10, %r3;
	@%p13 bra 	$L__BB4_22;
	add.s32 	%r87, %r10, %r4;
	cvt.s64.s32 	%rd5, %r87;
	or.b64  	%rd38, %rd5, %rd4;
	and.b64  	%rd39, %rd38, -4294967296;
	setp.ne.s64 	%p14, %rd39, 0;
	@%p14 bra 	$L__BB4_7;
	cvt.u32.u64 	%r88, %rd4;
	cvt.u32.u64 	%r89, %rd5;
	div.u32 	%r90, %r89, %r88;
	cvt.u64.u32 	%rd88, %r90;
	bra.uni 	$L__BB4_8;
$L__BB4_7:
	div.u64 	%rd88, %rd5, %rd4;
$L__BB4_8:
	cvt.u32.u64 	%r92, %rd5;
	setp.lt.u32 	%p15, %r65, 16;
	cvt.u32.u64 	%r93, %rd88;
	mul.lo.s32 	%r94, %r67, %r93;
	sub.s32 	%r95, %r92, %r94;
	mul.lo.s32 	%r11, %r65, %r93;
	mul.lo.s32 	%r12, %r95, %r65;
	mov.f64 	%fd220, 0d0000000000000000;
	mov.b32 	%r145, 0;
	@%p15 bra 	$L__BB4_11;
	mov.f64 	%fd220, 0d0000000000000000;
	mov.b32 	%r143, 0;
$L__BB4_10:
	.pragma "nounroll";
	add.s32 	%r97, %r143, %r11;
	mul.wide.s32 	%rd40, %r97, 8;
	add.s64 	%rd41, %rd1, %rd40;
	ld.global.f64 	%fd32, [%rd41];
	add.s32 	%r98, %r143, %r12;
	mul.wide.s32 	%rd42, %r98, 8;
	add.s64 	%rd43, %rd2, %rd42;
	ld.global.f64 	%fd33, [%rd43];
	fma.rn.f64 	%fd34, %fd32, %fd33, %fd220;
	ld.global.f64 	%fd35, [%rd41+8];
	ld.global.f64 	%fd36, [%rd43+8];
	fma.rn.f64 	%fd37, %fd35, %fd36, %fd34;
	ld.global.f64 	%fd38, [%rd41+16];
	ld.global.f64 	%fd39, [%rd43+16];
	fma.rn.f64 	%fd40, %fd38, %fd39, %fd37;
	ld.global.f64 	%fd41, [%rd41+24];
	ld.global.f64 	%fd42, [%rd43+24];
	fma.rn.f64 	%fd43, %fd41, %fd42, %fd40;
	ld.global.f64 	%fd44, [%rd41+32];
	ld.global.f64 	%fd45, [%rd43+32];
	fma.rn.f64 	%fd46, %fd44, %fd45, %fd43;
	ld.global.f64 	%fd47, [%rd41+40];
	ld.global.f64 	%fd48, [%rd43+40];
	fma.rn.f64 	%fd49, %fd47, %fd48, %fd46;
	ld.global.f64 	%fd50, [%rd41+48];
	ld.global.f64 	%fd51, [%rd43+48];
	fma.rn.f64 	%fd52, %fd50, %fd51, %fd49;
	ld.global.f64 	%fd53, [%rd41+56];
	ld.global.f64 	%fd54, [%rd43+56];
	fma.rn.f64 	%fd55, %fd53, %fd54, %fd52;
	ld.global.f64 	%fd56, [%rd41+64];
	ld.global.f64 	%fd57, [%rd43+64];
	fma.rn.f64 	%fd58, %fd56, %fd57, %fd55;
	ld.global.f64 	%fd59, [%rd41+72];
	ld.global.f64 	%fd60, [%rd43+72];
	fma.rn.f64 	%fd61, %fd59, %fd60, %fd58;
	ld.global.f64 	%fd62, [%rd41+80];
	ld.global.f64 	%fd63, [%rd43+80];
	fma.rn.f64 	%fd64, %fd62, %fd63, %fd61;
	ld.global.f64 	%fd65, [%rd41+88];
	ld.global.f64 	%fd66, [%rd43+88];
	fma.rn.f64 	%fd67, %fd65, %fd66, %fd64;
	ld.global.f64 	%fd68, [%rd41+96];
	ld.global.f64 	%fd69, [%rd43+96];
	fma.rn.f64 	%fd70, %fd68, %fd69, %fd67;
	ld.global.f64 	%fd71, [%rd41+104];
	ld.global.f64 	%fd72, [%rd43+104];
	fma.rn.f64 	%fd73, %fd71, %fd72, %fd70;
	ld.global.f64 	%fd74, [%rd41+112];
	ld.global.f64 	%fd75, [%rd43+112];
	fma.rn.f64 	%fd76, %fd74, %fd75, %fd73;
	ld.global.f64 	%fd77, [%rd41+120];
	ld.global.f64 	%fd78, [%rd43+120];
	fma.rn.f64 	%fd220, %fd77, %fd78, %fd76;
	add.s32 	%r143, %r143, 16;
	and.b32  	%r145, %r65, 2147483632;
	setp.ne.s32 	%p16, %r143, %r145;
	@%p16 bra 	$L__BB4_10;
$L__BB4_11:
	setp.eq.s32 	%p17, %r6, 0;
	@%p17 bra 	$L__BB4_21;
	add.s32 	%r99, %r6, -1;
	setp.lt.u32 	%p18, %r99, 7;
	@%p18 bra 	$L__BB4_14;
	add.s32 	%r100, %r145, %r11;
	mul.wide.s32 	%rd44, %r100, 8;
	add.s64 	%rd45, %rd1, %rd44;
	ld.global.f64 	%fd80, [%rd45];
	add.s32 	%r101, %r145, %r12;
	mul.wide.s32 	%rd46, %r101, 8;
	add.s64 	%rd47, %rd2, %rd46;
	ld.global.f64 	%fd81, [%rd47];
	fma.rn.f64 	%fd82, %fd80, %fd81, %fd220;
	ld.global.f64 	%fd83, [%rd45+8];
	ld.global.f64 	%fd84, [%rd47+8];
	fma.rn.f64 	%fd85, %fd83, %fd84, %fd82;
	ld.global.f64 	%fd86, [%rd45+16];
	ld.global.f64 	%fd87, [%rd47+16];
	fma.rn.f64 	%fd88, %fd86, %fd87, %fd85;
	ld.global.f64 	%fd89, [%rd45+24];
	ld.global.f64 	%fd90, [%rd47+24];
	fma.rn.f64 	%fd91, %fd89, %fd90, %fd88;
	ld.global.f64 	%fd92, [%rd45+32];
	ld.global.f64 	%fd93, [%rd47+32];
	fma.rn.f64 	%fd94, %fd92, %fd93, %fd91;
	ld.global.f64 	%fd95, [%rd45+40];
	ld.global.f64 	%fd96, [%rd47+40];
	fma.rn.f64 	%fd97, %fd95, %fd96, %fd94;
	ld.global.f64 	%fd98, [%rd45+48];
	ld.global.f64 	%fd99, [%rd47+48];
	fma.rn.f64 	%fd100, %fd98, %fd99, %fd97;
	ld.global.f64 	%fd101, [%rd45+56];
	ld.global.f64 	%fd102, [%rd47+56];
	fma.rn.f64 	%fd220, %fd101, %fd102, %fd100;
	add.s32 	%r145, %r145, 8;
$L__BB4_14:
	setp.eq.s32 	%p19, %r7, 0;
	@%p19 bra 	$L__BB4_21;
	add.s32 	%r102, %r7, -1;
	setp.lt.u32 	%p20, %r102, 3;
	@%p20 bra 	$L__BB4_17;
	add.s32 	%r103, %r145, %r11;
	mul.wide.s32 	%rd48, %r103, 8;
	add.s64 	%rd49, %rd1, %rd48;
	ld.global.f64 	%fd104, [%rd49];
	add.s32 	%r104, %r145, %r12;
	mul.wide.s32 	%rd50, %r104, 8;
	add.s64 	%rd51, %rd2, %rd50;
	ld.global.f64 	%fd105, [%rd51];
	fma.rn.f64 	%fd106, %fd104, %fd105, %fd220;
	ld.global.f64 	%fd107, [%rd49+8];
	ld.global.f64 	%fd108, [%rd51+8];
	fma.rn.f64 	%fd109, %fd107, %fd108, %fd106;
	ld.global.f64 	%fd110, [%rd49+16];
	ld.global.f64 	%fd111, [%rd51+16];
	fma.rn.f64 	%fd112, %fd110, %fd111, %fd109;
	ld.global.f64 	%fd113, [%rd49+24];
	ld.global.f64 	%fd114, [%rd51+24];
	fma.rn.f64 	%fd220, %fd113, %fd114, %fd112;
	add.s32 	%r145, %r145, 4;
$L__BB4_17:
	setp.eq.s32 	%p21, %r8, 0;
	@%p21 bra 	$L__BB4_21;
	setp.eq.s32 	%p22, %r8, 1;
	add.s32 	%r105, %r145, %r11;
	mul.wide.s32 	%rd52, %r105, 8;
	add.s64 	%rd9, %rd1, %rd52;
	ld.global.f64 	%fd115, [%rd9];
	add.s32 	%r106, %r145, %r12;
	mul.wide.s32 	%rd53, %r106, 8;
	add.s64 	%rd10, %rd2, %rd53;
	ld.global.f64 	%fd116, [%rd10];
	fma.rn.f64 	%fd220, %fd115, %fd116, %fd220;
	@%p22 bra 	$L__BB4_21;
	setp.eq.s32 	%p23, %r8, 2;
	ld.global.f64 	%fd117, [%rd9+8];
	ld.global.f64 	%fd118, [%rd10+8];
	fma.rn.f64 	%fd220, %fd117, %fd118, %fd220;
	@%p23 bra 	$L__BB4_21;
	ld.global.f64 	%fd119, [%rd9+16];
	ld.global.f64 	%fd120, [%rd10+16];
	fma.rn.f64 	%fd220, %fd119, %fd120, %fd220;
$L__BB4_21:
	mul.wide.s32 	%rd54, %r10, 8;
	add.s64 	%rd55, %rd3, %rd54;
	st.global.f64 	[%rd55], %fd220;
$L__BB4_22:
	add.s32 	%r142, %r142, 1;
	setp.eq.s32 	%p24, %r142, %r64;
	@%p24 bra 	$L__BB4_70;
	bra.uni 	$L__BB4_4;
$L__BB4_23:
	and.b32  	%r22, %r64, 3;
	setp.lt.u32 	%p4, %r64, 4;
	mov.b32 	%r158, 0;
	@%p4 bra 	$L__BB4_34;
	and.b32  	%r158, %r64, 2147483644;
	mov.b32 	%r154, 0;
$L__BB4_25:
	shl.b32 	%r79, %r154, 7;
	add.s32 	%r50, %r79, %r5;
	setp.ge.s32 	%p5, %r50, %r3;
	mul.wide.s32 	%rd30, %r50, 8;
	add.s64 	%rd18, %rd3, %rd30;
	@%p5 bra 	$L__BB4_27;
	mov.b64 	%rd31, 0;
	st.global.u64 	[%rd18], %rd31;
$L__BB4_27:
	add.s32 	%r80, %r50, 128;
	setp.ge.s32 	%p6, %r80, %r3;
	@%p6 bra 	$L__BB4_29;
	mov.b64 	%rd32, 0;
	st.global.u64 	[%rd18+1024], %rd32;
$L__BB4_29:
	add.s32 	%r81, %r50, 256;
	setp.ge.s32 	%p7, %r81, %r3;
	@%p7 bra 	$L__BB4_31;
	mov.b64 	%rd33, 0;
	st.global.u64 	[%rd18+2048], %rd33;
$L__BB4_31:
	add.s32 	%r82, %r50, 384;
	setp.ge.s32 	%p8, %r82, %r3;
	@%p8 bra 	$L__BB4_33;
	mov.b64 	%rd34, 0;
	st.global.u64 	[%rd18+3072], %rd34;
$L__BB4_33:
	add.s32 	%r154, %r154, 4;
	setp.eq.s32 	%p9, %r154, %r158;
	@%p9 bra 	$L__BB4_34;
	bra.uni 	$L__BB4_25;
$L__BB4_34:
	setp.eq.s32 	%p10, %r22, 0;
	@%p10 bra 	$L__BB4_70;
	mov.b32 	%r160, 0;
$L__BB4_36:
	.pragma "nounroll";
	shl.b32 	%r84, %r158, 7;
	add.s32 	%r61, %r84, %r5;
	setp.ge.s32 	%p11, %r61, %r3;
	@%p11 bra 	$L__BB4_38;
	mul.wide.s32 	%rd35, %r61, 8;
	add.s64 	%rd36, %rd3, %rd35;
	mov.b64 	%rd37, 0;
	st.global.u64 	[%rd36], %rd37;
$L__BB4_38:
	add.s32 	%r158, %r158, 1;
	add.s32 	%r160, %r160, 1;
	setp.ne.s32 	%p12, %r160, %r22;
	@%p12 bra 	$L__BB4_36;
	bra.uni 	$L__BB4_70;
$L__BB4_39:
	setp.lt.s32 	%p25, %r64, 1;
	@%p25 bra 	$L__BB4_70;
	mov.u32 	%r24, %tid.x;
	cvt.s64.s32 	%rd11, %r67;
	setp.lt.s32 	%p26, %r65, 1;
	@%p26 bra 	$L__BB4_59;
	and.b32  	%r25, %r65, 15;
	and.b32  	%r26, %r65, 7;
	and.b32  	%r27, %r65, 3;
	mov.b32 	%r147, 0;
$L__BB4_42:
	shl.b32 	%r120, %r147, 7;
	add.s32 	%r29, %r120, %r24;
	add.s32 	%r121, %r29, %r4;
	cvt.s64.s32 	%rd12, %r121;
	or.b64  	%rd70, %rd12, %rd11;
	and.b64  	%rd71, %rd70, -4294967296;
	setp.ne.s64 	%p35, %rd71, 0;
	@%p35 bra 	$L__BB4_44;
	cvt.u32.u64 	%r122, %rd11;
	cvt.u32.u64 	%r123, %rd12;
	div.u32 	%r124, %r123, %r122;
	cvt.u64.u32 	%rd89, %r124;
	bra.uni 	$L__BB4_45;
$L__BB4_44:
	div.u64 	%rd89, %rd12, %rd11;
$L__BB4_45:
	cvt.u32.u64 	%r126, %rd12;
	setp.lt.u32 	%p36, %r65, 16;
	cvt.u32.u64 	%r127, %rd89;
	mul.lo.s32 	%r128, %r67, %r127;
	sub.s32 	%r129, %r126, %r128;
	mul.lo.s32 	%r31, %r65, %r127;
	mul.lo.s32 	%r32, %r129, %r65;
	mov.f64 	%fd228, 0d0000000000000000;
	mov.b32 	%r151, 0;
	@%p36 bra 	$L__BB4_48;
	and.b32  	%r131, %r65, 2147483632;
	neg.s32 	%r148, %r131;
	mov.f64 	%fd228, 0d0000000000000000;
	mov.b32 	%r149, 0;
$L__BB4_47:
	.pragma "nounroll";
	and.b32  	%r151, %r65, 2147483632;
	add.s32 	%r132, %r149, %r31;
	mul.wide.s32 	%rd72, %r132, 8;
	add.s64 	%rd73, %rd1, %rd72;
	ld.global.f64 	%fd124, [%rd73];
	add.s32 	%r133, %r149, %r32;
	mul.wide.s32 	%rd74, %r133, 8;
	add.s64 	%rd75, %rd2, %rd74;
	ld.global.f64 	%fd125, [%rd75];
	fma.rn.f64 	%fd126, %fd124, %fd125, %fd228;
	ld.global.f64 	%fd127, [%rd73+8];
	ld.global.f64 	%fd128, [%rd75+8];
	fma.rn.f64 	%fd129, %fd127, %fd128, %fd126;
	ld.global.f64 	%fd130, [%rd73+16];
	ld.global.f64 	%fd131, [%rd75+16];
	fma.rn.f64 	%fd132, %fd130, %fd131, %fd129;
	ld.global.f64 	%fd133, [%rd73+24];
	ld.global.f64 	%fd134, [%rd75+24];
	fma.rn.f64 	%fd135, %fd133, %fd134, %fd132;
	ld.global.f64 	%fd136, [%rd73+32];
	ld.global.f64 	%fd137, [%rd75+32];
	fma.rn.f64 	%fd138, %fd136, %fd137, %fd135;
	ld.global.f64 	%fd139, [%rd73+40];
	ld.global.f64 	%fd140, [%rd75+40];
	fma.rn.f64 	%fd141, %fd139, %fd140, %fd138;
	ld.global.f64 	%fd142, [%rd73+48];
	ld.global.f64 	%fd143, [%rd75+48];
	fma.rn.f64 	%fd144, %fd142, %fd143, %fd141;
	ld.global.f64 	%fd145, [%rd73+56];
	ld.global.f64 	%fd146, [%rd75+56];
	fma.rn.f64 	%fd147, %fd145, %fd146, %fd144;
	ld.global.f64 	%fd148, [%rd73+64];
	ld.global.f64 	%fd149, [%rd75+64];
	fma.rn.f64 	%fd150, %fd148, %fd149, %fd147;
	ld.global.f64 	%fd151, [%rd73+72];
	ld.global.f64 	%fd152, [%rd75+72];
	fma.rn.f64 	%fd153, %fd151, %fd152, %fd150;
	ld.global.f64 	%fd154, [%rd73+80];
	ld.global.f64 	%fd155, [%rd75+80];
	fma.rn.f64 	%fd156, %fd154, %fd155, %fd153;
	ld.global.f64 	%fd157, [%rd73+88];
	ld.global.f64 	%fd158, [%rd75+88];
	fma.rn.f64 	%fd159, %fd157, %fd158, %fd156;
	ld.global.f64 	%fd160, [%rd73+96];
	ld.global.f64 	%fd161, [%rd75+96];
	fma.rn.f64 	%fd162, %fd160, %fd161, %fd159;
	ld.global.f64 	%fd163, [%rd73+104];
	ld.global.f64 	%fd164, [%rd75+104];
	fma.rn.f64 	%fd165, %fd163, %fd164, %fd162;
	ld.global.f64 	%fd166, [%rd73+112];
	ld.global.f64 	%fd167, [%rd75+112];
	fma.rn.f64 	%fd168, %fd166, %fd167, %fd165;
	ld.global.f64 	%fd169, [%rd73+120];
	ld.global.f64 	%fd170, [%rd75+120];
	fma.rn.f64 	%fd228, %fd169, %fd170, %fd168;
	add.s32 	%r149, %r149, 16;
	add.s32 	%r148, %r148, 16;
	setp.ne.s32 	%p37, %r148, 0;
	@%p37 bra 	$L__BB4_47;
$L__BB4_48:
	setp.eq.s32 	%p38, %r25, 0;
	@%p38 bra 	$L__BB4_58;
	add.s32 	%r134, %r25, -1;
	setp.lt.u32 	%p39, %r134, 7;
	@%p39 bra 	$L__BB4_51;
	add.s32 	%r135, %r151, %r31;
	mul.wide.s32 	%rd76, %r135, 8;
	add.s64 	%rd77, %rd1, %rd76;
	ld.global.f64 	%fd172, [%rd77];
	add.s32 	%r136, %r151, %r32;
	mul.wide.s32 	%rd78, %r136, 8;
	add.s64 	%rd79, %rd2, %rd78;
	ld.global.f64 	%fd173, [%rd79];
	fma.rn.f64 	%fd174, %fd172, %fd173, %fd228;
	ld.global.f64 	%fd175, [%rd77+8];
	ld.global.f64 	%fd176, [%rd79+8];
	fma.rn.f64 	%fd177, %fd175, %fd176, %fd174;
	ld.global.f64 	%fd178, [%rd77+16];
	ld.global.f64 	%fd179, [%rd79+16];
	fma.rn.f64 	%fd180, %fd178, %fd179, %fd177;
	ld.global.f64 	%fd181, [%rd77+24];
	ld.global.f64 	%fd182, [%rd79+24];
	fma.rn.f64 	%fd183, %fd181, %fd182, %fd180;
	ld.global.f64 	%fd184, [%rd77+32];
	ld.global.f64 	%fd185, [%rd79+32];
	fma.rn.f64 	%fd186, %fd184, %fd185, %fd183;
	ld.global.f64 	%fd187, [%rd77+40];
	ld.global.f64 	%fd188, [%rd79+40];
	fma.rn.f64 	%fd189, %fd187, %fd188, %fd186;
	ld.global.f64 	%fd190, [%rd77+48];
	ld.global.f64 	%fd191, [%rd79+48];
	fma.rn.f64 	%fd192, %fd190, %fd191, %fd189;
	ld.global.f64 	%fd193, [%rd77+56];
	ld.global.f64 	%fd194, [%rd79+56];
	fma.rn.f64 	%fd228, %fd193, %fd194, %fd192;
	add.s32 	%r151, %r151, 8;
$L__BB4_51:
	setp.eq.s32 	%p40, %r26, 0;
	@%p40 bra 	$L__BB4_58;
	add.s32 	%r137, %r26, -1;
	setp.lt.u32 	%p41, %r137, 3;
	@%p41 bra 	$L__BB4_54;
	add.s32 	%r138, %r151, %r31;
	mul.wide.s32 	%rd80, %r138, 8;
	add.s64 	%rd81, %rd1, %rd80;
	ld.global.f64 	%fd196, [%rd81];
	add.s32 	%r139, %r151, %r32;
	mul.wide.s32 	%rd82, %r139, 8;
	add.s64 	%rd83, %rd2, %rd82;
	ld.global.f64 	%fd197, [%rd83];
	fma.rn.f64 	%fd198, %fd196, %fd197, %fd228;
	ld.global.f64 	%fd199, [%rd81+8];
	ld.global.f64 	%fd200, [%rd83+8];
	fma.rn.f64 	%fd201, %fd199, %fd200, %fd198;
	ld.global.f64 	%fd202, [%rd81+16];
	ld.global.f64 	%fd203, [%rd83+16];
	fma.rn.f64 	%fd204, %fd202, %fd203, %fd201;
	ld.global.f64 	%fd205, [%rd81+24];
	ld.global.f64 	%fd206, [%rd83+24];
	fma.rn.f64 	%fd228, %fd205, %fd206, %fd204;
	add.s32 	%r151, %r151, 4;
$L__BB4_54:
	setp.eq.s32 	%p42, %r27, 0;
	@%p42 bra 	$L__BB4_58;
	setp.eq.s32 	%p43, %r27, 1;
	add.s32 	%r140, %r151, %r31;
	mul.wide.s32 	%rd84, %r140, 8;
	add.s64 	%rd16, %rd1, %rd84;
	ld.global.f64 	%fd207, [%rd16];
	add.s32 	%r141, %r151, %r32;
	mul.wide.s32 	%rd85, %r141, 8;
	add.s64 	%rd17, %rd2, %rd85;
	ld.global.f64 	%fd208, [%rd17];
	fma.rn.f64 	%fd228, %fd207, %fd208, %fd228;
	@%p43 bra 	$L__BB4_58;
	setp.eq.s32 	%p44, %r27, 2;
	ld.global.f64 	%fd209, [%rd16+8];
	ld.global.f64 	%fd210, [%rd17+8];
	fma.rn.f64 	%fd228, %fd209, %fd210, %fd228;
	@%p44 bra 	$L__BB4_58;
	ld.global.f64 	%fd211, [%rd16+16];
	ld.global.f64 	%fd212, [%rd17+16];
	fma.rn.f64 	%fd228, %fd211, %fd212, %fd228;
$L__BB4_58:
	mul.wide.s32 	%rd86, %r29, 8;
	add.s64 	%rd87, %rd3, %rd86;
	st.global.f64 	[%rd87], %fd228;
	add.s32 	%r147, %r147, 1;
	setp.eq.s32 	%p45, %r147, %r64;
	@%p45 bra 	$L__BB4_70;
	bra.uni 	$L__BB4_42;
$L__BB4_59:
	and.b32  	%r45, %r64, 7;
	setp.lt.u32 	%p27, %r64, 8;
	mov.b32 	%r156, 0;
	@%p27 bra 	$L__BB4_62;
	and.b32  	%r156, %r64, 2147483640;
	mov.b32 	%r153, 0;
$L__BB4_61:
	.pragma "nounroll";
	shl.b32 	%r109, %r153, 7;
	add.s32 	%r110, %r109, %r24;
	mul.wide.u32 	%rd56, %r110, 8;
	add.s64 	%rd57, %rd3, %rd56;
	mov.b64 	%rd58, 0;
	st.global.u64 	[%rd57], %rd58;
	add.s32 	%r111, %r110, 128;
	mul.wide.s32 	%rd59, %r111, 8;
	add.s64 	%rd60, %rd3, %rd59;
	st.global.u64 	[%rd60], %rd58;
	st.global.u64 	[%rd60+1024], %rd58;
	st.global.u64 	[%rd60+2048], %rd58;
	st.global.u64 	[%rd60+3072], %rd58;
	st.global.u64 	[%rd60+4096], %rd58;
	st.global.u64 	[%rd60+5120], %rd58;
	st.global.u64 	[%rd60+6144], %rd58;
	add.s32 	%r153, %r153, 8;
	setp.eq.s32 	%p28, %r153, %r156;
	@%p28 bra 	$L__BB4_62;
	bra.uni 	$L__BB4_61;
$L__BB4_62:
	setp.eq.s32 	%p29, %r45, 0;
	@%p29 bra 	$L__BB4_70;
	and.b32  	%r53, %r64, 3;
	setp.lt.u32 	%p30, %r45, 4;
	@%p30 bra 	$L__BB4_65;
	shl.b32 	%r112, %r156, 7;
	add.s32 	%r113, %r112, %r24;
	mul.wide.s32 	%rd61, %r113, 8;
	add.s64 	%rd62, %rd3, %rd61;
	mov.b64 	%rd63, 0;
	st.global.u64 	[%rd62], %rd63;
	st.global.u64 	[%rd62+1024], %rd63;
	st.global.u64 	[%rd62+2048], %rd63;
	st.global.u64 	[%rd62+3072], %rd63;
	add.s32 	%r156, %r156, 4;
$L__BB4_65:
	setp.eq.s32 	%p31, %r53, 0;
	@%p31 bra 	$L__BB4_70;
	setp.eq.s32 	%p32, %r53, 1;
	@%p32 bra 	$L__BB4_68;
	shl.b32 	%r114, %r156, 7;
	add.s32 	%r115, %r114, %r24;
	mul.wide.s32 	%rd64, %r115, 8;
	add.s64 	%rd65, %rd3, %rd64;
	mov.b64 	%rd66, 0;
	st.global.u64 	[%rd65], %rd66;
	st.global.u64 	[%rd65+1024], %rd66;
	add.s32 	%r156, %r156, 2;
$L__BB4_68:
	and.b32  	%r116, %r64, 1;
	setp.eq.b32 	%p33, %r116, 1;
	not.pred 	%p34, %p33;
	@%p34 bra 	$L__BB4_70;
	shl.b32 	%r117, %r156, 7;
	add.s32 	%r118, %r117, %r24;
	mul.wide.s32 	%rd67, %r118, 8;
	add.s64 	%rd68, %rd3, %rd67;
	mov.b64 	%rd69, 0;
	st.global.u64 	[%rd68], %rd69;
$L__BB4_70:
	ret;

}
	// .globl	_ZN3cub18CUB_300001_SM_10006detail6reduce28DeviceReduceSingleTileKernelINS2_10policy_hubIfjN4cuda3std3__44plusIfEEE10Policy1000EN6thrust24THRUST_300001_SM_1000_NS18transform_iteratorINSD_12zip_functionINS7_10multipliesIfEEEENSD_12zip_iteratorINS7_5tupleIJNSD_6detail15normal_iteratorINSD_10device_ptrIdEEEESP_EEEEENSD_11use_defaultESS_EEPfjS9_ffNS7_10__identityEEEvT0_T1_T2_T3_T4_T6_
.visible .entry _ZN3cub18CUB_300001_SM_10006detail6reduce28DeviceReduceSingleTileKernelINS2_10policy_hubIfjN4cuda3std3__44plusIfEEE10Policy1000EN6thrust24THRUST_300001_SM_1000_NS18transform_iteratorINSD_12zip_functionINS7_10multipliesIfEEEENSD_12zip_iteratorINS7_5tupleIJNSD_6detail15normal_iteratorINSD_10device_ptrIdEEEESP_EEEEENSD_11use_defaultESS_EEPfjS9_ffNS7_10__identityEEEvT0_T1_T2_T3_T4_T6_(
	.param .align 8 .b8 _ZN3cub18CUB_300001_SM_10006detail6reduce28DeviceReduceSingleTileKernelINS2_10policy_hubIfjN4cuda3std3__44plusIfEEE10Policy1000EN6thrust24THRUST_300001_SM_1000_NS18transform_iteratorINSD_12zip_functionINS7_10multipliesIfEEEENSD_12zip_iteratorINS7_5tupleIJNSD_6detail15normal_iteratorINSD_10device_ptrIdEEEESP_EEEEENSD_11use_defaultESS_EEPfjS9_ffNS7_10__identityEEEvT0_T1_T2_T3_T4_T6__param_0[24],
	.param .u64 .ptr .align 1 _ZN3cub18CUB_300001_SM_10006detail6reduce28DeviceReduceSingleTileKernelINS2_10policy_hubIfjN4cuda3std3__44plusIfEEE10Policy1000EN6thrust24THRUST_300001_SM_1000_NS18transform_iteratorINSD_12zip_functionINS7_10multipliesIfEEEENSD_12zip_iteratorINS7_5tupleIJNSD_6detail15normal_iteratorINSD_10device_ptrIdEEEESP_EEEEENSD_11use_defaultESS_EEPfjS9_ffNS7_10__identityEEEvT0_T1_T2_T3_T4_T6__param_1,
	.param .u32 _ZN3cub18CUB_300001_SM_10006detail6reduce28DeviceReduceSingleTileKernelINS2_10policy_hubIfjN4cuda3std3__44plusIfEEE10Policy1000EN6thrust24THRUST_300001_SM_1000_NS18transform_iteratorINSD_12zip_functionINS7_10multipliesIfEEEENSD_12zip_iteratorINS7_5tupleIJNSD_6detail15normal_iteratorINSD_10device_ptrIdEEEESP_EEEEENSD_11use_defaultESS_EEPfjS9_ffNS7_10__identityEEEvT0_T1_T2_T3_T4_T6__param_2,
	.param .align 1 .b8 _ZN3cub18CUB_300001_SM_10006detail6reduce28DeviceReduceSingleTileKernelINS2_10policy_hubIfjN4cuda3std3__44plusIfEEE10Policy1000EN6thrust24THRUST_300001_SM_1000_NS18transform_iteratorINSD_12zip_functionINS7_10multipliesIfEEEENSD_12zip_iteratorINS7_5tupleIJNSD_6detail15normal_iteratorINSD_10device_ptrIdEEEESP_EEEEENSD_11use_defaultESS_EEPfjS9_ffNS7_10__identityEEEvT0_T1_T2_T3_T4_T6__param_3[1],
	.param .f32 _ZN3cub18CUB_300001_SM_10006detail6reduce28DeviceReduceSingleTileKernelINS2_10policy_hubIfjN4cuda3std3__44plusIfEEE10Policy1000EN6thrust24THRUST_300001_SM_1000_NS18transform_iteratorINSD_12zip_functionINS7_10multipliesIfEEEENSD_12zip_iteratorINS7_5tupleIJNSD_6detail15normal_iteratorINSD_10device_ptrIdEEEESP_EEEEENSD_11use_defaultESS_EEPfjS9_ffNS7_10__identityEEEvT0_T1_T2_T3_T4_T6__param_4,
	.param .align 1 .b8 _ZN3cub18CUB_300001_SM_10006detail6reduce28DeviceReduceSingleTileKernelINS2_10policy_hubIfjN4cuda3std3__44plusIfEEE10Policy1000EN6thrust24THRUST_300001_SM_1000_NS18transform_iteratorINSD_12zip_functionINS7_10multipliesIfEEEENSD_12zip_iteratorINS7_5tupleIJNSD_6detail15normal_iteratorINSD_10device_ptrIdEEEESP_EEEEENSD_11use_defaultESS_EEPfjS9_ffNS7_10__identityEEEvT0_T1_T2_T3_T4_T6__param_5[1]
)
.maxntid 512
.minnctapersm 1
{
	.reg .pred 	%p<67>;
	.reg .b16 	%rs<9>;
	.reg .b32 	%r<220>;
	.reg .b32 	%f<491>;
	.reg .b64 	%rd<128>;
	.reg .b64 	%fd<183>;
	// demoted variable
	.shared .align 4 .b8 _ZZN3cub18CUB_300001_SM_10006detail6reduce28DeviceReduceSingleTileKernelINS2_10policy_hubIfjN4cuda3std3__44plusIfEEE10Policy1000EN6thrust24THRUST_300001_SM_1000_NS18transform_iteratorINSD_12zip_functionINS7_10multipliesIfEEEENSD_12zip_iteratorINS7_5tupleIJNSD_6detail15normal_iteratorINSD_10device_ptrIdEEEESP_EEEEENSD_11use_defaultESS_EEPfjS9_ffNS7_10__identityEEEvT0_T1_T2_T3_T4_T6_E12temp_storage[84];
	ld.param.u64 	%rd19, [_ZN3cub18CUB_300001_SM_10006detail6reduce28DeviceReduceSingleTileKernelINS2_10policy_hubIfjN4cuda3std3__44plusIfEEE10Policy1000EN6thrust24THRUST_300001_SM_1000_NS18transform_iteratorINSD_12zip_functionINS7_10multipliesIfEEEENSD_12zip_iteratorINS7_5tupleIJNSD_6detail15normal_iteratorINSD_10device_ptrIdEEEESP_EEEEENSD_11use_defaultESS_EEPfjS9_ffNS7_10__identityEEEvT0_T1_T2_T3_T4_T6__param_0+8];
	ld.param.u64 	%rd18, [_ZN3cub18CUB_300001_SM_10006detail6reduce28DeviceReduceSingleTileKernelINS2_10policy_hubIfjN4cuda3std3__44plusIfEEE10Policy1000EN6thrust24THRUST_300001_SM_1000_NS18transform_iteratorINSD_12zip_functionINS7_10multipliesIfEEEENSD_12zip_iteratorINS7_5tupleIJNSD_6detail15normal_iteratorINSD_10device_ptrIdEEEESP_EEEEENSD_11use_defaultESS_EEPfjS9_ffNS7_10__identityEEEvT0_T1_T2_T3_T4_T6__param_0];
	ld.param.u64 	%rd20, [_ZN3cub18CUB_300001_SM_10006detail6reduce28DeviceReduceSingleTileKernelINS2_10policy_hubIfjN4cuda3std3__44plusIfEEE10Policy1000EN6thrust24THRUST_300001_SM_1000_NS18transform_iteratorINSD_12zip_functionINS7_10multipliesIfEEEENSD_12zip_iteratorINS7_5tupleIJNSD_6detail15normal_iteratorINSD_10device_ptrIdEEEESP_EEEEENSD_11use_defaultESS_EEPfjS9_ffNS7_10__identityEEEvT0_T1_T2_T3_T4_T6__param_1];
	ld.param.u32 	%r51, [_ZN3cub18CUB_300001_SM_10006detail6reduce28DeviceReduceSingleTileKernelINS2_10policy_hubIfjN4cuda3std3__44plusIfEEE10Policy1000EN6thrust24THRUST_300001_SM_1000_NS18transform_iteratorINSD_12zip_functionINS7_10multipliesIfEEEENSD_12zip_iteratorINS7_5tupleIJNSD_6detail15normal_iteratorINSD_10device_ptrIdEEEESP_EEEEENSD_11use_defaultESS_EEPfjS9_ffNS7_10__identityEEEvT0_T1_T2_T3_T4_T6__param_2];
	ld.param.f32 	%f42, [_ZN3cub18CUB_300001_SM_10006detail6reduce28DeviceReduceSingleTileKernelINS2_10policy_hubIfjN4cuda3std3__44plusIfEEE10Policy1000EN6thrust24THRUST_300001_SM_1000_NS18transform_iteratorINSD_12zip_functionINS7_10multipliesIfEEEENSD_12zip_iteratorINS7_5tupleIJNSD_6detail15normal_iteratorINSD_10device_ptrIdEEEESP_EEEEENSD_11use_defaultESS_EEPfjS9_ffNS7_10__identityEEEvT0_T1_T2_T3_T4_T6__param_4];
	cvta.to.global.u64 	%rd1, %rd20;
	setp.ne.s32 	%p1, %r51, 0;
	@%p1 bra 	$L__BB5_3;
	mov.u32 	%r202, %tid.x;
	setp.ne.s32 	%p66, %r202, 0;
	@%p66 bra 	$L__BB5_52;
	st.global.f32 	[%rd1], %f42;
	bra.uni 	$L__BB5_52;
$L__BB5_3:
	cvta.to.global.u64 	%rd2, %rd18;
	cvta.to.global.u64 	%rd3, %rd19;
	setp.gt.u32 	%p2, %r51, 8191;
	@%p2 bra 	$L__BB5_28;
	mov.u32 	%r1, %tid.x;
	setp.ge.u32 	%p24, %r1, %r51;
	mov.f32 	%f478, 0f00000000;
	mov.u32 	%r206, %r1;
	@%p24 bra 	$L__BB5_6;
	mul.wide.u32 	%rd112, %r1, 8;
	add.s64 	%rd113, %rd2, %rd112;
	add.s64 	%rd114, %rd3, %rd112;
	ld.global.f64 	%fd123, [%rd113];
	ld.global.f64 	%fd124, [%rd114];
	cvt.rn.f32.f64 	%f280, %fd123;
	cvt.rn.f32.f64 	%f281, %fd124;
	mul.f32 	%f478, %f280, %f281;
	add.s32 	%r206, %r1, 512;
$L__BB5_6:
	setp.ge.u32 	%p25, %r206, %r51;
	@%p25 bra 	$L__BB5_19;
	not.b32 	%r129, %r206;
	add.s32 	%r130, %r51, %r129;
	shr.u32 	%r131, %r130, 9;
	add.s32 	%r4, %r131, 1;
	and.b32  	%r5, %r4, 15;
	setp.lt.u32 	%p26, %r130, 7680;
	@%p26 bra 	$L__BB5_10;
	and.b32  	%r132, %r4, 16777200;
	neg.s32 	%r204, %r132;
	mul.wide.u32 	%rd115, %r206, 8;
	or.b64  	%rd116, %rd115, 32768;
	add.s64 	%rd125, %rd2, %rd116;
	add.s64 	%rd124, %rd3, %rd116;
$L__BB5_9:
	.pragma "nounroll";
	ld.global.f64 	%fd125, [%rd125+-32768];
	ld.global.f64 	%fd126, [%rd124+-32768];
	cvt.rn.f32.f64 	%f283, %fd125;
	cvt.rn.f32.f64 	%f284, %fd126;
	fma.rn.f32 	%f285, %f283, %f284, %f478;
	ld.global.f64 	%fd127, [%rd125+-28672];
	ld.global.f64 	%fd128, [%rd124+-28672];
	cvt.rn.f32.f64 	%f286, %fd127;
	cvt.rn.f32.f64 	%f287, %fd128;
	fma.rn.f32 	%f288, %f286, %f287, %f285;
	ld.global.f64 	%fd129, [%rd125+-24576];
	ld.global.f64 	%fd130, [%rd124+-24576];
	cvt.rn.f32.f64 	%f289, %fd129;
	cvt.rn.f32.f64 	%f290, %fd130;
	fma.rn.f32 	%f291, %f289, %f290, %f288;
	ld.global.f64 	%fd131, [%rd125+-20480];
	ld.global.f64 	%fd132, [%rd124+-20480];
	cvt.rn.f32.f64 	%f292, %fd131;
	cvt.rn.f32.f64 	%f293, %fd132;
	fma.rn.f32 	%f294, %f292, %f293, %f291;
	ld.global.f64 	%fd133, [%rd125+-16384];
	ld.global.f64 	%fd134, [%rd124+-16384];
	cvt.rn.f32.f64 	%f295, %fd133;
	cvt.rn.f32.f64 	%f296, %fd134;
	fma.rn.f32 	%f297, %f295, %f296, %f294;
	ld.global.f64 	%fd135, [%rd125+-12288];
	ld.global.f64 	%fd136, [%rd124+-12288];
	cvt.rn.f32.f64 	%f298, %fd135;
	cvt.rn.f32.f64 	%f299, %fd136;
	fma.rn.f32 	%f300, %f298, %f299, %f297;
	ld.global.f64 	%fd137, [%rd125+-8192];
	ld.global.f64 	%fd138, [%rd124+-8192];
	cvt.rn.f32.f64 	%f301, %fd137;
	cvt.rn.f32.f64 	%f302, %fd138;
	fma.rn.f32 	%f303, %f301, %f302, %f300;
	ld.global.f64 	%fd139, [%rd125+-4096];
	ld.global.f64 	%fd140, [%rd124+-4096];
	cvt.rn.f32.f64 	%f304, %fd139;
	cvt.rn.f32.f64 	%f305, %fd140;
	fma.rn.f32 	%f306, %f304, %f305, %f303;
	ld.global.f64 	%fd141, [%rd125];
	ld.global.f64 	%fd142, [%rd124];
	cvt.rn.f32.f64 	%f307, %fd141;
	cvt.rn.f32.f64 	%f308, %fd142;
	fma.rn.f32 	%f309, %f307, %f308, %f306;
	ld.global.f64 	%fd143, [%rd125+4096];
	ld.global.f64 	%fd144, [%rd124+4096];
	cvt.rn.f32.f64 	%f310, %fd143;
	cvt.rn.f32.f64 	%f311, %fd144;
	fma.rn.f32 	%f312, %f310, %f311, %f309;
	ld.global.f64 	%fd145, [%rd125+8192];
	ld.global.f64 	%fd146, [%rd124+8192];
	cvt.rn.f32.f64 	%f313, %fd145;
	cvt.rn.f32.f64 	%f314, %fd146;
	fma.rn.f32 	%f315, %f313, %f314, %f312;
	ld.global.f64 	%fd147, [%rd125+12288];
	ld.global.f64 	%fd148, [%rd124+12288];
	cvt.rn.f32.f64 	%f316, %fd147;
	cvt.rn.f32.f64 	%f317, %fd148;
	fma.rn.f32 	%f318, %f316, %f317, %f315;
	ld.global.f64 	%fd149, [%rd125+16384];
	ld.global.f64 	%fd150, [%rd124+16384];
	cvt.rn.f32.f64 	%f319, %fd149;
	cvt.rn.f32.f64 	%f320, %fd150;
	fma.rn.f32 	%f321, %f319, %f320, %f318;
	ld.global.f64 	%fd151, [%rd125+20480];
	ld.global.f64 	%fd152, [%rd124+20480];
	cvt.rn.f32.f64 	%f322, %fd151;
	cvt.rn.f32.f64 	%f323, %fd152;
	fma.rn.f32 	%f324, %f322, %f323, %f321;
	ld.global.f64 	%fd153, [%rd125+24576];
	ld.global.f64 	%fd154, [%rd124+24576];
	cvt.rn.f32.f64 	%f325, %fd153;
	cvt.rn.f32.f64 	%f326, %fd154;
	fma.rn.f32 	%f327, %f325, %f326, %f324;
	ld.global.f64 	%fd155, [%rd125+28672];
	ld.global.f64 	%fd156, [%rd124+28672];
	cvt.rn.f32.f64 	%f328, %fd155;
	cvt.rn.f32.f64 	%f329, %fd156;
	fma.rn.f32 	%f478, %f328, %f329, %f327;
	add.s32 	%r206, %r206, 8192;
	add.s32 	%r204, %r204, 16;
	add.s64 	%rd125, %rd125, 65536;
	add.s64 	%rd124, %rd124, 65536;
	setp.ne.s32 	%p27, %r204, 0;
	@%p27 bra 	$L__BB5_9;
$L__BB5_10:
	setp.eq.s32 	%p28, %r5, 0;
	@%p28 bra 	$L__BB5_19;
	and.b32  	%r12, %r4, 7;
	setp.lt.u32 	%p29, %r5, 8;
	@%p29 bra 	$L__BB5_13;
	mul.wide.u32 	%rd117, %r206, 8;
	add.s64 	%rd118, %rd2, %rd117;
	add.s64 	%rd119, %rd3, %rd117;
	ld.global.f64 	%fd157, [%rd118];
	ld.global.f64 	%fd158, [%rd119];
	cvt.rn.f32.f64 	%f331, %fd157;
	cvt.rn.f32.f64 	%f332, %fd158;
	fma.rn.f32 	%f333, %f331, %f332, %f478;
	ld.global.f64 	%fd159, [%rd118+4096];
	ld.global.f64 	%fd160, [%rd119+4096];
	cvt.rn.f32.f64 	%f334, %fd159;
	cvt.rn.f32.f64 	%f335, %fd160;
	fma.rn.f32 	%f336, %f334, %f335, %f333;
	ld.global.f64 	%fd161, [%rd118+8192];
	ld.global.f64 	%fd162, [%rd119+8192];
	cvt.rn.f32.f64 	%f337, %fd161;
	cvt.rn.f32.f64 	%f338, %fd162;
	fma.rn.f32 	%f339, %f337, %f338, %f336;
	ld.global.f64 	%fd163, [%rd118+12288];
	ld.global.f64 	%fd164, [%rd119+12288];
	cvt.rn.f32.f64 	%f340, %fd163;
	cvt.rn.f32.f64 	%f341, %fd164;
	fma.rn.f32 	%f342, %f340, %f341, %f339;
	ld.global.f64 	%fd165, [%rd118+16384];
	ld.global.f64 	%fd166, [%rd119+16384];
	cvt.rn.f32.f64 	%f343, %fd165;
	cvt.rn.f32.f64 	%f344, %fd166;
	fma.rn.f32 	%f345, %f343, %f344, %f342;
	ld.global.f64 	%fd167, [%rd118+20480];
	ld.global.f64 	%fd168, [%rd119+20480];
	cvt.rn.f32.f64 	%f346, %fd167;
	cvt.rn.f32.f64 	%f347, %fd168;
	fma.rn.f32 	%f348, %f346, %f347, %f345;
	ld.global.f64 	%fd169, [%rd118+24576];
	ld.global.f64 	%fd170, [%rd119+24576];
	cvt.rn.f32.f64 	%f349, %fd169;
	cvt.rn.f32.f64 	%f350, %fd170;
	fma.rn.f32 	%f351, %f349, %f350, %f348;
	ld.global.f64 	%fd171, [%rd118+28672];
	ld.global.f64 	%fd172, [%rd119+28672];
	cvt.rn.f32.f64 	%f352, %fd171;
	cvt.rn.f32.f64 	%f353, %fd172;
	fma.rn.f32 	%f478, %f352, %f353, %f351;
	add.s32 	%r206, %r206, 4096;
$L__BB5_13:
	setp.eq.s32 	%p30, %r12, 0;
	@%p30 bra 	$L__BB5_19;
	and.b32  	%r15, %r4, 3;
	setp.lt.u32 	%p31, %r12, 4;
	@%p31 bra 	$L__BB5_16;
	mul.wide.u32 	%rd120, %r206, 8;
	add.s64 	%rd121, %rd2, %rd120;
	add.s64 	%rd122, %rd3, %rd120;
	ld.global.f64 	%fd173, [%rd121];
	ld.global.f64 	%fd174, [%rd122];
	cvt.rn.f32.f64 	%f355, %fd173;
	cvt.rn.f32.f64 	%f356, %fd174;
	fma.rn.f32 	%f357, %f355, %f356, %f478;
	ld.global.f64 	%fd175, [%rd121+4096];
	ld.global.f64 	%fd176, [%rd122+4096];
	cvt.rn.f32.f64 	%f358, %fd175;
	cvt.rn.f32.f64 	%f359, %fd176;
	fma.rn.f32 	%f360, %f358, %f359, %f357;
	ld.global.f64 	%fd177, [%rd121+8192];
	ld.global.f64 	%fd178, [%rd122+8192];
	cvt.rn.f32.f64 	%f361, %fd177;
	cvt.rn.f32.f64 	%f362, %fd178;
	fma.rn.f32 	%f363, %f361, %f362, %f360;
	ld.global.f64 	%fd179, [%rd121+12288];
	ld.global.f64 	%fd180, [%rd122+12288];
	cvt.rn.f32.f64 	%f364, %fd179;
	cvt.rn.f32.f64 	%f365, %fd180;
	fma.rn.f32 	%f478, %f364, %f365, %f363;
	add.s32 	%r206, %r206, 2048;
$L__BB5_16:
	setp.eq.s32 	%p32, %r15, 0;
	@%p32 bra 	$L__BB5_19;
	mul.wide.u32 	%rd123, %r206, 8;
	add.s64 	%rd127, %rd3, %rd123;
	add.s64 	%rd126, %rd2, %rd123;
	neg.s32 	%r209, %r15;
$L__BB5_18:
	.pragma "nounroll";
	ld.global.f64 	%fd181, [%rd126];
	ld.global.f64 	%fd182, [%rd127];
	cvt.rn.f32.f64 	%f366, %fd181;
	cvt.rn.f32.f64 	%f367, %fd182;
	fma.rn.f32 	%f478, %f366, %f367, %f478;
	add.s64 	%rd127, %rd127, 4096;
	add.s64 	%rd126, %rd126, 4096;
	add.s32 	%r209, %r209, 1;
	setp.ne.s32 	%p33, %r209, 0;
	@%p33 bra 	$L__BB5_18;
$L__BB5_19:
	setp.lt.u32 	%p34, %r51, 512;
	@%p34 bra 	$L__BB5_24;
	// begin inline asm
	mov.u32 %r171, %laneid;
	// end inline asm
	mov.b32 	%r173, %f478;
	mov.b32 	%r174, 1;
	mov.b32 	%r195, 31;
	mov.b32 	%r196, -1;
	// begin inline asm
	shfl.sync.down.b32 %r172, %r173, %r174, %r195, %r196;
	// end inline asm
	setp.gt.s32 	%p58, %r171, 30;
	mov.b32 	%f426, %r172;
	add.f32 	%f427, %f478, %f426;
	selp.f32 	%f428, %f478, %f427, %p58;
	mov.b32 	%r178, %f428;
	mov.b32 	%r179, 2;
	// begin inline asm
	shfl.sync.down.b32 %r177, %r178, %r179, %r195, %r196;
	// end inline asm
	setp.gt.s32 	%p59, %r171, 29;
	mov.b32 	%f429, %r177;
	add.f32 	%f430, %f428, %f429;
	selp.f32 	%f431, %f428, %f430, %p59;
	mov.b32 	%r183, %f431;
	mov.b32 	%r184, 4;
	// begin inline asm
	shfl.sync.down.b32 %r182, %r183, %r184, %r195, %r196;
	// end inline asm
	setp.gt.s32 	%p60, %r171, 27;
	mov.b32 	%f432, %r182;
	add.f32 	%f433, %f431, %f432;
	selp.f32 	%f434, %f431, %f433, %p60;
	mov.b32 	%r188, %f434;
	mov.b32 	%r189, 8;
	// begin inline asm
	shfl.sync.down.b32 %r187, %r188, %r189, %r195, %r196;
	// end inline asm
	setp.gt.s32 	%p61, %r171, 23;
	mov.b32 	%f435, %r187;
	add.f32 	%f436, %f434, %f435;
	selp.f32 	%f437, %f434, %f436, %p61;
	mov.b32 	%r193, %f437;
	mov.b32 	%r194, 16;
	// begin inline asm
	shfl.sync.down.b32 %r192, %r193, %r194, %r195, %r196;
	// end inline asm
	setp.gt.s32 	%p62, %r171, 15;
	mov.b32 	%f438, %r192;
	add.f32 	%f16, %f437, %f438;
	selp.f32 	%f490, %f437, %f16, %p62;
	setp.ne.s32 	%p63, %r171, 0;
	@%p63 bra 	$L__BB5_22;
	shr.u32 	%r197, %r1, 3;
	and.b32  	%r198, %r197, 124;
	mov.u32 	%r199, _ZZN3cub18CUB_300001_SM_10006detail6reduce28DeviceReduceSingleTileKernelINS2_10policy_hubIfjN4cuda3std3__44plusIfEEE10Policy1000EN6thrust24THRUST_300001_SM_1000_NS18transform_iteratorINSD_12zip_functionINS7_10multipliesIfEEEENSD_12zip_iteratorINS7_5tupleIJNSD_6detail15normal_iteratorINSD_10device_ptrIdEEEESP_EEEEENSD_11use_defaultESS_EEPfjS9_ffNS7_10__identityEEEvT0_T1_T2_T3_T4_T6_E12temp_storage;
	add.s32 	%r200, %r199, %r198;
	st.shared.f32 	[%r200+16], %f16;
$L__BB5_22:
	bar.sync 	0;
	setp.ne.s32 	%p64, %r1, 0;
	@%p64 bra 	$L__BB5_50;
	ld.shared.f32 	%f439, [_ZZN3cub18CUB_300001_SM_10006detail6reduce28DeviceReduceSingleTileKernelINS2_10policy_hubIfjN4cuda3std3__44plusIfEEE10Policy1000EN6thrust24THRUST_300001_SM_1000_NS18transform_iteratorINSD_12zip_functionINS7_10multipliesIfEEEENSD_12zip_iteratorINS7_5tupleIJNSD_6detail15normal_iteratorINSD_10device_ptrIdEEEESP_EEEEENSD_11use_defaultESS_EEPfjS9_ffNS7_10__identityEEEvT0_T1_T2_T3_T4_T6_E12temp_storage+20];
	add.f32 	%f440, %f490, %f439;
	ld.shared.f32 	%f441, [_ZZN3cub18CUB_300001_SM_10006detail6reduce28DeviceReduceSingleTileKernelINS2_10policy_hubIfjN4cuda3std3__44plusIfEEE10Policy1000EN6thrust24THRUST_300001_SM_1000_NS18transform_iteratorINSD_12zip_functionINS7_10multipliesIfEEEENSD_12zip_iteratorINS7_5tupleIJNSD_6detail15normal_iteratorINSD_10device_ptrIdEEEESP_EEEEENSD_11use_defaultESS_EEPfjS9_ffNS7_10__identityEEEvT0_T1_T2_T3_T4_T6_E12temp_storage+24];
	add.f32 	%f442, %f440, %f441;
	ld.shared.f32 	%f443, [_ZZN3cub18CUB_300001_SM_10006detail6reduce28DeviceReduceSingleTileKernelINS2_10policy_hubIfjN4cuda3std3__44plusIfEEE10Policy1000EN6thrust24THRUST_300001_SM_1000_NS18transform_iteratorINSD_12zip_functionINS7_10multipliesIfEEEENSD_12zip_iteratorINS7_5tupleIJNSD_6detail15normal_iteratorINSD_10device_ptrIdEEEESP_EEEEENSD_11use_defaultESS_EEPfjS9_ffNS7_10__identityEEEvT0_T1_T2_T3_T4_T6_E12temp_storage+28];
	add.f32 	%f444, %f442, %f443;
	ld.shared.f32 	%f445, [_ZZN3cub18CUB_300001_SM_10006detail6reduce28DeviceReduceSingleTileKernelINS2_10policy_hubIfjN4cuda3std3__44plusIfEEE10Policy1000EN6thrust24THRUST_300001_SM_1000_NS18transform_iteratorINSD_12zip_functionINS7_10multipliesIfEEEENSD_12zip_iteratorINS7_5tupleIJNSD_6detail15normal_iteratorINSD_10device_ptrIdEEEESP_EEEEENSD_11use_defaultESS_EEPfjS9_ffNS7_10__identityEEEvT0_T1_T2_T3_T4_T6_E12temp_storage+32];
	add.f32 	%f446, %f444, %f445;
	ld.shared.f32 	%f447, [_ZZN3cub18CUB_300001_SM_10006detail6reduce28DeviceReduceSingleTileKernelINS2_10policy_hubIfjN4cuda3std3__44plusIfEEE10Policy1000EN6thrust24THRUST_300001_SM_1000_NS18transform_iteratorINSD_12zip_functionINS7_10multipliesIfEEEENSD_12zip_iteratorINS7_5tupleIJNSD_6detail15normal_iteratorINSD_10device_ptrIdEEEESP_EEEEENSD_11use_defaultESS_EEPfjS9_ffNS7_10__identityEEEvT0_T1_T2_T3_T4_T6_E12temp_storage+36];
	add.f32 	%f448, %f446, %f447;
	ld.shared.f32 	%f449, [_ZZN3cub18CUB_300001_SM_10006detail6reduce28DeviceReduceSingleTileKernelINS2_10policy_hubIfjN4cuda3std3__44plusIfEEE10Policy1000EN6thrust24THRUST_300001_SM_1000_NS18transform_iteratorINSD_12zip_functionINS7_10multipliesIfEEEENSD_12zip_iteratorINS7_5tupleIJNSD_6detail15normal_iteratorINSD_10device_ptrIdEEEESP_EEEEENSD_11use_defaultESS_EEPfjS9_ffNS7_10__identityEEEvT0_T1_T2_T3_T4_T6_E12temp_storage+40];
	add.f32 	%f450, %f448, %f449;
	ld.shared.f32 	%f451, [_ZZN3cub18CUB_300001_SM_10006detail6reduce28DeviceReduceSingleTileKernelINS2_10policy_hubIfjN4cuda3std3__44plusIfEEE10Policy1000EN6thrust24THRUST_300001_SM_1000_NS18transform_iteratorINSD_12zip_functionINS7_10multipliesIfEEEENSD_12zip_iteratorINS7_5tupleIJNSD_6detail15normal_iteratorINSD_10device_ptrIdEEEESP_EEEEENSD_11use_defaultESS_EEPfjS9_ffNS7_10__identityEEEvT0_T1_T2_T3_T4_T6_E12temp_storage+44];
	add.f32 	%f452, %f450, %f451;
	ld.shared.f32 	%f453, [_ZZN3cub18CUB_300001_SM_10006detail6reduce28DeviceReduceSingleTileKernelINS2_10policy_hubIfjN4cuda3std3__44plusIfEEE10Policy1000EN6thrust24THRUST_300001_SM_1000_NS18transform_iteratorINSD_12zip_functionINS7_10multipliesIfEEEENSD_12zip_iteratorINS7_5tupleIJNSD_6detail15normal_iteratorINSD_10device_ptrIdEEEESP_EEEEENSD_11use_defaultESS_EEPfjS9_ffNS7_10__identityEEEvT0_T1_T2_T3_T4_T6_E12temp_storage+48];
	add.f32 	%f454, %f452, %f453;
	ld.shared.f32 	%f455, [_ZZN3cub18CUB_300001_SM_10006detail6reduce28DeviceReduceSingleTileKernelINS2_10policy_hubIfjN4cuda3std3__44plusIfEEE10Policy1000EN6thrust24THRUST_300001_SM_1000_NS18transform_iteratorINSD_12zip_functionINS7_10multipliesIfEEEENSD_12zip_iteratorINS7_5tupleIJNSD_6detail15normal_iteratorINSD_10device_ptrIdEEEESP_EEEEENSD_11use_defaultESS_EEPfjS9_ffNS7_10__identityEEEvT0_T1_T2_T3_T4_T6_E12temp_storage+52];
	add.f32 	%f456, %f454, %f455;
	ld.shared.f32 	%f457, [_ZZN3cub18CUB_300001_SM_10006detail6reduce28DeviceReduceSingleTileKernelINS2_10policy_hubIfjN4cuda3std3__44plusIfEEE10Policy1000EN6thrust24THRUST_300001_SM_1000_NS18transform_iteratorINSD_12zip_functionINS7_10multipliesIfEEEENSD_12zip_iteratorINS7_5tupleIJNSD_6detail15normal_iteratorINSD_10device_ptrIdEEEESP_EEEEENSD_11use_defaultESS_EEPfjS9_ffNS7_10__identityEEEvT0_T1_T2_T3_T4_T6_E12temp_storage+56];
	add.f32 	%f458, %f456, %f457;
	ld.shared.f32 	%f459, [_ZZN3cub18CUB_300001_SM_10006detail6reduce28DeviceReduceSingleTileKernelINS2_10policy_hubIfjN4cuda3std3__44plusIfEEE10Policy1000EN6thrust24THRUST_300001_SM_1000_NS18transform_iteratorINSD_12zip_functionINS7_10multipliesIfEEEENSD_12zip_iteratorINS7_5tupleIJNSD_6detail15normal_iteratorINSD_10device_ptrIdEEEESP_EEEEENSD_11use_defaultESS_EEPfjS9_ffNS7_10__identityEEEvT0_T1_T2_T3_T4_T6_E12temp_storage+60];
	add.f32 	%f460, %f458, %f459;
	ld.shared.f32 	%f461, [_ZZN3cub18CUB_300001_SM_10006detail6reduce28DeviceReduceSingleTileKernelINS2_10policy_hubIfjN4cuda3std3__44plusIfEEE10Policy1000EN6thrust24THRUST_300001_SM_1000_NS18transform_iteratorINSD_12zip_functionINS7_10multipliesIfEEEENSD_12zip_iteratorINS7_5tupleIJNSD_6detail15normal_iteratorINSD_10device_ptrIdEEEESP_EEEEENSD_11use_defaultESS_EEPfjS9_ffNS7_10__identityEEEvT0_T1_T2_T3_T4_T6_E12temp_storage+64];
	add.f32 	%f462, %f460, %f461;
	ld.shared.f32 	%f463, [_ZZN3cub18CUB_300001_SM_10006detail6reduce28DeviceReduceSingleTileKernelINS2_10policy_hubIfjN4cuda3std3__44plusIfEEE10Policy1000EN6thrust24THRUST_300001_SM_1000_NS18transform_iteratorINSD_12zip_functionINS7_10multipliesIfEEEENSD_12zip_iteratorINS7_5tupleIJNSD_6detail15normal_iteratorINSD_10device_ptrIdEEEESP_EEEEENSD_11use_defaultESS_EEPfjS9_ffNS7_10__identityEEEvT0_T1_T2_T3_T4_T6_E12temp_storage+68];
	add.f32 	%f464, %f462, %f463;
	ld.shared.f32 	%f465, [_ZZN3cub18CUB_300001_SM_10006detail6reduce28DeviceReduceSingleTileKernelINS2_10policy_hubIfjN4cuda3std3__44plusIfEEE10Policy1000EN6thrust24THRUST_300001_SM_1000_NS18transform_iteratorINSD_12zip_functionINS7_10multipliesIfEEEENSD_12zip_iteratorINS7_5tupleIJNSD_6detail15normal_iteratorINSD_10device_ptrIdEEEESP_EEEEENSD_11use_defaultESS_EEPfjS9_ffNS7_10__identityEEEvT0_T1_T2_T3_T4_T6_E12temp_storage+72];
	add.f32 	%f466, %f464, %f465;
	ld.shared.f32 	%f467, [_ZZN3cub18CUB_300001_SM_10006detail6reduce28DeviceReduceSingleTileKernelINS2_10policy_hubIfjN4cuda3std3__44plusIfEEE10Policy1000EN6thrust24THRUST_300001_SM_1000_NS18transform_iteratorINSD_12zip_functionINS7_10multipliesIfEEEENSD_12zip_iteratorINS7_5tupleIJNSD_6detail15normal_iteratorINSD_10device_ptrIdEEEESP_EEEEENSD_11use_defaultESS_EEPfjS9_ffNS7_10__identityEEEvT0_T1_T2_T3_T4_T6_E12temp_storage+76];
	add.f32 	%f490, %f466, %f467;
	bra.uni 	$L__BB5_50;
$L__BB5_24:
	// begin inline asm
	mov.u32 %r133, %laneid;
	// end inline asm
	and.b32  	%r159, %r1, 992;
	add.s32 	%r160, %r159, 32;
	setp.gt.u32 	%p35, %r160, %r51;
	not.b32 	%r161, %r159;
	add.s32 	%r162, %r51, %r161;
	selp.b32 	%r157, %r162, 31, %p35;
	mov.b32 	%r135, %f478;
	mov.b32 	%r136, 1;
	mov.b32 	%r158, -1;
	// begin inline asm
	shfl.sync.down.b32 %r134, %r135, %r136, %r157, %r158;
	// end inline asm
	setp.lt.s32 	%p36, %r133, %r157;
	mov.b32 	%f368, %r134;
	add.f32 	%f369, %f478, %f368;
	selp.f32 	%f370, %f369, %f478, %p36;
	mov.b32 	%r140, %f370;
	mov.b32 	%r141, 2;
	// begin inline asm
	shfl.sync.down.b32 %r139, %r140, %r141, %r157, %r158;
	// end inline asm
	add.s32 	%r163, %r133, 2;
	setp.gt.s32 	%p37, %r163, %r157;
	mov.b32 	%f371, %r139;
	add.f32 	%f372, %f370, %f371;
	selp.f32 	%f373, %f370, %f372, %p37;
	mov.b32 	%r145, %f373;
	mov.b32 	%r146, 4;
	// begin inline asm
	shfl.sync.down.b32 %r144, %r145, %r146, %r157, %r158;
	// end inline asm
	add.s32 	%r164, %r133, 4;
	setp.gt.s32 	%p38, %r164, %r157;
	mov.b32 	%f374, %r144;
	add.f32 	%f375, %f373, %f374;
	selp.f32 	%f376, %f373, %f375, %p38;
	mov.b32 	%r150, %f376;
	mov.b32 	%r151, 8;
	// begin inline asm
	shfl.sync.down.b32 %r149, %r150, %r151, %r157, %r158;
	// end inline asm
	add.s32 	%r165, %r133, 8;
	setp.gt.s32 	%p39, %r165, %r157;
	mov.b32 	%f377, %r149;
	add.f32 	%f378, %f376, %f377;
	selp.f32 	%f379, %f376, %f378, %p39;
	mov.b32 	%r155, %f379;
	mov.b32 	%r156, 16;
	// begin inline asm
	shfl.sync.down.b32 %r154, %r155, %r156, %r157, %r158;
	// end inline asm
	add.s32 	%r166, %r133, 16;
	setp.gt.s32 	%p40, %r166, %r157;
	mov.b32 	%f380, %r154;
	add.f32 	%f381, %f379, %f380;
	selp.f32 	%f490, %f379, %f381, %p40;
	setp.ne.s32 	%p41, %r133, 0;
	@%p41 bra 	$L__BB5_26;
	shr.u32 	%r167, %r1, 3;
	and.b32  	%r168, %r167, 124;
	mov.u32 	%r169, _ZZN3cub18CUB_300001_SM_10006detail6reduce28DeviceReduceSingleTileKernelINS2_10policy_hubIfjN4cuda3std3__44plusIfEEE10Policy1000EN6thrust24THRUST_300001_SM_1000_NS18transform_iteratorINSD_12zip_functionINS7_10multipliesIfEEEENSD_12zip_iteratorINS7_5tupleIJNSD_6detail15normal_iteratorINSD_10device_ptrIdEEEESP_EEEEENSD_11use_defaultESS_EEPfjS9_ffNS7_10__identityEEEvT0_T1_T2_T3_T4_T6_E12temp_storage;
	add.s32 	%r170, %r169, %r168;
	st.shared.f32 	[%r170+16], %f490;
$L__BB5_26:
	bar.sync 	0;
	setp.ne.s32 	%p42, %r1, 0;
	@%p42 bra 	$L__BB5_50;
	setp.gt.u32 	%p43, %r51, 32;
	ld.shared.f32 	%f382, [_ZZN3cub18CUB_300001_SM_10006detail6reduce28DeviceReduceSingleTileKernelINS2_10policy_hubIfjN4cuda3std3__44plusIfEEE10Policy1000EN6thrust24THRUST_300001_SM_1000_NS18transform_iteratorINSD_12zip_functionINS7_10multipliesIfEEEENSD_12zip_iteratorINS7_5tupleIJNSD_6detail15normal_iteratorINSD_10device_ptrIdEEEESP_EEEEENSD_11use_defaultESS_EEPfjS9_ffNS7_10__identityEEEvT0_T1_T2_T3_T4_T6_E12temp_storage+20];
	add.f32 	%f383, %f490, %f382;
	selp.f32 	%f384, %f383, %f490, %p43;
	setp.gt.u32 	%p44, %r51, 64;
	ld.shared.f32 	%f385, [_ZZN3cub18CUB_300001_SM_10006detail6reduce28DeviceReduceSingleTileKernelINS2_10policy_hubIfjN4cuda3std3__44plusIfEEE10Policy1000EN6thrust24THRUST_300001_SM_1000_NS18transform_iteratorINSD_12zip_functionINS7_10multipliesIfEEEENSD_12zip_iteratorINS7_5tupleIJNSD_6detail15normal_iteratorINSD_10device_ptrIdEEEESP_EEEEENSD_11use_defaultESS_EEPfjS9_ffNS7_10__identityEEEvT0_T1_T2_T3_T4_T6_E12temp_storage+24];
	add.f32 	%f386, %f385, %f384;
	selp.f32 	%f387, %f386, %f384, %p44;
	setp.gt.u32 	%p45, %r51, 96;
	ld.shared.f32 	%f388, [_ZZN3cub18CUB_300001_SM_10006detail6reduce28DeviceReduceSingleTileKernelINS2_10policy_hubIfjN4cuda3std3__44plusIfEEE10Policy1000EN6thrust24THRUST_300001_SM_1000_NS18transform_iteratorINSD_12zip_functionINS7_10multipliesIfEEEENSD_12zip_iteratorINS7_5tupleIJNSD_6detail15normal_iteratorINSD_10device_ptrIdEEEESP_EEEEENSD_11use_defaultESS_EEPfjS9_ffNS7_10__identityEEEvT0_T1_T2_T3_T4_T6_E12temp_storage+28];
	add.f32 	%f389, %f388, %f387;
	selp.f32 	%f390, %f389, %f387, %p45;
	setp.gt.u32 	%p46, %r51, 128;
	ld.shared.f32 	%f391, [_ZZN3cub18CUB_300001_SM_10006detail6reduce28DeviceReduceSingleTileKernelINS2_10policy_hubIfjN4cuda3std3__44plusIfEEE10Policy1000EN6thrust24THRUST_300001_SM_1000_NS18transform_iteratorINSD_12zip_functionINS7_10multipliesIfEEEENSD_12zip_iteratorINS7_5tupleIJNSD_6detail15normal_iteratorINSD_10device_ptrIdEEEESP_EEEEENSD_11use_defaultESS_EEPfjS9_ffNS7_10__identityEEEvT0_T1_T2_T3_T4_T6_E12temp_storage+32];
	add.f32 	%f392, %f391, %f390;
	selp.f32 	%f393, %f392, %f390, %p46;
	setp.gt.u32 	%p47, %r51, 160;
	ld.shared.f32 	%f394, [_ZZN3cub18CUB_300001_SM_10006detail6reduce28DeviceReduceSingleTileKernelINS2_10policy_hubIfjN4cuda3std3__44plusIfEEE10Policy1000EN6thrust24THRUST_300001_SM_1000_NS18transform_iteratorINSD_12zip_functionINS7_10multipliesIfEEEENSD_12zip_iteratorINS7_5tupleIJNSD_6detail15normal_iteratorINSD_10device_ptrIdEEEESP_EEEEENSD_11use_defaultESS_EEPfjS9_ffNS7_10__identityEEEvT0_T1_T2_T3_T4_T6_E12temp_storage+36];
	add.f32 	%f395, %f394, %f393;
	selp.f32 	%f396, %f395, %f393, %p47;
	setp.gt.u32 	%p48, %r51, 192;
	ld.shared.f32 	%f397, [_ZZN3cub18CUB_300001_SM_10006detail6reduce28DeviceReduceSingleTileKernelINS2_10policy_hubIfjN4cuda3std3__44plusIfEEE10Policy1000EN6thrust24THRUST_300001_SM_1000_NS18transform_iteratorINSD_12zip_functionINS7_10multipliesIfEEEENSD_12zip_iteratorINS7_5tupleIJNSD_6detail15normal_iteratorINSD_10device_ptrIdEEEESP_EEEEENSD_11use_defaultESS_EEPfjS9_ffNS7_10__identityEEEvT0_T1_T2_T3_T4_T6_E12temp_storage+40];
	add.f32 	%f398, %f397, %f396;
	selp.f32 	%f399, %f398, %f396, %p48;
	setp.gt.u32 	%p49, %r51, 224;
	ld.shared.f32 	%f400, [_ZZN3cub18CUB_300001_SM_10006detail6reduce28DeviceReduceSingleTileKernelINS2_10policy_hubIfjN4cuda3std3__44plusIfEEE10Policy1000EN6thrust24THRUST_300001_SM_1000_NS18transform_iteratorINSD_12zip_functionINS7_10multipliesIfEEEENSD_12zip_iteratorINS7_5tupleIJNSD_6detail15normal_iteratorINSD_10device_ptrIdEEEESP_EEEEENSD_11use_defaultESS_EEPfjS9_ffNS7_10__identityEEEvT0_T1_T2_T3_T4_T6_E12temp_storage+44];
	add.f32 	%f401, %f400, %f399;
	selp.f32 	%f402, %f401, %f399, %p49;
	setp.gt.u32 	%p50, %r51, 256;
	ld.shared.f32 	%f403, [_ZZN3cub18CUB_300001_SM_10006detail6reduce28DeviceReduceSingleTileKernelINS2_10policy_hubIfjN4cuda3std3__44plusIfEEE10Policy1000EN6thrust24THRUST_300001_SM_1000_NS18transform_iteratorINSD_12zip_functionINS7_10multipliesIfEEEENSD_12zip_iteratorINS7_5tupleIJNSD_6detail15normal_iteratorINSD_10device_ptrIdEEEESP_EEEEENSD_11use_defaultESS_EEPfjS9_ffNS7_10__identityEEEvT0_T1_T2_T3_T4_T6_E12temp_storage+48];
	add.f32 	%f404, %f403, %f402;
	selp.f32 	%f405, %f404, %f402, %p50;
	setp.gt.u32 	%p51, %r51, 288;
	ld.shared.f32 	%f406, [_ZZN3cub18CUB_300001_SM_10006detail6reduce28DeviceReduceSingleTileKernelINS2_10policy_hubIfjN4cuda3std3__44plusIfEEE10Policy1000EN6thrust24THRUST_300001_SM_1000_NS18transform_iteratorINSD_12zip_functionINS7_10multipliesIfEEEENSD_12zip_iteratorINS7_5tupleIJNSD_6detail15normal_iteratorINSD_10device_ptrIdEEEESP_EEEEENSD_11use_defaultESS_EEPfjS9_ffNS7_10__identityEEEvT0_T1_T2_T3_T4_T6_E12temp_storage+52];
	add.f32 	%f407, %f406, %f405;
	selp.f32 	%f408, %f407, %f405, %p51;
	setp.gt.u32 	%p52, %r51, 320;
	ld.shared.f32 	%f409, [_ZZN3cub18CUB_300001_SM_10006detail6reduce28DeviceReduceSingleTileKernelINS2_10policy_hubIfjN4cuda3std3__44plusIfEEE10Policy1000EN6thrust24THRUST_300001_SM_1000_NS18transform_iteratorINSD_12zip_functionINS7_10multipliesIfEEEENSD_12zip_iteratorINS7_5tupleIJNSD_6detail15normal_iteratorINSD_10device_ptrIdEEEESP_EEEEENSD_11use_defaultESS_EEPfjS9_ffNS7_10__identityEEEvT0_T1_T2_T3_T4_T6_E12temp_storage+56];
	add.f32 	%f410, %f409, %f408;
	selp.f32 	%f411, %f410, %f408, %p52;
	setp.gt.u32 	%p53, %r51, 352;
	ld.shared.f32 	%f412, [_ZZN3cub18CUB_300001_SM_10006detail6reduce28DeviceReduceSingleTileKernelINS2_10policy_hubIfjN4cuda3std3__44plusIfEEE10Policy1000EN6thrust24THRUST_300001_SM_1000_NS18transform_iteratorINSD_12zip_functionINS7_10multipliesIfEEEENSD_12zip_iteratorINS7_5tupleIJNSD_6detail15normal_iteratorINSD_10device_ptrIdEEEESP_EEEEENSD_11use_defaultESS_EEPfjS9_ffNS7_10__identityEEEvT0_T1_T2_T3_T4_T6_E12temp_storage+60];
	add.f32 	%f413, %f412, %f411;
	selp.f32 	%f414, %f413, %f411, %p53;
	setp.gt.u32 	%p54, %r51, 384;
	ld.shared.f32 	%f415, [_ZZN3cub18CUB_300001_SM_10006detail6reduce28DeviceReduceSingleTileKernelINS2_10policy_hubIfjN4cuda3std3__44plusIfEEE10Policy1000EN6thrust24THRUST_300001_SM_1000_NS18transform_iteratorINSD_12zip_functionINS7_10multipliesIfEEEENSD_12zip_iteratorINS7_5tupleIJNSD_6detail15normal_iteratorINSD_10device_ptrIdEEEESP_EEEEENSD_11use_defaultESS_EEPfjS9_ffNS7_10__identityEEEvT0_T1_T2_T3_T4_T6_E12temp_storage+64];
	add.f32 	%f416, %f415, %f414;
	selp.f32 	%f417, %f416, %f414, %p54;
	setp.gt.u32 	%p55, %r51, 416;
	ld.shared.f32 	%f418, [_ZZN3cub18CUB_300001_SM_10006detail6reduce28DeviceReduceSingleTileKernelINS2_10policy_hubIfjN4cuda3std3__44plusIfEEE10Policy1000EN6thrust24THRUST_300001_SM_1000_NS18transform_iteratorINSD_12zip_functionINS7_10multipliesIfEEEENSD_12zip_iteratorINS7_5tupleIJNSD_6detail15normal_iteratorINSD_10device_ptrIdEEEESP_EEEEENSD_11use_defaultESS_EEPfjS9_ffNS7_10__identityEEEvT0_T1_T2_T3_T4_T6_E12temp_storage+68];
	add.f32 	%f419, %f418, %f417;
	selp.f32 	%f420, %f419, %f417, %p55;
	setp.gt.u32 	%p56, %r51, 448;
	ld.shared.f32 	%f421, [_ZZN3cub18CUB_300001_SM_10006detail6reduce28DeviceReduceSingleTileKernelINS2_10policy_hubIfjN4cuda3std3__44plusIfEEE10Policy1000EN6thrust24THRUST_300001_SM_1000_NS18transform_iteratorINSD_12zip_functionINS7_10multipliesIfEEEENSD_12zip_iteratorINS7_5tupleIJNSD_6detail15normal_iteratorINSD_10device_ptrIdEEEESP_EEEEENSD_11use_defaultESS_EEPfjS9_ffNS7_10__identityEEEvT0_T1_T2_T3_T4_T6_E12temp_storage+72];
	add.f32 	%f422, %f421, %f420;
	selp.f32 	%f423, %f422, %f420, %p56;
	setp.gt.u32 	%p57, %r51, 480;
	ld.shared.f32 	%f424, [_ZZN3cub18CUB_300001_SM_10006detail6reduce28DeviceReduceSingleTileKernelINS2_10policy_hubIfjN4cuda3std3__44plusIfEEE10Policy1000EN6thrust24THRUST_300001_SM_1000_NS18transform_iteratorINSD_12zip_functionINS7_10multipliesIfEEEENSD_12zip_iteratorINS7_5tupleIJNSD_6detail15normal_iteratorINSD_10device_ptrIdEEEESP_EEEEENSD_11use_defaultESS_EEPfjS9_ffNS7_10__identityEEEvT0_T1_T2_T3_T4_T6_E12temp_storage+76];
	add.f32 	%f425, %f424, %f423;
	selp.f32 	%f490, %f425, %f423, %p57;
	bra.uni 	$L__BB5_50;
$L__BB5_28:
	mov.u32 	%r21, %tid.x;
	mul.wide.u32 	%rd21, %r21, 8;
	add.s64 	%rd16, %rd2, %rd21;
	add.s64 	%rd17, %rd3, %rd21;
	ld.global.f64 	%fd1, [%rd16];
	ld.global.f64 	%fd2, [%rd17];
	cvt.rn.f32.f64 	%f43, %fd1;
	cvt.rn.f32.f64 	%f44, %fd2;
	ld.global.f64 	%fd3, [%rd16+4096];
	ld.global.f64 	%fd4, [%rd17+4096];
	cvt.rn.f32.f64 	%f45, %fd3;
	cvt.rn.f32.f64 	%f46, %fd4;
	mul.f32 	%f47, %f45, %f46;
	ld.global.f64 	%fd5, [%rd16+8192];
	ld.global.f64 	%fd6, [%rd17+8192];
	cvt.rn.f32.f64 	%f48, %fd5;
	cvt.rn.f32.f64 	%f49, %fd6;
	ld.global.f64 	%fd7, [%rd16+12288];
	ld.global.f64 	%fd8, [%rd17+12288];
	cvt.rn.f32.f64 	%f50, %fd7;
	cvt.rn.f32.f64 	%f51, %fd8;
	mul.f32 	%f52, %f50, %f51;
	ld.global.f64 	%fd9, [%rd16+16384];
	ld.global.f64 	%fd10, [%rd17+16384];
	cvt.rn.f32.f64 	%f53, %fd9;
	cvt.rn.f32.f64 	%f54, %fd10;
	ld.global.f64 	%fd11, [%rd16+20480];
	ld.global.f64 	%fd12, [%rd17+20480];
	cvt.rn.f32.f64 	%f55, %fd11;
	cvt.rn.f32.f64 	%f56, %fd12;
	mul.f32 	%f57, %f55, %f56;
	ld.global.f64 	%fd13, [%rd16+24576];
	ld.global.f64 	%fd14, [%rd17+24576];
	cvt.rn.f32.f64 	%f58, %fd13;
	cvt.rn.f32.f64 	%f59, %fd14;
	ld.global.f64 	%fd15, [%rd16+28672];
	ld.global.f64 	%fd16, [%rd17+28672];
	cvt.rn.f32.f64 	%f60, %fd15;
	cvt.rn.f32.f64 	%f61, %fd16;
	mul.f32 	%f62, %f60, %f61;
	ld.global.f64 	%fd17, [%rd16+32768];
	ld.global.f64 	%fd18, [%rd17+32768];
	cvt.rn.f32.f64 	%f63, %fd17;
	cvt.rn.f32.f64 	%f64, %fd18;
	ld.global.f64 	%fd19, [%rd16+36864];
	ld.global.f64 	%fd20, [%rd17+36864];
	cvt.rn.f32.f64 	%f65, %fd19;
	cvt.rn.f32.f64 	%f66, %fd20;
	mul.f32 	%f67, %f65, %f66;
	ld.global.f64 	%fd21, [%rd16+40960];
	ld.global.f64 	%fd22, [%rd17+40960];
	cvt.rn.f32.f64 	%f68, %fd21;
	cvt.rn.f32.f64 	%f69, %fd22;
	ld.global.f64 	%fd23, [%rd16+45056];
	ld.global.f64 	%fd24, [%rd17+45056];
	cvt.rn.f32.f64 	%f70, %fd23;
	cvt.rn.f32.f64 	%f71, %fd24;
	mul.f32 	%f72, %f70, %f71;
	ld.global.f64 	%fd25, [%rd16+49152];
	ld.global.f64 	%fd26, [%rd17+49152];
	cvt.rn.f32.f64 	%f73, %fd25;
	cvt.rn.f32.f64 	%f74, %fd26;
	ld.global.f64 	%fd27, [%rd16+53248];
	ld.global.f64 	%fd28, [%rd17+53248];
	cvt.rn.f32.f64 	%f75, %fd27;
	cvt.rn.f32.f64 	%f76, %fd28;
	mul.f32 	%f77, %f75, %f76;
	ld.global.f64 	%fd29, [%rd16+57344];
	ld.global.f64 	%fd30, [%rd17+57344];
	cvt.rn.f32.f64 	%f78, %fd29;
	cvt.rn.f32.f64 	%f79, %fd30;
	ld.global.f64 	%fd31, [%rd16+61440];
	ld.global.f64 	%fd32, [%rd17+61440];
	cvt.rn.f32.f64 	%f80, %fd31;
	cvt.rn.f32.f64 	%f81, %fd32;
	mul.f32 	%f82, %f80, %f81;
	fma.rn.f32 	%f83, %f43, %f44, %f47;
	fma.rn.f32 	%f84, %f48, %f49, %f52;
	fma.rn.f32 	%f85, %f53, %f54, %f57;
	fma.rn.f32 	%f86, %f58, %f59, %f62;
	fma.rn.f32 	%f87, %f63, %f64, %f67;
	fma.rn.f32 	%f88, %f68, %f69, %f72;
	fma.rn.f32 	%f89, %f73, %f74, %f77;
	fma.rn.f32 	%f90, %f78, %f79, %f82;
	add.f32 	%f91, %f83, %f84;
	add.f32 	%f92, %f85, %f86;
	add.f32 	%f93, %f87, %f88;
	add.f32 	%f94, %f89, %f90;
	add.f32 	%f95, %f91, %f92;
	add.f32 	%f96, %f93, %f94;
	add.f32 	%f489, %f95, %f96;
	add.s32 	%r22, %r51, -8192;
	setp.lt.u32 	%p3, %r22, 8192;
	mov.b32 	%r211, 8192;
	@%p3 bra 	$L__BB5_32;
	mov.b32 	%r211, 8192;
$L__BB5_30:
	mul.wide.u32 	%rd22, %r211, 8;
	add.s64 	%rd23, %rd16, %rd22;
	add.s64 	%rd24, %rd17, %rd22;
	ld.global.f64 	%fd33, [%rd23];
	ld.global.f64 	%fd34, [%rd24];
	cvt.rn.f32.f64 	%f97, %fd33;
	cvt.rn.f32.f64 	%f98, %fd34;
	ld.global.f64 	%fd35, [%rd23+4096];
	ld.global.f64 	%fd36, [%rd24+4096];
	cvt.rn.f32.f64 	%f99, %fd35;
	cvt.rn.f32.f64 	%f100, %fd36;
	ld.global.f64 	%fd37, [%rd23+8192];
	ld.global.f64 	%fd38, [%rd24+8192];
	cvt.rn.f32.f64 	%f101, %fd37;
	cvt.rn.f32.f64 	%f102, %fd38;
	mul.f32 	%f103, %f101, %f102;
	ld.global.f64 	%fd39, [%rd23+12288];
	ld.global.f64 	%fd40, [%rd24+12288];
	cvt.rn.f32.f64 	%f104, %fd39;
	cvt.rn.f32.f64 	%f105, %fd40;
	ld.global.f64 	%fd41, [%rd23+16384];
	ld.global.f64 	%fd42, [%rd24+16384];
	cvt.rn.f32.f64 	%f106, %fd41;
	cvt.rn.f32.f64 	%f107, %fd42;
	mul.f32 	%f108, %f106, %f107;
	ld.global.f64 	%fd43, [%rd23+20480];
	ld.global.f64 	%fd44, [%rd24+20480];
	cvt.rn.f32.f64 	%f109, %fd43;
	cvt.rn.f32.f64 	%f110, %fd44;
	ld.global.f64 	%fd45, [%rd23+24576];
	ld.global.f64 	%fd46, [%rd24+24576];
	cvt.rn.f32.f64 	%f111, %fd45;
	cvt.rn.f32.f64 	%f112, %fd46;
	mul.f32 	%f113, %f111, %f112;
	ld.global.f64 	%fd47, [%rd23+28672];
	ld.global.f64 	%fd48, [%rd24+28672];
	cvt.rn.f32.f64 	%f114, %fd47;
	cvt.rn.f32.f64 	%f115, %fd48;
	ld.global.f64 	%fd49, [%rd23+32768];
	ld.global.f64 	%fd50, [%rd24+32768];
	cvt.rn.f32.f64 	%f116, %fd49;
	cvt.rn.f32.f64 	%f117, %fd50;
	mul.f32 	%f118, %f116, %f117;
	ld.global.f64 	%fd51, [%rd23+36864];
	ld.global.f64 	%fd52, [%rd24+36864];
	cvt.rn.f32.f64 	%f119, %fd51;
	cvt.rn.f32.f64 	%f120, %fd52;
	ld.global.f64 	%fd53, [%rd23+40960];
	ld.global.f64 	%fd54, [%rd24+40960];
	cvt.rn.f32.f64 	%f121, %fd53;
	cvt.rn.f32.f64 	%f122, %fd54;
	mul.f32 	%f123, %f121, %f122;
	ld.global.f64 	%fd55, [%rd23+45056];
	ld.global.f64 	%fd56, [%rd24+45056];
	cvt.rn.f32.f64 	%f124, %fd55;
	cvt.rn.f32.f64 	%f125, %fd56;
	ld.global.f64 	%fd57, [%rd23+49152];
	ld.global.f64 	%fd58, [%rd24+49152];
	cvt.rn.f32.f64 	%f126, %fd57;
	cvt.rn.f32.f64 	%f127, %fd58;
	mul.f32 	%f128, %f126, %f127;
	ld.global.f64 	%fd59, [%rd23+53248];
	ld.global.f64 	%fd60, [%rd24+53248];
	cvt.rn.f32.f64 	%f129, %fd59;
	cvt.rn.f32.f64 	%f130, %fd60;
	ld.global.f64 	%fd61, [%rd23+57344];
	ld.global.f64 	%fd62, [%rd24+57344];
	cvt.rn.f32.f64 	%f131, %fd61;
	cvt.rn.f32.f64 	%f132, %fd62;
	mul.f32 	%f133, %f131, %f132;
	ld.global.f64 	%fd63, [%rd23+61440];
	ld.global.f64 	%fd64, [%rd24+61440];
	cvt.rn.f32.f64 	%f134, %fd63;
	cvt.rn.f32.f64 	%f135, %fd64;
	fma.rn.f32 	%f136, %f97, %f98, %f489;
	fma.rn.f32 	%f137, %f99, %f100, %f103;
	fma.rn.f32 	%f138, %f104, %f105, %f108;
	fma.rn.f32 	%f139, %f109, %f110, %f113;
	fma.rn.f32 	%f140, %f114, %f115, %f118;
	fma.rn.f32 	%f141, %f119, %f120, %f123;
	fma.rn.f32 	%f142, %f124, %f125, %f128;
	fma.rn.f32 	%f143, %f129, %f130, %f133;
	add.f32 	%f144, %f136, %f137;
	add.f32 	%f145, %f138, %f139;
	add.f32 	%f146, %f140, %f141;
	add.f32 	%f147, %f142, %f143;
	add.f32 	%f148, %f144, %f145;
	add.f32 	%f149, %f146, %f147;
	add.f32 	%f150, %f148, %f149;
	fma.rn.f32 	%f489, %f134, %f135, %f150;
	sub.s32 	%r64, %r51, %r211;
	setp.lt.u32 	%p4, %r64, 8192;
	@%p4 bra 	$L__BB5_46;
	add.s32 	%r211, %r211, 8192;
	setp.le.u32 	%p5, %r211, %r22;
	@%p5 bra 	$L__BB5_30;
$L__BB5_32:
	setp.le.u32 	%p6, %r51, %r211;
	sub.s32 	%r65, %r51, %r211;
	setp.ge.s32 	%p7, %r21, %r65;
	or.pred  	%p8, %p6, %p7;
	@%p8 bra 	$L__BB5_46;
	not.b32 	%r67, %r21;
	add.s32 	%r68, %r51, %r67;
	sub.s32 	%r69, %r68, %r211;
	shr.u32 	%r70, %r69, 9;
	add.s32 	%r26, %r70, 1;
	and.b32  	%r27, %r26, 15;
	setp.lt.u32 	%p9, %r69, 7680;
	mov.u32 	%r216, %r21;
	@%p9 bra 	$L__BB5_37;
	or.b32  	%r214, %r21, 4096;
	add.s32 	%r213, %r21, %r211;
	and.b32  	%r71, %r26, 16777200;
	neg.s32 	%r212, %r71;
$L__BB5_35:
	.pragma "nounroll";
	mul.wide.u32 	%rd25, %r213, 8;
	add.s64 	%rd26, %rd2, %rd25;
	add.s64 	%rd27, %rd3, %rd25;
	ld.global.f64 	%fd65, [%rd26];
	ld.global.f64 	%fd66, [%rd27];
	cvt.rn.f32.f64 	%f152, %fd65;
	cvt.rn.f32.f64 	%f153, %fd66;
	fma.rn.f32 	%f154, %f152, %f153, %f489;
	add.s32 	%r72, %r213, 512;
	mul.wide.u32 	%rd28, %r72, 8;
	add.s64 	%rd29, %rd2, %rd28;
	add.s64 	%rd30, %rd3, %rd28;
	ld.global.f64 	%fd67, [%rd29];
	ld.global.f64 	%fd68, [%rd30];
	cvt.rn.f32.f64 	%f155, %fd67;
	cvt.rn.f32.f64 	%f156, %fd68;
	fma.rn.f32 	%f157, %f155, %f156, %f154;
	add.s32 	%r73, %r213, 1024;
	mul.wide.u32 	%rd31, %r73, 8;
	add.s64 	%rd32, %rd2, %rd31;
	add.s64 	%rd33, %rd3, %rd31;
	ld.global.f64 	%fd69, [%rd32];
	ld.global.f64 	%fd70, [%rd33];
	cvt.rn.f32.f64 	%f158, %fd69;
	cvt.rn.f32.f64 	%f159, %fd70;
	fma.rn.f32 	%f160, %f158, %f159, %f157;
	add.s32 	%r74, %r213, 1536;
	mul.wide.u32 	%rd34, %r74, 8;
	add.s64 	%rd35, %rd2, %rd34;
	add.s64 	%rd36, %rd3, %rd34;
	ld.global.f64 	%fd71, [%rd35];
	ld.global.f64 	%fd72, [%rd36];
	cvt.rn.f32.f64 	%f161, %fd71;
	cvt.rn.f32.f64 	%f162, %fd72;
	fma.rn.f32 	%f163, %f161, %f162, %f160;
	add.s32 	%r75, %r213, 2048;
	mul.wide.u32 	%rd37, %r75, 8;
	add.s64 	%rd38, %rd2, %rd37;
	add.s64 	%rd39, %rd3, %rd37;
	ld.global.f64 	%fd73, [%rd38];
	ld.global.f64 	%fd74, [%rd39];
	cvt.rn.f32.f64 	%f164, %fd73;
	cvt.rn.f32.f64 	%f165, %fd74;
	fma.rn.f32 	%f166, %f164, %f165, %f163;
	add.s32 	%r76, %r213, 2560;
	mul.wide.u32 	%rd40, %r76, 8;
	add.s64 	%rd41, %rd2, %rd40;
	add.s64 	%rd42, %rd3, %rd40;
	ld.global.f64 	%fd75, [%rd41];
	ld.global.f64 	%fd76, [%rd42];
	cvt.rn.f32.f64 	%f167, %fd75;
	cvt.rn.f32.f64 	%f168, %fd76;
	fma.rn.f32 	%f169, %f167, %f168, %f166;
	add.s32 	%r77, %r213, 3072;
	mul.wide.u32 	%rd43, %r77, 8;
	add.s64 	%rd44, %rd2, %rd43;
	add.s64 	%rd45, %rd3, %rd43;
	ld.global.f64 	%fd77, [%rd44];
	ld.global.f64 	%fd78, [%rd45];
	cvt.rn.f32.f64 	%f170, %fd77;
	cvt.rn.f32.f64 	%f171, %fd78;
	fma.rn.f32 	%f172, %f170, %f171, %f169;
	add.s32 	%r78, %r213, 3584;
	mul.wide.u32 	%rd46, %r78, 8;
	add.s64 	%rd47, %rd2, %rd46;
	add.s64 	%rd48, %rd3, %rd46;
	ld.global.f64 	%fd79, [%rd47];
	ld.global.f64 	%fd80, [%rd48];
	cvt.rn.f32.f64 	%f173, %fd79;
	cvt.rn.f32.f64 	%f174, %fd80;
	fma.rn.f32 	%f175, %f173, %f174, %f172;
	add.s32 	%r79, %r213, 4096;
	mul.wide.u32 	%rd49, %r79, 8;
	add.s64 	%rd50, %rd2, %rd49;
	add.s64 	%rd51, %rd3, %rd49;
	ld.global.f64 	%fd81, [%rd50];
	ld.global.f64 	%fd82, [%rd51];
	cvt.rn.f32.f64 	%f176, %fd81;
	cvt.rn.f32.f64 	%f177, %fd82;
	fma.rn.f32 	%f178, %f176, %f177, %f175;
	add.s32 	%r80, %r213, 4608;
	mul.wide.u32 	%rd52, %r80, 8;
	add.s64 	%rd53, %rd2, %rd52;
	add.s64 	%rd54, %rd3, %rd52;
	ld.global.f64 	%fd83, [%rd53];
	ld.global.f64 	%fd84, [%rd54];
	cvt.rn.f32.f64 	%f179, %fd83;
	cvt.rn.f32.f64 	%f180, %fd84;
	fma.rn.f32 	%f181, %f179, %f180, %f178;
	add.s32 	%r81, %r213, 5120;
	mul.wide.u32 	%rd55, %r81, 8;
	add.s64 	%rd56, %rd2, %rd55;
	add.s64 	%rd57, %rd3, %rd55;
	ld.global.f64 	%fd85, [%rd56];
	ld.global.f64 	%fd86, [%rd57];
	cvt.rn.f32.f64 	%f182, %fd85;
	cvt.rn.f32.f64 	%f183, %fd86;
	fma.rn.f32 	%f184, %f182, %f183, %f181;
	add.s32 	%r82, %r213, 5632;
	mul.wide.u32 	%rd58, %r82, 8;
	add.s64 	%rd59, %rd2, %rd58;
	add.s64 	%rd60, %rd3, %rd58;
	ld.global.f64 	%fd87, [%rd59];
	ld.global.f64 	%fd88, [%rd60];
	cvt.rn.f32.f64 	%f185, %fd87;
	cvt.rn.f32.f64 	%f186, %fd88;
	fma.rn.f32 	%f187, %f185, %f186, %f184;
	add.s32 	%r83, %r213, 6144;
	mul.wide.u32 	%rd61, %r83, 8;
	add.s64 	%rd62, %rd2, %rd61;
	add.s64 	%rd63, %rd3, %rd61;
	ld.global.f64 	%fd89, [%rd62];
	ld.global.f64 	%fd90, [%rd63];
	cvt.rn.f32.f64 	%f188, %fd89;
	cvt.rn.f32.f64 	%f189, %fd90;
	fma.rn.f32 	%f190, %f188, %f189, %f187;
	add.s32 	%r84, %r213, 6656;
	mul.wide.u32 	%rd64, %r84, 8;
	add.s64 	%rd65, %rd2, %rd64;
	add.s64 	%rd66, %rd3, %rd64;
	ld.global.f64 	%fd91, [%rd65];
	ld.global.f64 	%fd92, [%rd66];
	cvt.rn.f32.f64 	%f191, %fd91;
	cvt.rn.f32.f64 	%f192, %fd92;
	fma.rn.f32 	%f193, %f191, %f192, %f190;
	add.s32 	%r85, %r213, 7168;
	mul.wide.u32 	%rd67, %r85, 8;
	add.s64 	%rd68, %rd2, %rd67;
	add.s64 	%rd69, %rd3, %rd67;
	ld.global.f64 	%fd93, [%rd68];
	ld.global.f64 	%fd94, [%rd69];
	cvt.rn.f32.f64 	%f194, %fd93;
	cvt.rn.f32.f64 	%f195, %fd94;
	fma.rn.f32 	%f196, %f194, %f195, %f193;
	add.s32 	%r86, %r213, 7680;
	mul.wide.u32 	%rd70, %r86, 8;
	add.s64 	%rd71, %rd2, %rd70;
	add.s64 	%rd72, %rd3, %rd70;
	ld.global.f64 	%fd95, [%rd71];
	ld.global.f64 	%fd96, [%rd72];
	cvt.rn.f32.f64 	%f197, %fd95;
	cvt.rn.f32.f64 	%f198, %fd96;
	fma.rn.f32 	%f489, %f197, %f198, %f196;
	add.s32 	%r214, %r214, 8192;
	add.s32 	%r213, %r213, 8192;
	add.s32 	%r212, %r212, 16;
	setp.ne.s32 	%p10, %r212, 0;
	@%p10 bra 	$L__BB5_35;
	add.s32 	%r216, %r214, -4096;
$L__BB5_37:
	setp.eq.s32 	%p11, %r27, 0;
	@%p11 bra 	$L__BB5_46;
	and.b32  	%r39, %r26, 7;
	setp.lt.u32 	%p12, %r27, 8;
	@%p12 bra 	$L__BB5_40;
	add.s32 	%r87, %r216, %r211;
	mul.wide.u32 	%rd73, %r87, 8;
	add.s64 	%rd74, %rd2, %rd73;
	add.s64 	%rd75, %rd3, %rd73;
	ld.global.f64 	%fd97, [%rd74];
	ld.global.f64 	%fd98, [%rd75];
	cvt.rn.f32.f64 	%f200, %fd97;
	cvt.rn.f32.f64 	%f201, %fd98;
	fma.rn.f32 	%f202, %f200, %f201, %f489;
	add.s32 	%r88, %r87, 512;
	mul.wide.u32 	%rd76, %r88, 8;
	add.s64 	%rd77, %rd2, %rd76;
	add.s64 	%rd78, %rd3, %rd76;
	ld.global.f64 	%fd99, [%rd77];
	ld.global.f64 	%fd100, [%rd78];
	cvt.rn.f32.f64 	%f203, %fd99;
	cvt.rn.f32.f64 	%f204, %fd100;
	fma.rn.f32 	%f205, %f203, %f204, %f202;
	add.s32 	%r89, %r87, 1024;
	mul.wide.u32 	%rd79, %r89, 8;
	add.s64 	%rd80, %rd2, %rd79;
	add.s64 	%rd81, %rd3, %rd79;
	ld.global.f64 	%fd101, [%rd80];
	ld.global.f64 	%fd102, [%rd81];
	cvt.rn.f32.f64 	%f206, %fd101;
	cvt.rn.f32.f64 	%f207, %fd102;
	fma.rn.f32 	%f208, %f206, %f207, %f205;
	add.s32 	%r90, %r87, 1536;
	mul.wide.u32 	%rd82, %r90, 8;
	add.s64 	%rd83, %rd2, %rd82;
	add.s64 	%rd84, %rd3, %rd82;
	ld.global.f64 	%fd103, [%rd83];
	ld.global.f64 	%fd104, [%rd84];
	cvt.rn.f32.f64 	%f209, %fd103;
	cvt.rn.f32.f64 	%f210, %fd104;
	fma.rn.f32 	%f211, %f209, %f210, %f208;
	add.s32 	%r91, %r87, 2048;
	mul.wide.u32 	%rd85, %r91, 8;
	add.s64 	%rd86, %rd2, %rd85;
	add.s64 	%rd87, %rd3, %rd85;
	ld.global.f64 	%fd105, [%rd86];
	ld.global.f64 	%fd106, [%rd87];
	cvt.rn.f32.f64 	%f212, %fd105;
	cvt.rn.f32.f64 	%f213, %fd106;
	fma.rn.f32 	%f214, %f212, %f213, %f211;
	add.s32 	%r92, %r87, 2560;
	mul.wide.u32 	%rd88, %r92, 8;
	add.s64 	%rd89, %rd2, %rd88;
	add.s64 	%rd90, %rd3, %rd88;
	ld.global.f64 	%fd107, [%rd89];
	ld.global.f64 	%fd108, [%rd90];
	cvt.rn.f32.f64 	%f215, %fd107;
	cvt.rn.f32.f64 	%f216, %fd108;
	fma.rn.f32 	%f217, %f215, %f216, %f214;
	add.s32 	%r93, %r87, 3072;
	mul.wide.u32 	%rd91, %r93, 8;
	add.s64 	%rd92, %rd2, %rd91;
	add.s64 	%rd93, %rd3, %rd91;
	ld.global.f64 	%fd109, [%rd92];
	ld.global.f64 	%fd110, [%rd93];
	cvt.rn.f32.f64 	%f218, %fd109;
	cvt.rn.f32.f64 	%f219, %fd110;
	fma.rn.f32 	%f220, %f218, %f219, %f217;
	add.s32 	%r94, %r87, 3584;
	mul.wide.u32 	%rd94, %r94, 8;
	add.s64 	%rd95, %rd2, %rd94;
	add.s64 	%rd96, %rd3, %rd94;
	ld.global.f64 	%fd111, [%rd95];
	ld.global.f64 	%fd112, [%rd96];
	cvt.rn.f32.f64 	%f221, %fd111;
	cvt.rn.f32.f64 	%f222, %fd112;
	fma.rn.f32 	%f489, %f221, %f222, %f220;
	add.s32 	%r216, %r216, 4096;
$L__BB5_40:
	setp.eq.s32 	%p13, %r39, 0;
	@%p13 bra 	$L__BB5_46;
	and.b32  	%r42, %r26, 3;
	setp.lt.u32 	%p14, %r39, 4;
	@%p14 bra 	$L__BB5_43;
	add.s32 	%r95, %r216, %r211;
	mul.wide.u32 	%rd97, %r95, 8;
	add.s64 	%rd98, %rd2, %rd97;
	add.s64 	%rd99, %rd3, %rd97;
	ld.global.f64 	%fd113, [%rd98];
	ld.global.f64 	%fd114, [%rd99];
	cvt.rn.f32.f64 	%f224, %fd113;
	cvt.rn.f32.f64 	%f225, %fd114;
	fma.rn.f32 	%f226, %f224, %f225, %f489;
	add.s32 	%r96, %r95, 512;
	mul.wide.u32 	%rd100, %r96, 8;
	add.s64 	%rd101, %rd2, %rd100;
	add.s64 	%rd102, %rd3, %rd100;
	ld.global.f64 	%fd115, [%rd101];
	ld.global.f64 	%fd116, [%rd102];
	cvt.rn.f32.f64 	%f227, %fd115;
	cvt.rn.f32.f64 	%f228, %fd116;
	fma.rn.f32 	%f229, %f227, %f228, %f226;
	add.s32 	%r97, %r95, 1024;
	mul.wide.u32 	%rd103, %r97, 8;
	add.s64 	%rd104, %rd2, %rd103;
	add.s64 	%rd105, %rd3, %rd103;
	ld.global.f64 	%fd117, [%rd104];
	ld.global.f64 	%fd118, [%rd105];
	cvt.rn.f32.f64 	%f230, %fd117;
	cvt.rn.f32.f64 	%f231, %fd118;
	fma.rn.f32 	%f232, %f230, %f231, %f229;
	add.s32 	%r98, %r95, 1536;
	mul.wide.u32 	%rd106, %r98, 8;
	add.s64 	%rd107, %rd2, %rd106;
	add.s64 	%rd108, %rd3, %rd106;
	ld.global.f64 	%fd119, [%rd107];
	ld.global.f64 	%fd120, [%rd108];
	cvt.rn.f32.f64 	%f233, %fd119;
	cvt.rn.f32.f64 	%f234, %fd120;
	fma.rn.f32 	%f489, %f233, %f234, %f232;
	add.s32 	%r216, %r216, 2048;
$L__BB5_43:
	setp.eq.s32 	%p15, %r42, 0;
	@%p15 bra 	$L__BB5_46;
	add.s32 	%r219, %r216, %r211;
	neg.s32 	%r218, %r42;
$L__BB5_45:
	.pragma "nounroll";
	mul.wide.u32 	%rd109, %r219, 8;
	add.s64 	%rd110, %rd2, %rd109;
	add.s64 	%rd111, %rd3, %rd109;
	ld.global.f64 	%fd121, [%rd110];
	ld.global.f64 	%fd122, [%rd111];
	cvt.rn.f32.f64 	%f235, %fd121;
	cvt.rn.f32.f64 	%f236, %fd122;
	fma.rn.f32 	%f489, %f235, %f236, %f489;
	add.s32 	%r219, %r219, 512;
	add.s32 	%r218, %r218, 1;
	setp.ne.s32 	%p16, %r218, 0;
	@%p16 bra 	$L__BB5_45;
$L__BB5_46:
	// begin inline asm
	mov.u32 %r99, %laneid;
	// end inline asm
	mov.b32 	%r101, %f489;
	mov.b32 	%r102, 1;
	mov.b32 	%r123, 31;
	mov.b32 	%r124, -1;
	// begin inline asm
	shfl.sync.down.b32 %r100, %r101, %r102, %r123, %r124;
	// end inline asm
	setp.gt.s32 	%p17, %r99, 30;
	mov.b32 	%f237, %r100;
	add.f32 	%f238, %f489, %f237;
	selp.f32 	%f239, %f489, %f238, %p17;
	mov.b32 	%r106, %f239;
	mov.b32 	%r107, 2;
	// begin inline asm
	shfl.sync.down.b32 %r105, %r106, %r107, %r123, %r124;
	// end inline asm
	setp.gt.s32 	%p18, %r99, 29;
	mov.b32 	%f240, %r105;
	add.f32 	%f241, %f239, %f240;
	selp.f32 	%f242, %f239, %f241, %p18;
	mov.b32 	%r111, %f242;
	mov.b32 	%r112, 4;
	// begin inline asm
	shfl.sync.down.b32 %r110, %r111, %r112, %r123, %r124;
	// end inline asm
	setp.gt.s32 	%p19, %r99, 27;
	mov.b32 	%f243, %r110;
	add.f32 	%f244, %f242, %f243;
	selp.f32 	%f245, %f242, %f244, %p19;
	mov.b32 	%r116, %f245;
	mov.b32 	%r117, 8;
	// begin inline asm
	shfl.sync.down.b32 %r115, %r116, %r117, %r123, %r124;
	// end inline asm
	setp.gt.s32 	%p20, %r99, 23;
	mov.b32 	%f246, %r115;
	add.f32 	%f247, %f245, %f246;
	selp.f32 	%f248, %f245, %f247, %p20;
	mov.b32 	%r121, %f248;
	mov.b32 	%r122, 16;
	// begin inline asm
	shfl.sync.down.b32 %r120, %r121, %r122, %r123, %r124;
	// end inline asm
	setp.gt.s32 	%p21, %r99, 15;
	mov.b32 	%f249, %r120;
	add.f32 	%f38, %f248, %f249;
	selp.f32 	%f490, %f248, %f38, %p21;
	setp.ne.s32 	%p22, %r99, 0;
	@%p22 bra 	$L__BB5_48;
	shr.u32 	%r125, %r21, 3;
	and.b32  	%r126, %r125, 124;
	mov.u32 	%r127, _ZZN3cub18CUB_300001_SM_10006detail6reduce28DeviceReduceSingleTileKernelINS2_10policy_hubIfjN4cuda3std3__44plusIfEEE10Policy1000EN6thrust24THRUST_300001_SM_1000_NS18transform_iteratorINSD_12zip_functionINS7_10multipliesIfEEEENSD_12zip_iteratorINS7_5tupleIJNSD_6detail15normal_iteratorINSD_10device_ptrIdEEEESP_EEEEENSD_11use_defaultESS_EEPfjS9_ffNS7_10__identityEEEvT0_T1_T2_T3_T4_T6_E12temp_storage;
	add.s32 	%r128, %r127, %r126;
	st.shared.f32 	[%r128+16], %f38;
$L__BB5_48:
	bar.sync 	0;
	setp.ne.s32 	%p23, %r21, 0;
	@%p23 bra 	$L__BB5_50;
	ld.shared.f32 	%f250, [_ZZN3cub18CUB_300001_SM_10006detail6reduce28DeviceReduceSingleTileKernelINS2_10policy_hubIfjN4cuda3std3__44plusIfEEE10Policy1000EN6thrust24THRUST_300001_SM_1000_NS18transform_iteratorINSD_12zip_functionINS7_10multipliesIfEEEENSD_12zip_iteratorINS7_5tupleIJNSD_6detail15normal_iteratorINSD_10device_ptrIdEEEESP_EEEEENSD_11use_defaultESS_EEPfjS9_ffNS7_10__identityEEEvT0_T1_T2_T3_T4_T6_E12temp_storage+20];
	add.f32 	%f251, %f490, %f250;
	ld.shared.f32 	%f252, [_ZZN3cub18CUB_300001_SM_10006detail6reduce28DeviceReduceSingleTileKernelINS2_10policy_hubIfjN4cuda3std3__44plusIfEEE10Policy1000EN6thrust24THRUST_300001_SM_1000_NS18transform_iteratorINSD_12zip_functionINS7_10multipliesIfEEEENSD_12zip_iteratorINS7_5tupleIJNSD_6detail15normal_iteratorINSD_10device_ptrIdEEEESP_EEEEENSD_11use_defaultESS_EEPfjS9_ffNS7_10__identityEEEvT0_T1_T2_T3_T4_T6_E12temp_storage+24];
	add.f32 	%f253, %f251, %f252;
	ld.shared.f32 	%f254, [_ZZN3cub18CUB_300001_SM_10006detail6reduce28DeviceReduceSingleTileKernelINS2_10policy_hubIfjN4cuda3std3__44plusIfEEE10Policy1000EN6thrust24THRUST_300001_SM_1000_NS18transform_iteratorINSD_12zip_functionINS7_10multipliesIfEEEENSD_12zip_iteratorINS7_5tupleIJNSD_6detail15normal_iteratorINSD_10device_ptrIdEEEESP_EEEEENSD_11use_defaultESS_EEPfjS9_ffNS7_10__identityEEEvT0_T1_T2_T3_T4_T6_E12temp_storage+28];
	add.f32 	%f255, %f253, %f254;
	ld.shared.f32 	%f256, [_ZZN3cub18CUB_300001_SM_10006detail6reduce28DeviceReduceSingleTileKernelINS2_10policy_hubIfjN4cuda3std3__44plusIfEEE10Policy1000EN6thrust24THRUST_300001_SM_1000_NS18transform_iteratorINSD_12zip_functionINS7_10multipliesIfEEEENSD_12zip_iteratorINS7_5tupleIJNSD_6detail15normal_iteratorINSD_10device_ptrIdEEEESP_EEEEENSD_11use_defaultESS_EEPfjS9_ffNS7_10__identityEEEvT0_T1_T2_T3_T4_T6_E12temp_storage+32];
	add.f32 	%f257, %f255, %f256;
	ld.shared.f32 	%f258, [_ZZN3cub18CUB_300001_SM_10006detail6reduce28DeviceReduceSingleTileKernelINS2_10policy_hubIfjN4cuda3std3__44plusIfEEE10Policy1000EN6thrust24THRUST_300001_SM_1000_NS18transform_iteratorINSD_12zip_functionINS7_10multipliesIfEEEENSD_12zip_iteratorINS7_5tupleIJNSD_6detail15normal_iteratorINSD_10device_ptrIdEEEESP_EEEEENSD_11use_defaultESS_EEPfjS9_ffNS7_10__identityEEEvT0_T1_T2_T3_T4_T6_E12temp_storage+36];
	add.f32 	%f259, %f257, %f258;
	ld.shared.f32 	%f260, [_ZZN3cub18CUB_300001_SM_10006detail6reduce28DeviceReduceSingleTileKernelINS2_10policy_hubIfjN4cuda3std3__44plusIfEEE10Policy1000EN6thrust24THRUST_300001_SM_1000_NS18transform_iteratorINSD_12zip_functionINS7_10multipliesIfEEEENSD_12zip_iteratorINS7_5tupleIJNSD_6detail15normal_iteratorINSD_10device_ptrIdEEEESP_EEEEENSD_11use_defaultESS_EEPfjS9_ffNS7_10__identityEEEvT0_T1_T2_T3_T4_T6_E12temp_storage+40];
	add.f32 	%f261, %f259, %f260;
	ld.shared.f32 	%f262, [_ZZN3cub18CUB_300001_SM_10006detail6reduce28DeviceReduceSingleTileKernelINS2_10policy_hubIfjN4cuda3std3__44plusIfEEE10Policy1000EN6thrust24THRUST_300001_SM_1000_NS18transform_iteratorINSD_12zip_functionINS7_10multipliesIfEEEENSD_12zip_iteratorINS7_5tupleIJNSD_6detail15normal_iteratorINSD_10device_ptrIdEEEESP_EEEEENSD_11use_defaultESS_EEPfjS9_ffNS7_10__identityEEEvT0_T1_T2_T3_T4_T6_E12temp_storage+44];
	add.f32 	%f263, %f261, %f262;
	ld.shared.f32 	%f264, [_ZZN3cub18CUB_300001_SM_10006detail6reduce28DeviceReduceSingleTileKernelINS2_10policy_hubIfjN4cuda3std3__44plusIfEEE10Policy1000EN6thrust24THRUST_300001_SM_1000_NS18transform_iteratorINSD_12zip_functionINS7_10multipliesIfEEEENSD_12zip_iteratorINS7_5tupleIJNSD_6detail15normal_iteratorINSD_10device_ptrIdEEEESP_EEEEENSD_11use_defaultESS_EEPfjS9_ffNS7_10__identityEEEvT0_T1_T2_T3_T4_T6_E12temp_storage+48];
	add.f32 	%f265, %f263, %f264;
	ld.shared.f32 	%f266, [_ZZN3cub18CUB_300001_SM_10006detail6reduce28DeviceReduceSingleTileKernelINS2_10policy_hubIfjN4cuda3std3__44plusIfEEE10Policy1000EN6thrust24THRUST_300001_SM_1000_NS18transform_iteratorINSD_12zip_functionINS7_10multipliesIfEEEENSD_12zip_iteratorINS7_5tupleIJNSD_6detail15normal_iteratorINSD_10device_ptrIdEEEESP_EEEEENSD_11use_defaultESS_EEPfjS9_ffNS7_10__identityEEEvT0_T1_T2_T3_T4_T6_E12temp_storage+52];
	add.f32 	%f267, %f265, %f266;
	ld.shared.f32 	%f268, [_ZZN3cub18CUB_300001_SM_10006detail6reduce28DeviceReduceSingleTileKernelINS2_10policy_hubIfjN4cuda3std3__44plusIfEEE10Policy1000EN6thrust24THRUST_300001_SM_1000_NS18transform_iteratorINSD_12zip_functionINS7_10multipliesIfEEEENSD_12zip_iteratorINS7_5tupleIJNSD_6detail15normal_iteratorINSD_10device_ptrIdEEEESP_EEEEENSD_11use_defaultESS_EEPfjS9_ffNS7_10__identityEEEvT0_T1_T2_T3_T4_T6_E12temp_storage+56];
	add.f32 	%f269, %f267, %f268;
	ld.shared.f32 	%f270, [_ZZN3cub18CUB_300001_SM_10006detail6reduce28DeviceReduceSingleTileKernelINS2_10policy_hubIfjN4cuda3std3__44plusIfEEE10Policy1000EN6thrust24THRUST_300001_SM_1000_NS18transform_iteratorINSD_12zip_functionINS7_10multipliesIfEEEENSD_12zip_iteratorINS7_5tupleIJNSD_6detail15normal_iteratorINSD_10device_ptrIdEEEESP_EEEEENSD_11use_defaultESS_EEPfjS9_ffNS7_10__identityEEEvT0_T1_T2_T3_T4_T6_E12temp_storage+60];
	add.f32 	%f271, %f269, %f270;
	ld.shared.f32 	%f272, [_ZZN3cub18CUB_300001_SM_10006detail6reduce28DeviceReduceSingleTileKernelINS2_10policy_hubIfjN4cuda3std3__44plusIfEEE10Policy1000EN6thrust24THRUST_300001_SM_1000_NS18transform_iteratorINSD_12zip_functionINS7_10multipliesIfEEEENSD_12zip_iteratorINS7_5tupleIJNSD_6detail15normal_iteratorINSD_10device_ptrIdEEEESP_EEEEENSD_11use_defaultESS_EEPfjS9_ffNS7_10__identityEEEvT0_T1_T2_T3_T4_T6_E12temp_storage+64];
	add.f32 	%f273, %f271, %f272;
	ld.shared.f32 	%f274, [_ZZN3cub18CUB_300001_SM_10006detail6reduce28DeviceReduceSingleTileKernelINS2_10policy_hubIfjN4cuda3std3__44plusIfEEE10Policy1000EN6thrust24THRUST_300001_SM_1000_NS18transform_iteratorINSD_12zip_functionINS7_10multipliesIfEEEENSD_12zip_iteratorINS7_5tupleIJNSD_6detail15normal_iteratorINSD_10device_ptrIdEEEESP_EEEEENSD_11use_defaultESS_EEPfjS9_ffNS7_10__identityEEEvT0_T1_T2_T3_T4_T6_E12temp_storage+68];
	add.f32 	%f275, %f273, %f274;
	ld.shared.f32 	%f276, [_ZZN3cub18CUB_300001_SM_10006detail6reduce28DeviceReduceSingleTileKernelINS2_10policy_hubIfjN4cuda3std3__44plusIfEEE10Policy1000EN6thrust24THRUST_300001_SM_1000_NS18transform_iteratorINSD_12zip_functionINS7_10multipliesIfEEEENSD_12zip_iteratorINS7_5tupleIJNSD_6detail15normal_iteratorINSD_10device_ptrIdEEEESP_EEEEENSD_11use_defaultESS_EEPfjS9_ffNS7_10__identityEEEvT0_T1_T2_T3_T4_T6_E12temp_storage+72];
	add.f32 	%f277, %f275, %f276;
	ld.shared.f32 	%f278, [_ZZN3cub18CUB_300001_SM_10006detail6reduce28DeviceReduceSingleTileKernelINS2_10policy_hubIfjN4cuda3std3__44plusIfEEE10Policy1000EN6thrust24THRUST_300001_SM_1000_NS18transform_iteratorINSD_12zip_functionINS7_10multipliesIfEEEENSD_12zip_iteratorINS7_5tupleIJNSD_6detail15normal_iteratorINSD_10device_ptrIdEEEESP_EEEEENSD_11use_defaultESS_EEPfjS9_ffNS7_10__identityEEEvT0_T1_T2_T3_T4_T6_E12temp_storage+76];
	add.f32 	%f490, %f277, %f278;
$L__BB5_50:
	mov.u32 	%r201, %tid.x;
	setp.ne.s32 	%p65, %r201, 0;
	@%p65 bra 	$L__BB5_52;
	add.f32 	%f468, %f42, %f490;
	st.global.f32 	[%rd1], %f468;
$L__BB5_52:
	ret;

}
	// .globl	_ZN3cub18CUB_300001_SM_10006detail6reduce18DeviceReduceKernelINS2_10policy_hubIfjN4cuda3std3__44plusIfEEE10Policy1000EN6thrust24THRUST_300001_SM_1000_NS18transform_iteratorINSD_12zip_functionINS7_10multipliesIfEEEENSD_12zip_iteratorINS7_5tupleIJNSD_6detail15normal_iteratorINSD_10device_ptrIdEEEESP_EEEEENSD_11use_defaultESS_EEjS9_fNS7_10__identityEEEvT0_PT3_T1_NS0_13GridEvenShareISY_EET2_T4_
.visible .entry _ZN3cub18CUB_300001_SM_10006detail6reduce18DeviceReduceKernelINS2_10policy_hubIfjN4cuda3std3__44plusIfEEE10Policy1000EN6thrust24THRUST_300001_SM_1000_NS18transform_iteratorINSD_12zip_functionINS7_10multipliesIfEEEENSD_12zip_iteratorINS7_5tupleIJNSD_6detail15normal_iteratorINSD_10device_ptrIdEEEESP_EEEEENSD_11use_defaultESS_EEjS9_fNS7_10__identityEEEvT0_PT3_T1_NS0_13GridEvenShareISY_EET2_T4_(
	.param .align 8 .b8 _ZN3cub18CUB_300001_SM_10006detail6reduce18DeviceReduceKernelINS2_10policy_hubIfjN4cuda3std3__44plusIfEEE10Policy1000EN6thrust24THRUST_300001_SM_1000_NS18transform_iteratorINSD_12zip_functionINS7_10multipliesIfEEEENSD_12zip_iteratorINS7_5tupleIJNSD_6detail15normal_iteratorINSD_10device_ptrIdEEEESP_EEEEENSD_11use_defaultESS_EEjS9_fNS7_10__identityEEEvT0_PT3_T1_NS0_13GridEvenShareISY_EET2_T4__param_0[24],
	.param .u64 .ptr .align 1 _ZN3cub18CUB_300001_SM_10006detail6reduce18DeviceReduceKernelINS2_10policy_hubIfjN4cuda3std3__44plusIfEEE10Policy1000EN6thrust24THRUST_300001_SM_1000_NS18transform_iteratorINSD_12zip_functionINS7_10multipliesIfEEEENSD_12zip_iteratorINS7_5tupleIJNSD_6detail15normal_iteratorINSD_10device_ptrIdEEEESP_EEEEENSD_11use_defaultESS_EEjS9_fNS7_10__identityEEEvT0_PT3_T1_NS0_13GridEvenShareISY_EET2_T4__param_1,
	.param .u32 _ZN3cub18CUB_300001_SM_10006detail6reduce18DeviceReduceKernelINS2_10policy_hubIfjN4cuda3std3__44plusIfEEE10Policy1000EN6thrust24THRUST_300001_SM_1000_NS18transform_iteratorINSD_12zip_functionINS7_10multipliesIfEEEENSD_12zip_iteratorINS7_5tupleIJNSD_6detail15normal_iteratorINSD_10device_ptrIdEEEESP_EEEEENSD_11use_defaultESS_EEjS9_fNS7_10__identityEEEvT0_PT3_T1_NS0_13GridEvenShareISY_EET2_T4__param_2,
	.param .align 4 .b8 _ZN3cub18CUB_300001_SM_10006detail6reduce18DeviceReduceKernelINS2_10policy_hubIfjN4cuda3std3__44plusIfEEE10Policy1000EN6thrust24THRUST_300001_SM_1000_NS18transform_iteratorINSD_12zip_functionINS7_10multipliesIfEEEENSD_12zip_iteratorINS7_5tupleIJNSD_6detail15normal_iteratorINSD_10device_ptrIdEEEESP_EEEEENSD_11use_defaultESS_EEjS9_fNS7_10__identityEEEvT0_PT3_T1_NS0_13GridEvenShareISY_EET2_T4__param_3[40],
	.param .align 1 .b8 _ZN3cub18CUB_300001_SM_10006detail6reduce18DeviceReduceKernelINS2_10policy_hubIfjN4cuda3std3__44plusIfEEE10Policy1000EN6thrust24THRUST_300001_SM_1000_NS18transform_iteratorINSD_12zip_functionINS7_10multipliesIfEEEENSD_12zip_iteratorINS7_5tupleIJNSD_6detail15normal_iteratorINSD_10device_ptrIdEEEESP_EEEEENSD_11use_defaultESS_EEjS9_fNS7_10__identityEEEvT0_PT3_T1_NS0_13GridEvenShareISY_EET2_T4__param_4[1],
	.param .align 1 .b8 _ZN3cub18CUB_300001_SM_10006detail6reduce18DeviceReduceKernelINS2_10policy_hubIfjN4cuda3std3__44plusIfEEE10Policy1000EN6thrust24THRUST_300001_SM_1000_NS18transform_iteratorINSD_12zip_functionINS7_10multipliesIfEEEENSD_12zip_iteratorINS7_5tupleIJNSD_6detail15normal_iteratorINSD_10device_ptrIdEEEESP_EEEEENSD_11use_defaultESS_EEjS9_fNS7_10__identityEEEvT0_PT3_T1_NS0_13GridEvenShareISY_EET2_T4__param_5[1]
)
.maxntid 512
{
	.reg .pred 	%p<65>;
	.reg .b16 	%rs<4>;
	.reg .b32 	%r<277>;
	.reg .b32 	%f<487>;
	.reg .b64 	%rd<193>;
	.reg .b64 	%fd<183>;
	// demoted variable
	.shared .align 4 .b8 _ZZN3cub18CUB_300001_SM_10006detail6reduce18DeviceReduceKernelINS2_10policy_hubIfjN4cuda3std3__44plusIfEEE10Policy1000EN6thrust24THRUST_300001_SM_1000_NS18transform_iteratorINSD_12zip_functionINS7_10multipliesIfEEEENSD_12zip_iteratorINS7_5tupleIJNSD_6detail15normal_iteratorINSD_10device_ptrIdEEEESP_EEEEENSD_11use_defaultESS_EEjS9_fNS7_10__identityEEEvT0_PT3_T1_NS0_13GridEvenShareISY_EET2_T4_E12temp_storage[84];
	ld.param.u32 	%r1, [_ZN3cub18CUB_300001_SM_10006detail6reduce18DeviceReduceKernelINS2_10policy_hubIfjN4cuda3std3__44plusIfEEE10Policy1000EN6thrust24THRUST_300001_SM_1000_NS18transform_iteratorINSD_12zip_functionINS7_10multipliesIfEEEENSD_12zip_iteratorINS7_5tupleIJNSD_6detail15normal_iteratorINSD_10device_ptrIdEEEESP_EEEEENSD_11use_defaultESS_EEjS9_fNS7_10__identityEEEvT0_PT3_T1_NS0_13GridEvenShareISY_EET2_T4__param_3+20];
	ld.param.u32 	%r2, [_ZN3cub18CUB_300001_SM_10006detail6reduce18DeviceReduceKernelINS2_10policy_hubIfjN4cuda3std3__44plusIfEEE10Policy1000EN6thrust24THRUST_300001_SM_1000_NS18transform_iteratorINSD_12zip_functionINS7_10multipliesIfEEEENSD_12zip_iteratorINS7_5tupleIJNSD_6detail15normal_iteratorINSD_10device_ptrIdEEEESP_EEEEENSD_11use_defaultESS_EEjS9_fNS7_10__identityEEEvT0_PT3_T1_NS0_13GridEvenShareISY_EET2_T4__param_3+24];
	ld.param.u64 	%rd4, [_ZN3cub18CUB_300001_SM_10006detail6reduce18DeviceReduceKernelINS2_10policy_hubIfjN4cuda3std3__44plusIfEEE10Policy1000EN6thrust24THRUST_300001_SM_1000_NS18transform_iteratorINSD_12zip_functionINS7_10multipliesIfEEEENSD_12zip_iteratorINS7_5tupleIJNSD_6detail15normal_iteratorINSD_10device_ptrIdEEEESP_EEEEENSD_11use_defaultESS_EEjS9_fNS7_10__identityEEEvT0_PT3_T1_NS0_13GridEvenShareISY_EET2_T4__param_0+8];
	ld.param.u64 	%rd5, [_ZN3cub18CUB_300001_SM_10006detail6reduce18DeviceReduceKernelINS2_10policy_hubIfjN4cuda3std3__44plusIfEEE10Policy1000EN6thrust24THRUST_300001_SM_1000_NS18transform_iteratorINSD_12zip_functionINS7_10multipliesIfEEEENSD_12zip_iteratorINS7_5tupleIJNSD_6detail15normal_iteratorINSD_10device_ptrIdEEEESP_EEEEENSD_11use_defaultESS_EEjS9_fNS7_10__identityEEEvT0_PT3_T1_NS0_13GridEvenShareISY_EET2_T4__param_0];
	cvta.to.global.u64 	%rd1, %rd5;
	cvta.to.global.u64 	%rd2, %rd4;
	mov.u32 	%r3, %ctaid.x;
	shl.b32 	%r4, %r2, 13;
	shl.b32 	%r268, %r3, 13;
	sub.s32 	%r6, %r1, %r268;
	setp.gt.u32 	%p1, %r6, 8191;
	@%p1 bra 	$L__BB6_26;
	mov.u32 	%r7, %tid.x;
	setp.ge.u32 	%p23, %r7, %r6;
	mov.f32 	%f475, 0f00000000;
	mov.u32 	%r259, %r7;
	@%p23 bra 	$L__BB6_3;
	add.s32 	%r153, %r268, %r7;
	mul.wide.u32 	%rd99, %r153, 8;
	add.s64 	%rd100, %rd1, %rd99;
	add.s64 	%rd101, %rd2, %rd99;
	ld.global.f64 	%fd123, [%rd100];
	ld.global.f64 	%fd124, [%rd101];
	cvt.rn.f32.f64 	%f278, %fd123;
	cvt.rn.f32.f64 	%f279, %fd124;
	mul.f32 	%f475, %f278, %f279;
	add.s32 	%r259, %r7, 512;
$L__BB6_3:
	setp.ge.u32 	%p24, %r259, %r6;
	@%p24 bra 	$L__BB6_17;
	not.b32 	%r154, %r259;
	add.s32 	%r155, %r1, %r154;
	sub.s32 	%r156, %r155, %r268;
	shr.u32 	%r157, %r156, 9;
	add.s32 	%r10, %r157, 1;
	and.b32  	%r11, %r10, 15;
	setp.lt.u32 	%p25, %r156, 7680;
	@%p25 bra 	$L__BB6_8;
	or.b32  	%r258, %r259, 4096;
	add.s32 	%r257, %r259, %r268;
	and.b32  	%r158, %r10, 16777200;
	neg.s32 	%r256, %r158;
$L__BB6_6:
	.pragma "nounroll";
	mul.wide.u32 	%rd102, %r257, 8;
	add.s64 	%rd103, %rd1, %rd102;
	add.s64 	%rd104, %rd2, %rd102;
	ld.global.f64 	%fd125, [%rd103];
	ld.global.f64 	%fd126, [%rd104];
	cvt.rn.f32.f64 	%f281, %fd125;
	cvt.rn.f32.f64 	%f282, %fd126;
	fma.rn.f32 	%f283, %f281, %f282, %f475;
	add.s32 	%r159, %r257, 512;
	mul.wide.u32 	%rd105, %r159, 8;
	add.s64 	%rd106, %rd1, %rd105;
	add.s64 	%rd107, %rd2, %rd105;
	ld.global.f64 	%fd127, [%rd106];
	ld.global.f64 	%fd128, [%rd107];
	cvt.rn.f32.f64 	%f284, %fd127;
	cvt.rn.f32.f64 	%f285, %fd128;
	fma.rn.f32 	%f286, %f284, %f285, %f283;
	add.s32 	%r160, %r257, 1024;
	mul.wide.u32 	%rd108, %r160, 8;
	add.s64 	%rd109, %rd1, %rd108;
	add.s64 	%rd110, %rd2, %rd108;
	ld.global.f64 	%fd129, [%rd109];
	ld.global.f64 	%fd130, [%rd110];
	cvt.rn.f32.f64 	%f287, %fd129;
	cvt.rn.f32.f64 	%f288, %fd130;
	fma.rn.f32 	%f289, %f287, %f288, %f286;
	add.s32 	%r161, %r257, 1536;
	mul.wide.u32 	%rd111, %r161, 8;
	add.s64 	%rd112, %rd1, %rd111;
	add.s64 	%rd113, %rd2, %rd111;
	ld.global.f64 	%fd131, [%rd112];
	ld.global.f64 	%fd132, [%rd113];
	cvt.rn.f32.f64 	%f290, %fd131;
	cvt.rn.f32.f64 	%f291, %fd132;
	fma.rn.f32 	%f292, %f290, %f291, %f289;
	add.s32 	%r162, %r257, 2048;
	mul.wide.u32 	%rd114, %r162, 8;
	add.s64 	%rd115, %rd1, %rd114;
	add.s64 	%rd116, %rd2, %rd114;
	ld.global.f64 	%fd133, [%rd115];
	ld.global.f64 	%fd134, [%rd116];
	cvt.rn.f32.f64 	%f293, %fd133;
	cvt.rn.f32.f64 	%f294, %fd134;
	fma.rn.f32 	%f295, %f293, %f294, %f292;
	add.s32 	%r163, %r257, 2560;
	mul.wide.u32 	%rd117, %r163, 8;
	add.s64 	%rd118, %rd1, %rd117;
	add.s64 	%rd119, %rd2, %rd117;
	ld.global.f64 	%fd135, [%rd118];
	ld.global.f64 	%fd136, [%rd119];
	cvt.rn.f32.f64 	%f296, %fd135;
	cvt.rn.f32.f64 	%f297, %fd136;
	fma.rn.f32 	%f298, %f296, %f297, %f295;
	add.s32 	%r164, %r257, 3072;
	mul.wide.u32 	%rd120, %r164, 8;
	add.s64 	%rd121, %rd1, %rd120;
	add.s64 	%rd122, %rd2, %rd120;
	ld.global.f64 	%fd137, [%rd121];
	ld.global.f64 	%fd138, [%rd122];
	cvt.rn.f32.f64 	%f299, %fd137;
	cvt.rn.f32.f64 	%f300, %fd138;
	fma.rn.f32 	%f301, %f299, %f300, %f298;
	add.s32 	%r165, %r257, 3584;
	mul.wide.u32 	%rd123, %r165, 8;
	add.s64 	%rd124, %rd1, %rd123;
	add.s64 	%rd125, %rd2, %rd123;
	ld.global.f64 	%fd139, [%rd124];
	ld.global.f64 	%fd140, [%rd125];
	cvt.rn.f32.f64 	%f302, %fd139;
	cvt.rn.f32.f64 	%f303, %fd140;
	fma.rn.f32 	%f304, %f302, %f303, %f301;
	add.s32 	%r166, %r257, 4096;
	mul.wide.u32 	%rd126, %r166, 8;
	add.s64 	%rd127, %rd1, %rd126;
	add.s64 	%rd128, %rd2, %rd126;
	ld.global.f64 	%fd141, [%rd127];
	ld.global.f64 	%fd142, [%rd128];
	cvt.rn.f32.f64 	%f305, %fd141;
	cvt.rn.f32.f64 	%f306, %fd142;
	fma.rn.f32 	%f307, %f305, %f306, %f304;
	add.s32 	%r167, %r257, 4608;
	mul.wide.u32 	%rd129, %r167, 8;
	add.s64 	%rd130, %rd1, %rd129;
	add.s64 	%rd131, %rd2, %rd129;
	ld.global.f64 	%fd143, [%rd130];
	ld.global.f64 	%fd144, [%rd131];
	cvt.rn.f32.f64 	%f308, %fd143;
	cvt.rn.f32.f64 	%f309, %fd144;
	fma.rn.f32 	%f310, %f308, %f309, %f307;
	add.s32 	%r168, %r257, 5120;
	mul.wide.u32 	%rd132, %r168, 8;
	add.s64 	%rd133, %rd1, %rd132;
	add.s64 	%rd134, %rd2, %rd132;
	ld.global.f64 	%fd145, [%rd133];
	ld.global.f64 	%fd146, [%rd134];
	cvt.rn.f32.f64 	%f311, %fd145;
	cvt.rn.f32.f64 	%f312, %fd146;
	fma.rn.f32 	%f313, %f311, %f312, %f310;
	add.s32 	%r169, %r257, 5632;
	mul.wide.u32 	%rd135, %r169, 8;
	add.s64 	%rd136, %rd1, %rd135;
	add.s64 	%rd137, %rd2, %rd135;
	ld.global.f64 	%fd147, [%rd136];
	ld.global.f64 	%fd148, [%rd137];
	cvt.rn.f32.f64 	%f314, %fd147;
	cvt.rn.f32.f64 	%f315, %fd148;
	fma.rn.f32 	%f316, %f314, %f315, %f313;
	add.s32 	%r170, %r257, 6144;
	mul.wide.u32 	%rd138, %r170, 8;
	add.s64 	%rd139, %rd1, %rd138;
	add.s64 	%rd140, %rd2, %rd138;
	ld.global.f64 	%fd149, [%rd139];
	ld.global.f64 	%fd150, [%rd140];
	cvt.rn.f32.f64 	%f317, %fd149;
	cvt.rn.f32.f64 	%f318, %fd150;
	fma.rn.f32 	%f319, %f317, %f318, %f316;
	add.s32 	%r171, %r257, 6656;
	mul.wide.u32 	%rd141, %r171, 8;
	add.s64 	%rd142, %rd1, %rd141;
	add.s64 	%rd143, %rd2, %rd141;
	ld.global.f64 	%fd151, [%rd142];
	ld.global.f64 	%fd152, [%rd143];
	cvt.rn.f32.f64 	%f320, %fd151;
	cvt.rn.f32.f64 	%f321, %fd152;
	fma.rn.f32 	%f322, %f320, %f321, %f319;
	add.s32 	%r172, %r257, 7168;
	mul.wide.u32 	%rd144, %r172, 8;
	add.s64 	%rd145, %rd1, %rd144;
	add.s64 	%rd146, %rd2, %rd144;
	ld.global.f64 	%fd153, [%rd145];
	ld.global.f64 	%fd154, [%rd146];
	cvt.rn.f32.f64 	%f323, %fd153;
	cvt.rn.f32.f64 	%f324, %fd154;
	fma.rn.f32 	%f325, %f323, %f324, %f322;
	add.s32 	%r173, %r257, 7680;
	mul.wide.u32 	%rd147, %r173, 8;
	add.s64 	%rd148, %rd1, %rd147;
	add.s64 	%rd149, %rd2, %rd147;
	ld.global.f64 	%fd155, [%rd148];
	ld.global.f64 	%fd156, [%rd149];
	cvt.rn.f32.f64 	%f326, %fd155;
	cvt.rn.f32.f64 	%f327, %fd156;
	fma.rn.f32 	%f475, %f326, %f327, %f325;
	add.s32 	%r258, %r258, 8192;
	add.s32 	%r257, %r257, 8192;
	add.s32 	%r256, %r256, 16;
	setp.ne.s32 	%p26, %r256, 0;
	@%p26 bra 	$L__BB6_6;
	add.s32 	%r259, %r258, -4096;
$L__BB6_8:
	setp.eq.s32 	%p27, %r11, 0;
	@%p27 bra 	$L__BB6_17;
	and.b32  	%r23, %r10, 7;
	setp.lt.u32 	%p28, %r11, 8;
	@%p28 bra 	$L__BB6_11;
	add.s32 	%r174, %r268, %r259;
	mul.wide.u32 	%rd150, %r174, 8;
	add.s64 	%rd151, %rd1, %rd150;
	add.s64 	%rd152, %rd2, %rd150;
	ld.global.f64 	%fd157, [%rd151];
	ld.global.f64 	%fd158, [%rd152];
	cvt.rn.f32.f64 	%f329, %fd157;
	cvt.rn.f32.f64 	%f330, %fd158;
	fma.rn.f32 	%f331, %f329, %f330, %f475;
	add.s32 	%r175, %r174, 512;
	mul.wide.u32 	%rd153, %r175, 8;
	add.s64 	%rd154, %rd1, %rd153;
	add.s64 	%rd155, %rd2, %rd153;
	ld.global.f64 	%fd159, [%rd154];
	ld.global.f64 	%fd160, [%rd155];
	cvt.rn.f32.f64 	%f332, %fd159;
	cvt.rn.f32.f64 	%f333, %fd160;
	fma.rn.f32 	%f334, %f332, %f333, %f331;
	add.s32 	%r176, %r174, 1024;
	mul.wide.u32 	%rd156, %r176, 8;
	add.s64 	%rd157, %rd1, %rd156;
	add.s64 	%rd158, %rd2, %rd156;
	ld.global.f64 	%fd161, [%rd157];
	ld.global.f64 	%fd162, [%rd158];
	cvt.rn.f32.f64 	%f335, %fd161;
	cvt.rn.f32.f64 	%f336, %fd162;
	fma.rn.f32 	%f337, %f335, %f336, %f334;
	add.s32 	%r177, %r174, 1536;
	mul.wide.u32 	%rd159, %r177, 8;
	add.s64 	%rd160, %rd1, %rd159;
	add.s64 	%rd161, %rd2, %rd159;
	ld.global.f64 	%fd163, [%rd160];
	ld.global.f64 	%fd164, [%rd161];
	cvt.rn.f32.f64 	%f338, %fd163;
	cvt.rn.f32.f64 	%f339, %fd164;
	fma.rn.f32 	%f340, %f338, %f339, %f337;
	add.s32 	%r178, %r174, 2048;
	mul.wide.u32 	%rd162, %r178, 8;
	add.s64 	%rd163, %rd1, %rd162;
	add.s64 	%rd164, %rd2, %rd162;
	ld.global.f64 	%fd165, [%rd163];
	ld.global.f64 	%fd166, [%rd164];
	cvt.rn.f32.f64 	%f341, %fd165;
	cvt.rn.f32.f64 	%f342, %fd166;
	fma.rn.f32 	%f343, %f341, %f342, %f340;
	add.s32 	%r179, %r174, 2560;
	mul.wide.u32 	%rd165, %r179, 8;
	add.s64 	%rd166, %rd1, %rd165;
	add.s64 	%rd167, %rd2, %rd165;
	ld.global.f64 	%fd167, [%rd166];
	ld.global.f64 	%fd168, [%rd167];
	cvt.rn.f32.f64 	%f344, %fd167;
	cvt.rn.f32.f64 	%f345, %fd168;
	fma.rn.f32 	%f346, %f344, %f345, %f343;
	add.s32 	%r180, %r174, 3072;
	mul.wide.u32 	%rd168, %r180, 8;
	add.s64 	%rd169, %rd1, %rd168;
	add.s64 	%rd170, %rd2, %rd168;
	ld.global.f64 	%fd169, [%rd169];
	ld.global.f64 	%fd170, [%rd170];
	cvt.rn.f32.f64 	%f347, %fd169;
	cvt.rn.f32.f64 	%f348, %fd170;
	fma.rn.f32 	%f349, %f347, %f348, %f346;
	add.s32 	%r181, %r174, 3584;
	mul.wide.u32 	%rd171, %r181, 8;
	add.s64 	%rd172, %rd1, %rd171;
	add.s64 	%rd173, %rd2, %rd171;
	ld.global.f64 	%fd171, [%rd172];
	ld.global.f64 	%fd172, [%rd173];
	cvt.rn.f32.f64 	%f350, %fd171;
	cvt.rn.f32.f64 	%f351, %fd172;
	fma.rn.f32 	%f475, %f350, %f351, %f349;
	add.s32 	%r259, %r259, 4096;
$L__BB6_11:
	setp.eq.s32 	%p29, %r23, 0;
	@%p29 bra 	$L__BB6_17;
	and.b32  	%r26, %r10, 3;
	setp.lt.u32 	%p30, %r23, 4;
	@%p30 bra 	$L__BB6_14;
	add.s32 	%r182, %r268, %r259;
	mul.wide.u32 	%rd174, %r182, 8;
	add.s64 	%rd175, %rd1, %rd174;
	add.s64 	%rd176, %rd2, %rd174;
	ld.global.f64 	%fd173, [%rd175];
	ld.global.f64 	%fd174, [%rd176];
	cvt.rn.f32.f64 	%f353, %fd173;
	cvt.rn.f32.f64 	%f354, %fd174;
	fma.rn.f32 	%f355, %f353, %f354, %f475;
	add.s32 	%r183, %r182, 512;
	mul.wide.u32 	%rd177, %r183, 8;
	add.s64 	%rd178, %rd1, %rd177;
	add.s64 	%rd179, %rd2, %rd177;
	ld.global.f64 	%fd175, [%rd178];
	ld.global.f64 	%fd176, [%rd179];
	cvt.rn.f32.f64 	%f356, %fd175;
	cvt.rn.f32.f64 	%f357, %fd176;
	fma.rn.f32 	%f358, %f356, %f357, %f355;
	add.s32 	%r184, %r182, 1024;
	mul.wide.u32 	%rd180, %r184, 8;
	add.s64 	%rd181, %rd1, %rd180;
	add.s64 	%rd182, %rd2, %rd180;
	ld.global.f64 	%fd177, [%rd181];
	ld.global.f64 	%fd178, [%rd182];
	cvt.rn.f32.f64 	%f359, %fd177;
	cvt.rn.f32.f64 	%f360, %fd178;
	fma.rn.f32 	%f361, %f359, %f360, %f358;
	add.s32 	%r185, %r182, 1536;
	mul.wide.u32 	%rd183, %r185, 8;
	add.s64 	%rd184, %rd1, %rd183;
	add.s64 	%rd185, %rd2, %rd183;
	ld.global.f64 	%fd179, [%rd184];
	ld.global.f64 	%fd180, [%rd185];
	cvt.rn.f32.f64 	%f362, %fd179;
	cvt.rn.f32.f64 	%f363, %fd180;
	fma.rn.f32 	%f475, %f362, %f363, %f361;
	add.s32 	%r259, %r259, 2048;
$L__BB6_14:
	setp.eq.s32 	%p31, %r26, 0;
	@%p31 bra 	$L__BB6_17;
	add.s32 	%r263, %r259, %r268;
	neg.s32 	%r262, %r26;
$L__BB6_16:
	.pragma "nounroll";
	mul.wide.u32 	%rd186, %r263, 8;
	add.s64 	%rd187, %rd1, %rd186;
	add.s64 	%rd188, %rd2, %rd186;
	ld.global.f64 	%fd181, [%rd187];
	ld.global.f64 	%fd182, [%rd188];
	cvt.rn.f32.f64 	%f364, %fd181;
	cvt.rn.f32.f64 	%f365, %fd182;
	fma.rn.f32 	%f475, %f364, %f365, %f475;
	add.s32 	%r263, %r263, 512;
	add.s32 	%r262, %r262, 1;
	setp.ne.s32 	%p32, %r262, 0;
	@%p32 bra 	$L__BB6_16;
$L__BB6_17:
	setp.lt.u32 	%p33, %r6, 512;
	@%p33 bra 	$L__BB6_22;
	// begin inline asm
	mov.u32 %r224, %laneid;
	// end inline asm
	mov.b32 	%r226, %f475;
	mov.b32 	%r227, 1;
	mov.b32 	%r248, 31;
	mov.b32 	%r249, -1;
	// begin inline asm
	shfl.sync.down.b32 %r225, %r226, %r227, %r248, %r249;
	// end inline asm
	setp.gt.s32 	%p57, %r224, 30;
	mov.b32 	%f424, %r225;
	add.f32 	%f425, %f475, %f424;
	selp.f32 	%f426, %f475, %f425, %p57;
	mov.b32 	%r231, %f426;
	mov.b32 	%r232, 2;
	// begin inline asm
	shfl.sync.down.b32 %r230, %r231, %r232, %r248, %r249;
	// end inline asm
	setp.gt.s32 	%p58, %r224, 29;
	mov.b32 	%f427, %r230;
	add.f32 	%f428, %f426, %f427;
	selp.f32 	%f429, %f426, %f428, %p58;
	mov.b32 	%r236, %f429;
	mov.b32 	%r237, 4;
	// begin inline asm
	shfl.sync.down.b32 %r235, %r236, %r237, %r248, %r249;
	// end inline asm
	setp.gt.s32 	%p59, %r224, 27;
	mov.b32 	%f430, %r235;
	add.f32 	%f431, %f429, %f430;
	selp.f32 	%f432, %f429, %f431, %p59;
	mov.b32 	%r241, %f432;
	mov.b32 	%r242, 8;
	// begin inline asm
	shfl.sync.down.b32 %r240, %r241, %r242, %r248, %r249;
	// end inline asm
	setp.gt.s32 	%p60, %r224, 23;
	mov.b32 	%f433, %r240;
	add.f32 	%f434, %f432, %f433;
	selp.f32 	%f435, %f432, %f434, %p60;
	mov.b32 	%r246, %f435;
	mov.b32 	%r247, 16;
	// begin inline asm
	shfl.sync.down.b32 %r245, %r246, %r247, %r248, %r249;
	// end inline asm
	setp.gt.s32 	%p61, %r224, 15;
	mov.b32 	%f436, %r245;
	add.f32 	%f16, %f435, %f436;
	selp.f32 	%f486, %f435, %f16, %p61;
	setp.ne.s32 	%p62, %r224, 0;
	@%p62 bra 	$L__BB6_20;
	shr.u32 	%r250, %r7, 3;
	and.b32  	%r251, %r250, 124;
	mov.u32 	%r252, _ZZN3cub18CUB_300001_SM_10006detail6reduce18DeviceReduceKernelINS2_10policy_hubIfjN4cuda3std3__44plusIfEEE10Policy1000EN6thrust24THRUST_300001_SM_1000_NS18transform_iteratorINSD_12zip_functionINS7_10multipliesIfEEEENSD_12zip_iteratorINS7_5tupleIJNSD_6detail15normal_iteratorINSD_10device_ptrIdEEEESP_EEEEENSD_11use_defaultESS_EEjS9_fNS7_10__identityEEEvT0_PT3_T1_NS0_13GridEvenShareISY_EET2_T4_E12temp_storage;
	add.s32 	%r253, %r252, %r251;
	st.shared.f32 	[%r253+16], %f16;
$L__BB6_20:
	bar.sync 	0;
	setp.ne.s32 	%p63, %r7, 0;
	@%p63 bra 	$L__BB6_48;
	ld.shared.f32 	%f437, [_ZZN3cub18CUB_300001_SM_10006detail6reduce18DeviceReduceKernelINS2_10policy_hubIfjN4cuda3std3__44plusIfEEE10Policy1000EN6thrust24THRUST_300001_SM_1000_NS18transform_iteratorINSD_12zip_functionINS7_10multipliesIfEEEENSD_12zip_iteratorINS7_5tupleIJNSD_6detail15normal_iteratorINSD_10device_ptrIdEEEESP_EEEEENSD_11use_defaultESS_EEjS9_fNS7_10__identityEEEvT0_PT3_T1_NS0_13GridEvenShareISY_EET2_T4_E12temp_storage+20];
	add.f32 	%f438, %f486, %f437;
	ld.shared.f32 	%f439, [_ZZN3cub18CUB_300001_SM_10006detail6reduce18DeviceReduceKernelINS2_10policy_hubIfjN4cuda3std3__44plusIfEEE10Policy1000EN6thrust24THRUST_300001_SM_1000_NS18transform_iteratorINSD_12zip_functionINS7_10multipliesIfEEEENSD_12zip_iteratorINS7_5tupleIJNSD_6detail15normal_iteratorINSD_10device_ptrIdEEEESP_EEEEENSD_11use_defaultESS_EEjS9_fNS7_10__identityEEEvT0_PT3_T1_NS0_13GridEvenShareISY_EET2_T4_E12temp_storage+24];
	add.f32 	%f440, %f438, %f439;
	ld.shared.f32 	%f441, [_ZZN3cub18CUB_300001_SM_10006detail6reduce18DeviceReduceKernelINS2_10policy_hubIfjN4cuda3std3__44plusIfEEE10Policy1000EN6thrust24THRUST_300001_SM_1000_NS18transform_iteratorINSD_12zip_functionINS7_10multipliesIfEEEENSD_12zip_iteratorINS7_5tupleIJNSD_6detail15normal_iteratorINSD_10device_ptrIdEEEESP_EEEEENSD_11use_defaultESS_EEjS9_fNS7_10__identityEEEvT0_PT3_T1_NS0_13GridEvenShareISY_EET2_T4_E12temp_storage+28];
	add.f32 	%f442, %f440, %f441;
	ld.shared.f32 	%f443, [_ZZN3cub18CUB_300001_SM_10006detail6reduce18DeviceReduceKernelINS2_10policy_hubIfjN4cuda3std3__44plusIfEEE10Policy1000EN6thrust24THRUST_300001_SM_1000_NS18transform_iteratorINSD_12zip_functionINS7_10multipliesIfEEEENSD_12zip_iteratorINS7_5tupleIJNSD_6detail15normal_iteratorINSD_10device_ptrIdEEEESP_EEEEENSD_11use_defaultESS_EEjS9_fNS7_10__identityEEEvT0_PT3_T1_NS0_13GridEvenShareISY_EET2_T4_E12temp_storage+32];
	add.f32 	%f444, %f442, %f443;
	ld.shared.f32 	%f445, [_ZZN3cub18CUB_300001_SM_10006detail6reduce18DeviceReduceKernelINS2_10policy_hubIfjN4cuda3std3__44plusIfEEE10Policy1000EN6thrust24THRUST_300001_SM_1000_NS18transform_iteratorINSD_12zip_functionINS7_10multipliesIfEEEENSD_12zip_iteratorINS7_5tupleIJNSD_6detail15normal_iteratorINSD_10device_ptrIdEEEESP_EEEEENSD_11use_defaultESS_EEjS9_fNS7_10__identityEEEvT0_PT3_T1_NS0_13GridEvenShareISY_EET2_T4_E12temp_storage+36];
	add.f32 	%f446, %f444, %f445;
	ld.shared.f32 	%f447, [_ZZN3cub18CUB_300001_SM_10006detail6reduce18DeviceReduceKernelINS2_10policy_hubIfjN4cuda3std3__44plusIfEEE10Policy1000EN6thrust24THRUST_300001_SM_1000_NS18transform_iteratorINSD_12zip_functionINS7_10multipliesIfEEEENSD_12zip_iteratorINS7_5tupleIJNSD_6detail15normal_iteratorINSD_10device_ptrIdEEEESP_EEEEENSD_11use_defaultESS_EEjS9_fNS7_10__identityEEEvT0_PT3_T1_NS0_13GridEvenShareISY_EET2_T4_E12temp_storage+40];
	add.f32 	%f448, %f446, %f447;
	ld.shared.f32 	%f449, [_ZZN3cub18CUB_300001_SM_10006detail6reduce18DeviceReduceKernelINS2_10policy_hubIfjN4cuda3std3__44plusIfEEE10Policy1000EN6thrust24THRUST_300001_SM_1000_NS18transform_iteratorINSD_12zip_functionINS7_10multipliesIfEEEENSD_12zip_iteratorINS7_5tupleIJNSD_6detail15normal_iteratorINSD_10device_ptrIdEEEESP_EEEEENSD_11use_defaultESS_EEjS9_fNS7_10__identityEEEvT0_PT3_T1_NS0_13GridEvenShareISY_EET2_T4_E12temp_storage+44];
	add.f32 	%f450, %f448, %f449;
	ld.shared.f32 	%f451, [_ZZN3cub18CUB_300001_SM_10006detail6reduce18DeviceReduceKernelINS2_10policy_hubIfjN4cuda3std3__44plusIfEEE10Policy1000EN6thrust24THRUST_300001_SM_1000_NS18transform_iteratorINSD_12zip_functionINS7_10multipliesIfEEEENSD_12zip_iteratorINS7_5tupleIJNSD_6detail15normal_iteratorINSD_10device_ptrIdEEEESP_EEEEENSD_11use_defaultESS_EEjS9_fNS7_10__identityEEEvT0_PT3_T1_NS0_13GridEvenShareISY_EET2_T4_E12temp_storage+48];
	add.f32 	%f452, %f450, %f451;
	ld.shared.f32 	%f453, [_ZZN3cub18CUB_300001_SM_10006detail6reduce18DeviceReduceKernelINS2_10policy_hubIfjN4cuda3std3__44plusIfEEE10Policy1000EN6thrust24THRUST_300001_SM_1000_NS18transform_iteratorINSD_12zip_functionINS7_10multipliesIfEEEENSD_12zip_iteratorINS7_5tupleIJNSD_6detail15normal_iteratorINSD_10device_ptrIdEEEESP_EEEEENSD_11use_defaultESS_EEjS9_fNS7_10__identityEEEvT0_PT3_T1_NS0_13GridEvenShareISY_EET2_T4_E12temp_storage+52];
	add.f32 	%f454, %f452, %f453;
	ld.shared.f32 	%f455, [_ZZN3cub18CUB_300001_SM_10006detail6reduce18DeviceReduceKernelINS2_10policy_hubIfjN4cuda3std3__44plusIfEEE10Policy1000EN6thrust24THRUST_300001_SM_1000_NS18transform_iteratorINSD_12zip_functionINS7_10multipliesIfEEEENSD_12zip_iteratorINS7_5tupleIJNSD_6detail15normal_iteratorINSD_10device_ptrIdEEEESP_EEEEENSD_11use_defaultESS_EEjS9_fNS7_10__identityEEEvT0_PT3_T1_NS0_13GridEvenShareISY_EET2_T4_E12temp_storage+56];
	add.f32 	%f456, %f454, %f455;
	ld.shared.f32 	%f457, [_ZZN3cub18CUB_300001_SM_10006detail6reduce18DeviceReduceKernelINS2_10policy_hubIfjN4cuda3std3__44plusIfEEE10Policy1000EN6thrust24THRUST_300001_SM_1000_NS18transform_iteratorINSD_12zip_functionINS7_10multipliesIfEEEENSD_12zip_iteratorINS7_5tupleIJNSD_6detail15normal_iteratorINSD_10device_ptrIdEEEESP_EEEEENSD_11use_defaultESS_EEjS9_fNS7_10__identityEEEvT0_PT3_T1_NS0_13GridEvenShareISY_EET2_T4_E12temp_storage+60];
	add.f32 	%f458, %f456, %f457;
	ld.shared.f32 	%f459, [_ZZN3cub18CUB_300001_SM_10006detail6reduce18DeviceReduceKernelINS2_10policy_hubIfjN4cuda3std3__44plusIfEEE10Policy1000EN6thrust24THRUST_300001_SM_1000_NS18transform_iteratorINSD_12zip_functionINS7_10multipliesIfEEEENSD_12zip_iteratorINS7_5tupleIJNSD_6detail15normal_iteratorINSD_10device_ptrIdEEEESP_EEEEENSD_11use_defaultESS_EEjS9_fNS7_10__identityEEEvT0_PT3_T1_NS0_13GridEvenShareISY_EET2_T4_E12temp_storage+64];
	add.f32 	%f460, %f458, %f459;
	ld.shared.f32 	%f461, [_ZZN3cub18CUB_300001_SM_10006detail6reduce18DeviceReduceKernelINS2_10policy_hubIfjN4cuda3std3__44plusIfEEE10Policy1000EN6thrust24THRUST_300001_SM_1000_NS18transform_iteratorINSD_12zip_functionINS7_10multipliesIfEEEENSD_12zip_iteratorINS7_5tupleIJNSD_6detail15normal_iteratorINSD_10device_ptrIdEEEESP_EEEEENSD_11use_defaultESS_EEjS9_fNS7_10__identityEEEvT0_PT3_T1_NS0_13GridEvenShareISY_EET2_T4_E12temp_storage+68];
	add.f32 	%f462, %f460, %f461;
	ld.shared.f32 	%f463, [_ZZN3cub18CUB_300001_SM_10006detail6reduce18DeviceReduceKernelINS2_10policy_hubIfjN4cuda3std3__44plusIfEEE10Policy1000EN6thrust24THRUST_300001_SM_1000_NS18transform_iteratorINSD_12zip_functionINS7_10multipliesIfEEEENSD_12zip_iteratorINS7_5tupleIJNSD_6detail15normal_iteratorINSD_10device_ptrIdEEEESP_EEEEENSD_11use_defaultESS_EEjS9_fNS7_10__identityEEEvT0_PT3_T1_NS0_13GridEvenShareISY_EET2_T4_E12temp_storage+72];
	add.f32 	%f464, %f462, %f463;
	ld.shared.f32 	%f465, [_ZZN3cub18CUB_300001_SM_10006detail6reduce18DeviceReduceKernelINS2_10policy_hubIfjN4cuda3std3__44plusIfEEE10Policy1000EN6thrust24THRUST_300001_SM_1000_NS18transform_iteratorINSD_12zip_functionINS7_10multipliesIfEEEENSD_12zip_iteratorINS7_5tupleIJNSD_6detail15normal_iteratorINSD_10device_ptrIdEEEESP_EEEEENSD_11use_defaultESS_EEjS9_fNS7_10__identityEEEvT0_PT3_T1_NS0_13GridEvenShareISY_EET2_T4_E12temp_storage+76];
	add.f32 	%f486, %f464, %f465;
	bra.uni 	$L__BB6_48;
$L__BB6_22:
	// begin inline asm
	mov.u32 %r186, %laneid;
	// end inline asm
	and.b32  	%r212, %r7, 992;
	add.s32 	%r213, %r212, 32;
	setp.gt.u32 	%p34, %r213, %r6;
	not.b32 	%r214, %r212;
	add.s32 	%r215, %r6, %r214;
	selp.b32 	%r210, %r215, 31, %p34;
	mov.b32 	%r188, %f475;
	mov.b32 	%r189, 1;
	mov.b32 	%r211, -1;
	// begin inline asm
	shfl.sync.down.b32 %r187, %r188, %r189, %r210, %r211;
	// end inline asm
	setp.lt.s32 	%p35, %r186, %r210;
	mov.b32 	%f366, %r187;
	add.f32 	%f367, %f475, %f366;
	selp.f32 	%f368, %f367, %f475, %p35;
	mov.b32 	%r193, %f368;
	mov.b32 	%r194, 2;
	// begin inline asm
	shfl.sync.down.b32 %r192, %r193, %r194, %r210, %r211;
	// end inline asm
	add.s32 	%r216, %r186, 2;
	setp.gt.s32 	%p36, %r216, %r210;
	mov.b32 	%f369, %r192;
	add.f32 	%f370, %f368, %f369;
	selp.f32 	%f371, %f368, %f370, %p36;
	mov.b32 	%r198, %f371;
	mov.b32 	%r199, 4;
	// begin inline asm
	shfl.sync.down.b32 %r197, %r198, %r199, %r210, %r211;
	// end inline asm
	add.s32 	%r217, %r186, 4;
	setp.gt.s32 	%p37, %r217, %r210;
	mov.b32 	%f372, %r197;
	add.f32 	%f373, %f371, %f372;
	selp.f32 	%f374, %f371, %f373, %p37;
	mov.b32 	%r203, %f374;
	mov.b32 	%r204, 8;
	// begin inline asm
	shfl.sync.down.b32 %r202, %r203, %r204, %r210, %r211;
	// end inline asm
	add.s32 	%r218, %r186, 8;
	setp.gt.s32 	%p38, %r218, %r210;
	mov.b32 	%f375, %r202;
	add.f32 	%f376, %f374, %f375;
	selp.f32 	%f377, %f374, %f376, %p38;
	mov.b32 	%r208, %f377;
	mov.b32 	%r209, 16;
	// begin inline asm
	shfl.sync.down.b32 %r207, %r208, %r209, %r210, %r211;
	// end inline asm
	add.s32 	%r219, %r186, 16;
	setp.gt.s32 	%p39, %r219, %r210;
	mov.b32 	%f378, %r207;
	add.f32 	%f379, %f377, %f378;
	selp.f32 	%f486, %f377, %f379, %p39;
	setp.ne.s32 	%p40, %r186, 0;
	@%p40 bra 	$L__BB6_24;
	shr.u32 	%r220, %r7, 3;
	and.b32  	%r221, %r220, 124;
	mov.u32 	%r222, _ZZN3cub18CUB_300001_SM_10006detail6reduce18DeviceReduceKernelINS2_10policy_hubIfjN4cuda3std3__44plusIfEEE10Policy1000EN6thrust24THRUST_300001_SM_1000_NS18transform_iteratorINSD_12zip_functionINS7_10multipliesIfEEEENSD_12zip_iteratorINS7_5tupleIJNSD_6detail15normal_iteratorINSD_10device_ptrIdEEEESP_EEEEENSD_11use_defaultESS_EEjS9_fNS7_10__identityEEEvT0_PT3_T1_NS0_13GridEvenShareISY_EET2_T4_E12temp_storage;
	add.s32 	%r223, %r222, %r221;
	st.shared.f32 	[%r223+16], %f486;
$L__BB6_24:
	bar.sync 	0;
	setp.ne.s32 	%p41, %r7, 0;
	@%p41 bra 	$L__BB6_48;
	setp.gt.u32 	%p42, %r6, 32;
	ld.shared.f32 	%f380, [_ZZN3cub18CUB_300001_SM_10006detail6reduce18DeviceReduceKernelINS2_10policy_hubIfjN4cuda3std3__44plusIfEEE10Policy1000EN6thrust24THRUST_300001_SM_1000_NS18transform_iteratorINSD_12zip_functionINS7_10multipliesIfEEEENSD_12zip_iteratorINS7_5tupleIJNSD_6detail15normal_iteratorINSD_10device_ptrIdEEEESP_EEEEENSD_11use_defaultESS_EEjS9_fNS7_10__identityEEEvT0_PT3_T1_NS0_13GridEvenShareISY_EET2_T4_E12temp_storage+20];
	add.f32 	%f381, %f486, %f380;
	selp.f32 	%f382, %f381, %f486, %p42;
	setp.gt.u32 	%p43, %r6, 64;
	ld.shared.f32 	%f383, [_ZZN3cub18CUB_300001_SM_10006detail6reduce18DeviceReduceKernelINS2_10policy_hubIfjN4cuda3std3__44plusIfEEE10Policy1000EN6thrust24THRUST_300001_SM_1000_NS18transform_iteratorINSD_12zip_functionINS7_10multipliesIfEEEENSD_12zip_iteratorINS7_5tupleIJNSD_6detail15normal_iteratorINSD_10device_ptrIdEEEESP_EEEEENSD_11use_defaultESS_EEjS9_fNS7_10__identityEEEvT0_PT3_T1_NS0_13GridEvenShareISY_EET2_T4_E12temp_storage+24];
	add.f32 	%f384, %f383, %f382;
	selp.f32 	%f385, %f384, %f382, %p43;
	setp.gt.u32 	%p44, %r6, 96;
	ld.shared.f32 	%f386, [_ZZN3cub18CUB_300001_SM_10006detail6reduce18DeviceReduceKernelINS2_10policy_hubIfjN4cuda3std3__44plusIfEEE10Policy1000EN6thrust24THRUST_300001_SM_1000_NS18transform_iteratorINSD_12zip_functionINS7_10multipliesIfEEEENSD_12zip_iteratorINS7_5tupleIJNSD_6detail15normal_iteratorINSD_10device_ptrIdEEEESP_EEEEENSD_11use_defaultESS_EEjS9_fNS7_10__identityEEEvT0_PT3_T1_NS0_13GridEvenShareISY_EET2_T4_E12temp_storage+28];
	add.f32 	%f387, %f386, %f385;
	selp.f32 	%f388, %f387, %f385, %p44;
	setp.gt.u32 	%p45, %r6, 128;
	ld.shared.f32 	%f389, [_ZZN3cub18CUB_300001_SM_10006detail6reduce18DeviceReduceKernelINS2_10policy_hubIfjN4cuda3std3__44plusIfEEE10Policy1000EN6thrust24THRUST_300001_SM_1000_NS18transform_iteratorINSD_12zip_functionINS7_10multipliesIfEEEENSD_12zip_iteratorINS7_5tupleIJNSD_6detail15normal_iteratorINSD_10device_ptrIdEEEESP_EEEEENSD_11use_defaultESS_EEjS9_fNS7_10__identityEEEvT0_PT3_T1_NS0_13GridEvenShareISY_EET2_T4_E12temp_storage+32];
	add.f32 	%f390, %f389, %f388;
	selp.f32 	%f391, %f390, %f388, %p45;
	setp.gt.u32 	%p46, %r6, 160;
	ld.shared.f32 	%f392, [_ZZN3cub18CUB_300001_SM_10006detail6reduce18DeviceReduceKernelINS2_10policy_hubIfjN4cuda3std3__44plusIfEEE10Policy1000EN6thrust24THRUST_300001_SM_1000_NS18transform_iteratorINSD_12zip_functionINS7_10multipliesIfEEEENSD_12zip_iteratorINS7_5tupleIJNSD_6detail15normal_iteratorINSD_10device_ptrIdEEEESP_EEEEENSD_11use_defaultESS_EEjS9_fNS7_10__identityEEEvT0_PT3_T1_NS0_13GridEvenShareISY_EET2_T4_E12temp_storage+36];
	add.f32 	%f393, %f392, %f391;
	selp.f32 	%f394, %f393, %f391, %p46;
	setp.gt.u32 	%p47, %r6, 192;
	ld.shared.f32 	%f395, [_ZZN3cub18CUB_300001_SM_10006detail6reduce18DeviceReduceKernelINS2_10policy_hubIfjN4cuda3std3__44plusIfEEE10Policy1000EN6thrust24THRUST_300001_SM_1000_NS18transform_iteratorINSD_12zip_functionINS7_10multipliesIfEEEENSD_12zip_iteratorINS7_5tupleIJNSD_6detail15normal_iteratorINSD_10device_ptrIdEEEESP_EEEEENSD_11use_defaultESS_EEjS9_fNS7_10__identityEEEvT0_PT3_T1_NS0_13GridEvenShareISY_EET2_T4_E12temp_storage+40];
	add.f32 	%f396, %f395, %f394;
	selp.f32 	%f397, %f396, %f394, %p47;
	setp.gt.u32 	%p48, %r6, 224;
	ld.shared.f32 	%f398, [_ZZN3cub18CUB_300001_SM_10006detail6reduce18DeviceReduceKernelINS2_10policy_hubIfjN4cuda3std3__44plusIfEEE10Policy1000EN6thrust24THRUST_300001_SM_1000_NS18transform_iteratorINSD_12zip_functionINS7_10multipliesIfEEEENSD_12zip_iteratorINS7_5tupleIJNSD_6detail15normal_iteratorINSD_10device_ptrIdEEEESP_EEEEENSD_11use_defaultESS_EEjS9_fNS7_10__identityEEEvT0_PT3_T1_NS0_13GridEvenShareISY_EET2_T4_E12temp_storage+44];
	add.f32 	%f399, %f398, %f397;
	selp.f32 	%f400, %f399, %f397, %p48;
	setp.gt.u32 	%p49, %r6, 256;
	ld.shared.f32 	%f401, [_ZZN3cub18CUB_300001_SM_10006detail6reduce18DeviceReduceKernelINS2_10policy_hubIfjN4cuda3std3__44plusIfEEE10Policy1000EN6thrust24THRUST_300001_SM_1000_NS18transform_iteratorINSD_12zip_functionINS7_10multipliesIfEEEENSD_12zip_iteratorINS7_5tupleIJNSD_6detail15normal_iteratorINSD_10device_ptrIdEEEESP_EEEEENSD_11use_defaultESS_EEjS9_fNS7_10__identityEEEvT0_PT3_T1_NS0_13GridEvenShareISY_EET2_T4_E12temp_storage+48];
	add.f32 	%f402, %f401, %f400;
	selp.f32 	%f403, %f402, %f400, %p49;
	setp.gt.u32 	%p50, %r6, 288;
	ld.shared.f32 	%f404, [_ZZN3cub18CUB_300001_SM_10006detail6reduce18DeviceReduceKernelINS2_10policy_hubIfjN4cuda3std3__44plusIfEEE10Policy1000EN6thrust24THRUST_300001_SM_1000_NS18transform_iteratorINSD_12zip_functionINS7_10multipliesIfEEEENSD_12zip_iteratorINS7_5tupleIJNSD_6detail15normal_iteratorINSD_10device_ptrIdEEEESP_EEEEENSD_11use_defaultESS_EEjS9_fNS7_10__identityEEEvT0_PT3_T1_NS0_13GridEvenShareISY_EET2_T4_E12temp_storage+52];
	add.f32 	%f405, %f404, %f403;
	selp.f32 	%f406, %f405, %f403, %p50;
	setp.gt.u32 	%p51, %r6, 320;
	ld.shared.f32 	%f407, [_ZZN3cub18CUB_300001_SM_10006detail6reduce18DeviceReduceKernelINS2_10policy_hubIfjN4cuda3std3__44plusIfEEE10Policy1000EN6thrust24THRUST_300001_SM_1000_NS18transform_iteratorINSD_12zip_functionINS7_10multipliesIfEEEENSD_12zip_iteratorINS7_5tupleIJNSD_6detail15normal_iteratorINSD_10device_ptrIdEEEESP_EEEEENSD_11use_defaultESS_EEjS9_fNS7_10__identityEEEvT0_PT3_T1_NS0_13GridEvenShareISY_EET2_T4_E12temp_storage+56];
	add.f32 	%f408, %f407, %f406;
	selp.f32 	%f409, %f408, %f406, %p51;
	setp.gt.u32 	%p52, %r6, 352;
	ld.shared.f32 	%f410, [_ZZN3cub18CUB_300001_SM_10006detail6reduce18DeviceReduceKernelINS2_10policy_hubIfjN4cuda3std3__44plusIfEEE10Policy1000EN6thrust24THRUST_300001_SM_1000_NS18transform_iteratorINSD_12zip_functionINS7_10multipliesIfEEEENSD_12zip_iteratorINS7_5tupleIJNSD_6detail15normal_iteratorINSD_10device_ptrIdEEEESP_EEEEENSD_11use_defaultESS_EEjS9_fNS7_10__identityEEEvT0_PT3_T1_NS0_13GridEvenShareISY_EET2_T4_E12temp_storage+60];
	add.f32 	%f411, %f410, %f409;
	selp.f32 	%f412, %f411, %f409, %p52;
	setp.gt.u32 	%p53, %r6, 384;
	ld.shared.f32 	%f413, [_ZZN3cub18CUB_300001_SM_10006detail6reduce18DeviceReduceKernelINS2_10policy_hubIfjN4cuda3std3__44plusIfEEE10Policy1000EN6thrust24THRUST_300001_SM_1000_NS18transform_iteratorINSD_12zip_functionINS7_10multipliesIfEEEENSD_12zip_iteratorINS7_5tupleIJNSD_6detail15normal_iteratorINSD_10device_ptrIdEEEESP_EEEEENSD_11use_defaultESS_EEjS9_fNS7_10__identityEEEvT0_PT3_T1_NS0_13GridEvenShareISY_EET2_T4_E12temp_storage+64];
	add.f32 	%f414, %f413, %f412;
	selp.f32 	%f415, %f414, %f412, %p53;
	setp.gt.u32 	%p54, %r6, 416;
	ld.shared.f32 	%f416, [_ZZN3cub18CUB_300001_SM_10006detail6reduce18DeviceReduceKernelINS2_10policy_hubIfjN4cuda3std3__44plusIfEEE10Policy1000EN6thrust24THRUST_300001_SM_1000_NS18transform_iteratorINSD_12zip_functionINS7_10multipliesIfEEEENSD_12zip_iteratorINS7_5tupleIJNSD_6detail15normal_iteratorINSD_10device_ptrIdEEEESP_EEEEENSD_11use_defaultESS_EEjS9_fNS7_10__identityEEEvT0_PT3_T1_NS0_13GridEvenShareISY_EET2_T4_E12temp_storage+68];
	add.f32 	%f417, %f416, %f415;
	selp.f32 	%f418, %f417, %f415, %p54;
	setp.gt.u32 	%p55, %r6, 448;
	ld.shared.f32 	%f419, [_ZZN3cub18CUB_300001_SM_10006detail6reduce18DeviceReduceKernelINS2_10policy_hubIfjN4cuda3std3__44plusIfEEE10Policy1000EN6thrust24THRUST_300001_SM_1000_NS18transform_iteratorINSD_12zip_functionINS7_10multipliesIfEEEENSD_12zip_iteratorINS7_5tupleIJNSD_6detail15normal_iteratorINSD_10device_ptrIdEEEESP_EEEEENSD_11use_defaultESS_EEjS9_fNS7_10__identityEEEvT0_PT3_T1_NS0_13GridEvenShareISY_EET2_T4_E12temp_storage+72];
	add.f32 	%f420, %f419, %f418;
	selp.f32 	%f421, %f420, %f418, %p55;
	setp.gt.u32 	%p56, %r6, 480;
	ld.shared.f32 	%f422, [_ZZN3cub18CUB_300001_SM_10006detail6reduce18DeviceReduceKernelINS2_10policy_hubIfjN4cuda3std3__44plusIfEEE10Policy1000EN6thrust24THRUST_300001_SM_1000_NS18transform_iteratorINSD_12zip_functionINS7_10multipliesIfEEEENSD_12zip_iteratorINS7_5tupleIJNSD_6detail15normal_iteratorINSD_10device_ptrIdEEEESP_EEEEENSD_11use_defaultESS_EEjS9_fNS7_10__identityEEEvT0_PT3_T1_NS0_13GridEvenShareISY_EET2_T4_E12temp_storage+76];
	add.f32 	%f423, %f422, %f421;
	selp.f32 	%f486, %f423, %f421, %p56;
	bra.uni 	$L__BB6_48;
$L__BB6_26:
	mov.u32 	%r35, %tid.x;
	add.s32 	%r72, %r35, %r268;
	mul.wide.u32 	%rd6, %r72, 8;
	add.s64 	%rd7, %rd1, %rd6;
	add.s64 	%rd8, %rd2, %rd6;
	ld.global.f64 	%fd1, [%rd7];
	ld.global.f64 	%fd2, [%rd8];
	cvt.rn.f32.f64 	%f41, %fd1;
	cvt.rn.f32.f64 	%f42, %fd2;
	ld.global.f64 	%fd3, [%rd7+4096];
	ld.global.f64 	%fd4, [%rd8+4096];
	cvt.rn.f32.f64 	%f43, %fd3;
	cvt.rn.f32.f64 	%f44, %fd4;
	mul.f32 	%f45, %f43, %f44;
	ld.global.f64 	%fd5, [%rd7+8192];
	ld.global.f64 	%fd6, [%rd8+8192];
	cvt.rn.f32.f64 	%f46, %fd5;
	cvt.rn.f32.f64 	%f47, %fd6;
	ld.global.f64 	%fd7, [%rd7+12288];
	ld.global.f64 	%fd8, [%rd8+12288];
	cvt.rn.f32.f64 	%f48, %fd7;
	cvt.rn.f32.f64 	%f49, %fd8;
	mul.f32 	%f50, %f48, %f49;
	ld.global.f64 	%fd9, [%rd7+16384];
	ld.global.f64 	%fd10, [%rd8+16384];
	cvt.rn.f32.f64 	%f51, %fd9;
	cvt.rn.f32.f64 	%f52, %fd10;
	ld.global.f64 	%fd11, [%rd7+20480];
	ld.global.f64 	%fd12, [%rd8+20480];
	cvt.rn.f32.f64 	%f53, %fd11;
	cvt.rn.f32.f64 	%f54, %fd12;
	mul.f32 	%f55, %f53, %f54;
	ld.global.f64 	%fd13, [%rd7+24576];
	ld.global.f64 	%fd14, [%rd8+24576];
	cvt.rn.f32.f64 	%f56, %fd13;
	cvt.rn.f32.f64 	%f57, %fd14;
	ld.global.f64 	%fd15, [%rd7+28672];
	ld.global.f64 	%fd16, [%rd8+28672];
	cvt.rn.f32.f64 	%f58, %fd15;
	cvt.rn.f32.f64 	%f59, %fd16;
	mul.f32 	%f60, %f58, %f59;
	ld.global.f64 	%fd17, [%rd7+32768];
	ld.global.f64 	%fd18, [%rd8+32768];
	cvt.rn.f32.f64 	%f61, %fd17;
	cvt.rn.f32.f64 	%f62, %fd18;
	ld.global.f64 	%fd19, [%rd7+36864];
	ld.global.f64 	%fd20, [%rd8+36864];
	cvt.rn.f32.f64 	%f63, %fd19;
	cvt.rn.f32.f64 	%f64, %fd20;
	mul.f32 	%f65, %f63, %f64;
	ld.global.f64 	%fd21, [%rd7+40960];
	ld.global.f64 	%fd22, [%rd8+40960];
	cvt.rn.f32.f64 	%f66, %fd21;
	cvt.rn.f32.f64 	%f67, %fd22;
	ld.global.f64 	%fd23, [%rd7+45056];
	ld.global.f64 	%fd24, [%rd8+45056];
	cvt.rn.f32.f64 	%f68, %fd23;
	cvt.rn.f32.f64 	%f69, %fd24;
	mul.f32 	%f70, %f68, %f69;
	ld.global.f64 	%fd25, [%rd7+49152];
	ld.global.f64 	%fd26, [%rd8+49152];
	cvt.rn.f32.f64 	%f71, %fd25;
	cvt.rn.f32.f64 	%f72, %fd26;
	ld.global.f64 	%fd27, [%rd7+53248];
	ld.global.f64 	%fd28, [%rd8+53248];
	cvt.rn.f32.f64 	%f73, %fd27;
	cvt.rn.f32.f64 	%f74, %fd28;
	mul.f32 	%f75, %f73, %f74;
	ld.global.f64 	%fd29, [%rd7+57344];
	ld.global.f64 	%fd30, [%rd8+57344];
	cvt.rn.f32.f64 	%f76, %fd29;
	cvt.rn.f32.f64 	%f77, %fd30;
	ld.global.f64 	%fd31, [%rd7+61440];
	ld.global.f64 	%fd32, [%rd8+61440];
	cvt.rn.f32.f64 	%f78, %fd31;
	cvt.rn.f32.f64 	%f79, %fd32;
	mul.f32 	%f80, %f78, %f79;
	fma.rn.f32 	%f81, %f41, %f42, %f45;
	fma.rn.f32 	%f82, %f46, %f47, %f50;
	fma.rn.f32 	%f83, %f51, %f52, %f55;
	fma.rn.f32 	%f84, %f56, %f57, %f60;
	fma.rn.f32 	%f85, %f61, %f62, %f65;
	fma.rn.f32 	%f86, %f66, %f67, %f70;
	fma.rn.f32 	%f87, %f71, %f72, %f75;
	fma.rn.f32 	%f88, %f76, %f77, %f80;
	add.f32 	%f89, %f81, %f82;
	add.f32 	%f90, %f83, %f84;
	add.f32 	%f91, %f85, %f86;
	add.f32 	%f92, %f87, %f88;
	add.f32 	%f93, %f89, %f90;
	add.f32 	%f94, %f91, %f92;
	add.f32 	%f485, %f93, %f94;
	setp.lt.u32 	%p2, %r6, %r4;
	@%p2 bra 	$L__BB6_44;
	add.s32 	%r36, %r4, %r268;
	not.b32 	%r74, %r35;
	add.s32 	%r75, %r74, %r1;
	sub.s32 	%r76, %r75, %r4;
	sub.s32 	%r265, %r76, %r268;
	add.s32 	%r77, %r36, %r35;
	add.s32 	%r264, %r77, 4096;
	mov.b32 	%r267, 0;
	mov.u32 	%r266, %r36;
$L__BB6_28:
	add.s32 	%r268, %r268, %r4;
	add.s32 	%r78, %r1, -8192;
	setp.gt.u32 	%p3, %r268, %r78;
	@%p3 bra 	$L__BB6_30;
	add.s32 	%r79, %r35, %r268;
	mul.wide.u32 	%rd9, %r79, 8;
	add.s64 	%rd10, %rd1, %rd9;
	add.s64 	%rd11, %rd2, %rd9;
	ld.global.f64 	%fd33, [%rd10];
	ld.global.f64 	%fd34, [%rd11];
	cvt.rn.f32.f64 	%f95, %fd33;
	cvt.rn.f32.f64 	%f96, %fd34;
	ld.global.f64 	%fd35, [%rd10+4096];
	ld.global.f64 	%fd36, [%rd11+4096];
	cvt.rn.f32.f64 	%f97, %fd35;
	cvt.rn.f32.f64 	%f98, %fd36;
	ld.global.f64 	%fd37, [%rd10+8192];
	ld.global.f64 	%fd38, [%rd11+8192];
	cvt.rn.f32.f64 	%f99, %fd37;
	cvt.rn.f32.f64 	%f100, %fd38;
	mul.f32 	%f101, %f99, %f100;
	ld.global.f64 	%fd39, [%rd10+12288];
	ld.global.f64 	%fd40, [%rd11+12288];
	cvt.rn.f32.f64 	%f102, %fd39;
	cvt.rn.f32.f64 	%f103, %fd40;
	ld.global.f64 	%fd41, [%rd10+16384];
	ld.global.f64 	%fd42, [%rd11+16384];
	cvt.rn.f32.f64 	%f104, %fd41;
	cvt.rn.f32.f64 	%f105, %fd42;
	mul.f32 	%f106, %f104, %f105;
	ld.global.f64 	%fd43, [%rd10+20480];
	ld.global.f64 	%fd44, [%rd11+20480];
	cvt.rn.f32.f64 	%f107, %fd43;
	cvt.rn.f32.f64 	%f108, %fd44;
	ld.global.f64 	%fd45, [%rd10+24576];
	ld.global.f64 	%fd46, [%rd11+24576];
	cvt.rn.f32.f64 	%f109, %fd45;
	cvt.rn.f32.f64 	%f110, %fd46;
	mul.f32 	%f111, %f109, %f110;
	ld.global.f64 	%fd47, [%rd10+28672];
	ld.global.f64 	%fd48, [%rd11+28672];
	cvt.rn.f32.f64 	%f112, %fd47;
	cvt.rn.f32.f64 	%f113, %fd48;
	ld.global.f64 	%fd49, [%rd10+32768];
	ld.global.f64 	%fd50, [%rd11+32768];
	cvt.rn.f32.f64 	%f114, %fd49;
	cvt.rn.f32.f64 	%f115, %fd50;
	mul.f32 	%f116, %f114, %f115;
	ld.global.f64 	%fd51, [%rd10+36864];
	ld.global.f64 	%fd52, [%rd11+36864];
	cvt.rn.f32.f64 	%f117, %fd51;
	cvt.rn.f32.f64 	%f118, %fd52;
	ld.global.f64 	%fd53, [%rd10+40960];
	ld.global.f64 	%fd54, [%rd11+40960];
	cvt.rn.f32.f64 	%f119, %fd53;
	cvt.rn.f32.f64 	%f120, %fd54;
	mul.f32 	%f121, %f119, %f120;
	ld.global.f64 	%fd55, [%rd10+45056];
	ld.global.f64 	%fd56, [%rd11+45056];
	cvt.rn.f32.f64 	%f122, %fd55;
	cvt.rn.f32.f64 	%f123, %fd56;
	ld.global.f64 	%fd57, [%rd10+49152];
	ld.global.f64 	%fd58, [%rd11+49152];
	cvt.rn.f32.f64 	%f124, %fd57;
	cvt.rn.f32.f64 	%f125, %fd58;
	mul.f32 	%f126, %f124, %f125;
	ld.global.f64 	%fd59, [%rd10+53248];
	ld.global.f64 	%fd60, [%rd11+53248];
	cvt.rn.f32.f64 	%f127, %fd59;
	cvt.rn.f32.f64 	%f128, %fd60;
	ld.global.f64 	%fd61, [%rd10+57344];
	ld.global.f64 	%fd62, [%rd11+57344];
	cvt.rn.f32.f64 	%f129, %fd61;
	cvt.rn.f32.f64 	%f130, %fd62;
	mul.f32 	%f131, %f129, %f130;
	ld.global.f64 	%fd63, [%rd10+61440];
	ld.global.f64 	%fd64, [%rd11+61440];
	cvt.rn.f32.f64 	%f132, %fd63;
	cvt.rn.f32.f64 	%f133, %fd64;
	fma.rn.f32 	%f134, %f95, %f96, %f485;
	fma.rn.f32 	%f135, %f97, %f98, %f101;
	fma.rn.f32 	%f136, %f102, %f103, %f106;
	fma.rn.f32 	%f137, %f107, %f108, %f111;
	fma.rn.f32 	%f138, %f112, %f113, %f116;
	fma.rn.f32 	%f139, %f117, %f118, %f121;
	fma.rn.f32 	%f140, %f122, %f123, %f126;
	fma.rn.f32 	%f141, %f127, %f128, %f131;
	add.f32 	%f142, %f134, %f135;
	add.f32 	%f143, %f136, %f137;
	add.f32 	%f144, %f138, %f139;
	add.f32 	%f145, %f140, %f141;
	add.f32 	%f146, %f142, %f143;
	add.f32 	%f147, %f144, %f145;
	add.f32 	%f148, %f146, %f147;
	fma.rn.f32 	%f485, %f132, %f133, %f148;
	sub.s32 	%r80, %r1, %r268;
	setp.lt.u32 	%p4, %r80, %r4;
	add.s32 	%r267, %r267, 1;
	add.s32 	%r266, %r266, %r4;
	sub.s32 	%r265, %r265, %r4;
	add.s32 	%r264, %r264, %r4;
	@%p4 bra 	$L__BB6_44;
	bra.uni 	$L__BB6_28;
$L__BB6_30:
	setp.le.u32 	%p5, %r1, %r268;
	sub.s32 	%r81, %r1, %r268;
	setp.ge.s32 	%p6, %r35, %r81;
	or.pred  	%p7, %p5, %p6;
	@%p7 bra 	$L__BB6_44;
	not.b32 	%r83, %r35;
	add.s32 	%r84, %r1, %r83;
	sub.s32 	%r85, %r84, %r36;
	mul.lo.s32 	%r86, %r2, %r267;
	shl.b32 	%r87, %r86, 13;
	sub.s32 	%r88, %r85, %r87;
	shr.u32 	%r89, %r88, 9;
	add.s32 	%r49, %r89, 1;
	and.b32  	%r50, %r49, 15;
	setp.lt.u32 	%p8, %r88, 7680;
	mov.u32 	%r273, %r35;
	@%p8 bra 	$L__BB6_35;
	or.b32  	%r271, %r35, 4096;
	shr.u32 	%r90, %r265, 9;
	add.s32 	%r91, %r90, 1;
	and.b32  	%r92, %r91, 16777200;
	neg.s32 	%r269, %r92;
$L__BB6_33:
	.pragma "nounroll";
	add.s32 	%r93, %r264, -4096;
	mul.wide.u32 	%rd12, %r93, 8;
	add.s64 	%rd13, %rd1, %rd12;
	add.s64 	%rd14, %rd2, %rd12;
	ld.global.f64 	%fd65, [%rd13];
	ld.global.f64 	%fd66, [%rd14];
	cvt.rn.f32.f64 	%f150, %fd65;
	cvt.rn.f32.f64 	%f151, %fd66;
	fma.rn.f32 	%f152, %f150, %f151, %f485;
	add.s32 	%r94, %r264, -3584;
	mul.wide.u32 	%rd15, %r94, 8;
	add.s64 	%rd16, %rd1, %rd15;
	add.s64 	%rd17, %rd2, %rd15;
	ld.global.f64 	%fd67, [%rd16];
	ld.global.f64 	%fd68, [%rd17];
	cvt.rn.f32.f64 	%f153, %fd67;
	cvt.rn.f32.f64 	%f154, %fd68;
	fma.rn.f32 	%f155, %f153, %f154, %f152;
	add.s32 	%r95, %r264, -3072;
	mul.wide.u32 	%rd18, %r95, 8;
	add.s64 	%rd19, %rd1, %rd18;
	add.s64 	%rd20, %rd2, %rd18;
	ld.global.f64 	%fd69, [%rd19];
	ld.global.f64 	%fd70, [%rd20];
	cvt.rn.f32.f64 	%f156, %fd69;
	cvt.rn.f32.f64 	%f157, %fd70;
	fma.rn.f32 	%f158, %f156, %f157, %f155;
	add.s32 	%r96, %r264, -2560;
	mul.wide.u32 	%rd21, %r96, 8;
	add.s64 	%rd22, %rd1, %rd21;
	add.s64 	%rd23, %rd2, %rd21;
	ld.global.f64 	%fd71, [%rd22];
	ld.global.f64 	%fd72, [%rd23];
	cvt.rn.f32.f64 	%f159, %fd71;
	cvt.rn.f32.f64 	%f160, %fd72;
	fma.rn.f32 	%f161, %f159, %f160, %f158;
	add.s32 	%r97, %r264, -2048;
	mul.wide.u32 	%rd24, %r97, 8;
	add.s64 	%rd25, %rd1, %rd24;
	add.s64 	%rd26, %rd2, %rd24;
	ld.global.f64 	%fd73, [%rd25];
	ld.global.f64 	%fd74, [%rd26];
	cvt.rn.f32.f64 	%f162, %fd73;
	cvt.rn.f32.f64 	%f163, %fd74;
	fma.rn.f32 	%f164, %f162, %f163, %f161;
	add.s32 	%r98, %r264, -1536;
	mul.wide.u32 	%rd27, %r98, 8;
	add.s64 	%rd28, %rd1, %rd27;
	add.s64 	%rd29, %rd2, %rd27;
	ld.global.f64 	%fd75, [%rd28];
	ld.global.f64 	%fd76, [%rd29];
	cvt.rn.f32.f64 	%f165, %fd75;
	cvt.rn.f32.f64 	%f166, %fd76;
	fma.rn.f32 	%f167, %f165, %f166, %f164;
	add.s32 	%r99, %r264, -1024;
	mul.wide.u32 	%rd30, %r99, 8;
	add.s64 	%rd31, %rd1, %rd30;
	add.s64 	%rd32, %rd2, %rd30;
	ld.global.f64 	%fd77, [%rd31];
	ld.global.f64 	%fd78, [%rd32];
	cvt.rn.f32.f64 	%f168, %fd77;
	cvt.rn.f32.f64 	%f169, %fd78;
	fma.rn.f32 	%f170, %f168, %f169, %f167;
	add.s32 	%r100, %r264, 3584;
	add.s32 	%r101, %r264, -512;
	mul.wide.u32 	%rd33, %r101, 8;
	add.s64 	%rd34, %rd1, %rd33;
	add.s64 	%rd35, %rd2, %rd33;
	ld.global.f64 	%fd79, [%rd34];
	ld.global.f64 	%fd80, [%rd35];
	cvt.rn.f32.f64 	%f171, %fd79;
	cvt.rn.f32.f64 	%f172, %fd80;
	fma.rn.f32 	%f173, %f171, %f172, %f170;
	mul.wide.u32 	%rd36, %r264, 8;
	add.s64 	%rd37, %rd1, %rd36;
	add.s64 	%rd38, %rd2, %rd36;
	ld.global.f64 	%fd81, [%rd37];
	ld.global.f64 	%fd82, [%rd38];
	cvt.rn.f32.f64 	%f174, %fd81;
	cvt.rn.f32.f64 	%f175, %fd82;
	fma.rn.f32 	%f176, %f174, %f175, %f173;
	add.s32 	%r102, %r264, 512;
	mul.wide.u32 	%rd39, %r102, 8;
	add.s64 	%rd40, %rd1, %rd39;
	add.s64 	%rd41, %rd2, %rd39;
	ld.global.f64 	%fd83, [%rd40];
	ld.global.f64 	%fd84, [%rd41];
	cvt.rn.f32.f64 	%f177, %fd83;
	cvt.rn.f32.f64 	%f178, %fd84;
	fma.rn.f32 	%f179, %f177, %f178, %f176;
	add.s32 	%r103, %r264, 1024;
	mul.wide.u32 	%rd42, %r103, 8;
	add.s64 	%rd43, %rd1, %rd42;
	add.s64 	%rd44, %rd2, %rd42;
	ld.global.f64 	%fd85, [%rd43];
	ld.global.f64 	%fd86, [%rd44];
	cvt.rn.f32.f64 	%f180, %fd85;
	cvt.rn.f32.f64 	%f181, %fd86;
	fma.rn.f32 	%f182, %f180, %f181, %f179;
	add.s32 	%r104, %r264, 1536;
	mul.wide.u32 	%rd45, %r104, 8;
	add.s64 	%rd46, %rd1, %rd45;
	add.s64 	%rd47, %rd2, %rd45;
	ld.global.f64 	%fd87, [%rd46];
	ld.global.f64 	%fd88, [%rd47];
	cvt.rn.f32.f64 	%f183, %fd87;
	cvt.rn.f32.f64 	%f184, %fd88;
	fma.rn.f32 	%f185, %f183, %f184, %f182;
	add.s32 	%r105, %r264, 2048;
	mul.wide.u32 	%rd48, %r105, 8;
	add.s64 	%rd49, %rd1, %rd48;
	add.s64 	%rd50, %rd2, %rd48;
	ld.global.f64 	%fd89, [%rd49];
	ld.global.f64 	%fd90, [%rd50];
	cvt.rn.f32.f64 	%f186, %fd89;
	cvt.rn.f32.f64 	%f187, %fd90;
	fma.rn.f32 	%f188, %f186, %f187, %f185;
	add.s32 	%r106, %r264, 2560;
	mul.wide.u32 	%rd51, %r106, 8;
	add.s64 	%rd52, %rd1, %rd51;
	add.s64 	%rd53, %rd2, %rd51;
	ld.global.f64 	%fd91, [%rd52];
	ld.global.f64 	%fd92, [%rd53];
	cvt.rn.f32.f64 	%f189, %fd91;
	cvt.rn.f32.f64 	%f190, %fd92;
	fma.rn.f32 	%f191, %f189, %f190, %f188;
	add.s32 	%r107, %r264, 3072;
	mul.wide.u32 	%rd54, %r107, 8;
	add.s64 	%rd55, %rd1, %rd54;
	add.s64 	%rd56, %rd2, %rd54;
	ld.global.f64 	%fd93, [%rd55];
	ld.global.f64 	%fd94, [%rd56];
	cvt.rn.f32.f64 	%f192, %fd93;
	cvt.rn.f32.f64 	%f193, %fd94;
	fma.rn.f32 	%f194, %f192, %f193, %f191;
	mul.wide.u32 	%rd57, %r100, 8;
	add.s64 	%rd58, %rd1, %rd57;
	add.s64 	%rd59, %rd2, %rd57;
	ld.global.f64 	%fd95, [%rd58];
	ld.global.f64 	%fd96, [%rd59];
	cvt.rn.f32.f64 	%f195, %fd95;
	cvt.rn.f32.f64 	%f196, %fd96;
	fma.rn.f32 	%f485, %f195, %f196, %f194;
	add.s32 	%r271, %r271, 8192;
	add.s32 	%r264, %r264, 8192;
	add.s32 	%r269, %r269, 16;
	setp.ne.s32 	%p9, %r269, 0;
	@%p9 bra 	$L__BB6_33;
	add.s32 	%r273, %r271, -4096;
$L__BB6_35:
	setp.eq.s32 	%p10, %r50, 0;
	@%p10 bra 	$L__BB6_44;
	and.b32  	%r61, %r49, 7;
	setp.lt.u32 	%p11, %r50, 8;
	@%p11 bra 	$L__BB6_38;
	add.s32 	%r108, %r273, %r268;
	mul.wide.u32 	%rd60, %r108, 8;
	add.s64 	%rd61, %rd1, %rd60;
	add.s64 	%rd62, %rd2, %rd60;
	ld.global.f64 	%fd97, [%rd61];
	ld.global.f64 	%fd98, [%rd62];
	cvt.rn.f32.f64 	%f198, %fd97;
	cvt.rn.f32.f64 	%f199, %fd98;
	fma.rn.f32 	%f200, %f198, %f199, %f485;
	add.s32 	%r109, %r108, 512;
	mul.wide.u32 	%rd63, %r109, 8;
	add.s64 	%rd64, %rd1, %rd63;
	add.s64 	%rd65, %rd2, %rd63;
	ld.global.f64 	%fd99, [%rd64];
	ld.global.f64 	%fd100, [%rd65];
	cvt.rn.f32.f64 	%f201, %fd99;
	cvt.rn.f32.f64 	%f202, %fd100;
	fma.rn.f32 	%f203, %f201, %f202, %f200;
	add.s32 	%r110, %r108, 1024;
	mul.wide.u32 	%rd66, %r110, 8;
	add.s64 	%rd67, %rd1, %rd66;
	add.s64 	%rd68, %rd2, %rd66;
	ld.global.f64 	%fd101, [%rd67];
	ld.global.f64 	%fd102, [%rd68];
	cvt.rn.f32.f64 	%f204, %fd101;
	cvt.rn.f32.f64 	%f205, %fd102;
	fma.rn.f32 	%f206, %f204, %f205, %f203;
	add.s32 	%r111, %r108, 1536;
	mul.wide.u32 	%rd69, %r111, 8;
	add.s64 	%rd70, %rd1, %rd69;
	add.s64 	%rd71, %rd2, %rd69;
	ld.global.f64 	%fd103, [%rd70];
	ld.global.f64 	%fd104, [%rd71];
	cvt.rn.f32.f64 	%f207, %fd103;
	cvt.rn.f32.f64 	%f208, %fd104;
	fma.rn.f32 	%f209, %f207, %f208, %f206;
	add.s32 	%r112, %r108, 2048;
	mul.wide.u32 	%rd72, %r112, 8;
	add.s64 	%rd73, %rd1, %rd72;
	add.s64 	%rd74, %rd2, %rd72;
	ld.global.f64 	%fd105, [%rd73];
	ld.global.f64 	%fd106, [%rd74];
	cvt.rn.f32.f64 	%f210, %fd105;
	cvt.rn.f32.f64 	%f211, %fd106;
	fma.rn.f32 	%f212, %f210, %f211, %f209;
	add.s32 	%r113, %r108, 2560;
	mul.wide.u32 	%rd75, %r113, 8;
	add.s64 	%rd76, %rd1, %rd75;
	add.s64 	%rd77, %rd2, %rd75;
	ld.global.f64 	%fd107, [%rd76];
	ld.global.f64 	%fd108, [%rd77];
	cvt.rn.f32.f64 	%f213, %fd107;
	cvt.rn.f32.f64 	%f214, %fd108;
	fma.rn.f32 	%f215, %f213, %f214, %f212;
	add.s32 	%r114, %r108, 3072;
	mul.wide.u32 	%rd78, %r114, 8;
	add.s64 	%rd79, %rd1, %rd78;
	add.s64 	%rd80, %rd2, %rd78;
	ld.global.f64 	%fd109, [%rd79];
	ld.global.f64 	%fd110, [%rd80];
	cvt.rn.f32.f64 	%f216, %fd109;
	cvt.rn.f32.f64 	%f217, %fd110;
	fma.rn.f32 	%f218, %f216, %f217, %f215;
	add.s32 	%r115, %r108, 3584;
	mul.wide.u32 	%rd81, %r115, 8;
	add.s64 	%rd82, %rd1, %rd81;
	add.s64 	%rd83, %rd2, %rd81;
	ld.global.f64 	%fd111, [%rd82];
	ld.global.f64 	%fd112, [%rd83];
	cvt.rn.f32.f64 	%f219, %fd111;
	cvt.rn.f32.f64 	%f220, %fd112;
	fma.rn.f32 	%f485, %f219, %f220, %f218;
	add.s32 	%r273, %r273, 4096;
$L__BB6_38:
	setp.eq.s32 	%p12, %r61, 0;
	@%p12 bra 	$L__BB6_44;
	setp.lt.u32 	%p13, %r61, 4;
	@%p13 bra 	$L__BB6_41;
	add.s32 	%r116, %r273, %r268;
	mul.wide.u32 	%rd84, %r116, 8;
	add.s64 	%rd85, %rd1, %rd84;
	add.s64 	%rd86, %rd2, %rd84;
	ld.global.f64 	%fd113, [%rd85];
	ld.global.f64 	%fd114, [%rd86];
	cvt.rn.f32.f64 	%f222, %fd113;
	cvt.rn.f32.f64 	%f223, %fd114;
	fma.rn.f32 	%f224, %f222, %f223, %f485;
	add.s32 	%r117, %r116, 512;
	mul.wide.u32 	%rd87, %r117, 8;
	add.s64 	%rd88, %rd1, %rd87;
	add.s64 	%rd89, %rd2, %rd87;
	ld.global.f64 	%fd115, [%rd88];
	ld.global.f64 	%fd116, [%rd89];
	cvt.rn.f32.f64 	%f225, %fd115;
	cvt.rn.f32.f64 	%f226, %fd116;
	fma.rn.f32 	%f227, %f225, %f226, %f224;
	add.s32 	%r118, %r116, 1024;
	mul.wide.u32 	%rd90, %r118, 8;
	add.s64 	%rd91, %rd1, %rd90;
	add.s64 	%rd92, %rd2, %rd90;
	ld.global.f64 	%fd117, [%rd91];
	ld.global.f64 	%fd118, [%rd92];
	cvt.rn.f32.f64 	%f228, %fd117;
	cvt.rn.f32.f64 	%f229, %fd118;
	fma.rn.f32 	%f230, %f228, %f229, %f227;
	add.s32 	%r119, %r116, 1536;
	mul.wide.u32 	%rd93, %r119, 8;
	add.s64 	%rd94, %rd1, %rd93;
	add.s64 	%rd95, %rd2, %rd93;
	ld.global.f64 	%fd119, [%rd94];
	ld.global.f64 	%fd120, [%rd95];
	cvt.rn.f32.f64 	%f231, %fd119;
	cvt.rn.f32.f64 	%f232, %fd120;
	fma.rn.f32 	%f485, %f231, %f232, %f230;
	add.s32 	%r273, %r273, 2048;
$L__BB6_41:
	and.b32  	%r120, %r49, 3;
	setp.eq.s32 	%p14, %r120, 0;
	@%p14 bra 	$L__BB6_44;
	add.s32 	%r276, %r273, %r266;
	cvt.u16.u32 	%rs1, %r265;
	shr.u16 	%rs2, %rs1, 9;
	add.s16 	%rs3, %rs2, 1;
	cvt.u32.u16 	%r121, %rs3;
	and.b32  	%r122, %r121, 3;
	neg.s32 	%r275, %r122;
$L__BB6_43:
	.pragma "nounroll";
	mul.wide.u32 	%rd96, %r276, 8;
	add.s64 	%rd97, %rd1, %rd96;
	add.s64 	%rd98, %rd2, %rd96;
	ld.global.f64 	%fd121, [%rd97];
	ld.global.f64 	%fd122, [%rd98];
	cvt.rn.f32.f64 	%f233, %fd121;
	cvt.rn.f32.f64 	%f234, %fd122;
	fma.rn.f32 	%f485, %f233, %f234, %f485;
	add.s32 	%r276, %r276, 512;
	add.s32 	%r275, %r275, 1;
	setp.ne.s32 	%p15, %r275, 0;
	@%p15 bra 	$L__BB6_43;
$L__BB6_44:
	// begin inline asm
	mov.u32 %r123, %laneid;
	// end inline asm
	mov.b32 	%r125, %f485;
	mov.b32 	%r126, 1;
	mov.b32 	%r147, 31;
	mov.b32 	%r148, -1;
	// begin inline asm
	shfl.sync.down.b32 %r124, %r125, %r126, %r147, %r148;
	// end inline asm
	setp.gt.s32 	%p16, %r123, 30;
	mov.b32 	%f235, %r124;
	add.f32 	%f236, %f485, %f235;
	selp.f32 	%f237, %f485, %f236, %p16;
	mov.b32 	%r130, %f237;
	mov.b32 	%r131, 2;
	// begin inline asm
	shfl.sync.down.b32 %r129, %r130, %r131, %r147, %r148;
	// end inline asm
	setp.gt.s32 	%p17, %r123, 29;
	mov.b32 	%f238, %r129;
	add.f32 	%f239, %f237, %f238;
	selp.f32 	%f240, %f237, %f239, %p17;
	mov.b32 	%r135, %f240;
	mov.b32 	%r136, 4;
	// begin inline asm
	shfl.sync.down.b32 %r134, %r135, %r136, %r147, %r148;
	// end inline asm
	setp.gt.s32 	%p18, %r123, 27;
	mov.b32 	%f241, %r134;
	add.f32 	%f242, %f240, %f241;
	selp.f32 	%f243, %f240, %f242, %p18;
	mov.b32 	%r140, %f243;
	mov.b32 	%r141, 8;
	// begin inline asm
	shfl.sync.down.b32 %r139, %r140, %r141, %r147, %r148;
	// end inline asm
	setp.gt.s32 	%p19, %r123, 23;
	mov.b32 	%f244, %r139;
	add.f32 	%f245, %f243, %f244;
	selp.f32 	%f246, %f243, %f245, %p19;
	mov.b32 	%r145, %f246;
	mov.b32 	%r146, 16;
	// begin inline asm
	shfl.sync.down.b32 %r144, %r145, %r146, %r147, %r148;
	// end inline asm
	setp.gt.s32 	%p20, %r123, 15;
	mov.b32 	%f247, %r144;
	add.f32 	%f37, %f246, %f247;
	selp.f32 	%f486, %f246, %f37, %p20;
	setp.ne.s32 	%p21, %r123, 0;
	@%p21 bra 	$L__BB6_46;
	shr.u32 	%r149, %r35, 3;
	and.b32  	%r150, %r149, 124;
	mov.u32 	%r151, _ZZN3cub18CUB_300001_SM_10006detail6reduce18DeviceReduceKernelINS2_10policy_hubIfjN4cuda3std3__44plusIfEEE10Policy1000EN6thrust24THRUST_300001_SM_1000_NS18transform_iteratorINSD_12zip_functionINS7_10multipliesIfEEEENSD_12zip_iteratorINS7_5tupleIJNSD_6detail15normal_iteratorINSD_10device_ptrIdEEEESP_EEEEENSD_11use_defaultESS_EEjS9_fNS7_10__identityEEEvT0_PT3_T1_NS0_13GridEvenShareISY_EET2_T4_E12temp_storage;
	add.s32 	%r152, %r151, %r150;
	st.shared.f32 	[%r152+16], %f37;
$L__BB6_46:
	bar.sync 	0;
	setp.ne.s32 	%p22, %r35, 0;
	@%p22 bra 	$L__BB6_48;
	ld.shared.f32 	%f248, [_ZZN3cub18CUB_300001_SM_10006detail6reduce18DeviceReduceKernelINS2_10policy_hubIfjN4cuda3std3__44plusIfEEE10Policy1000EN6thrust24THRUST_300001_SM_1000_NS18transform_iteratorINSD_12zip_functionINS7_10multipliesIfEEEENSD_12zip_iteratorINS7_5tupleIJNSD_6detail15normal_iteratorINSD_10device_ptrIdEEEESP_EEEEENSD_11use_defaultESS_EEjS9_fNS7_10__identityEEEvT0_PT3_T1_NS0_13GridEvenShareISY_EET2_T4_E12temp_storage+20];
	add.f32 	%f249, %f486, %f248;
	ld.shared.f32 	%f250, [_ZZN3cub18CUB_300001_SM_10006detail6reduce18DeviceReduceKernelINS2_10policy_hubIfjN4cuda3std3__44plusIfEEE10Policy1000EN6thrust24THRUST_300001_SM_1000_NS18transform_iteratorINSD_12zip_functionINS7_10multipliesIfEEEENSD_12zip_iteratorINS7_5tupleIJNSD_6detail15normal_iteratorINSD_10device_ptrIdEEEESP_EEEEENSD_11use_defaultESS_EEjS9_fNS7_10__identityEEEvT0_PT3_T1_NS0_13GridEvenShareISY_EET2_T4_E12temp_storage+24];
	add.f32 	%f251, %f249, %f250;
	ld.shared.f32 	%f252, [_ZZN3cub18CUB_300001_SM_10006detail6reduce18DeviceReduceKernelINS2_10policy_hubIfjN4cuda3std3__44plusIfEEE10Policy1000EN6thrust24THRUST_300001_SM_1000_NS18transform_iteratorINSD_12zip_functionINS7_10multipliesIfEEEENSD_12zip_iteratorINS7_5tupleIJNSD_6detail15normal_iteratorINSD_10device_ptrIdEEEESP_EEEEENSD_11use_defaultESS_EEjS9_fNS7_10__identityEEEvT0_PT3_T1_NS0_13GridEvenShareISY_EET2_T4_E12temp_storage+28];
	add.f32 	%f253, %f251, %f252;
	ld.shared.f32 	%f254, [_ZZN3cub18CUB_300001_SM_10006detail6reduce18DeviceReduceKernelINS2_10policy_hubIfjN4cuda3std3__44plusIfEEE10Policy1000EN6thrust24THRUST_300001_SM_1000_NS18transform_iteratorINSD_12zip_functionINS7_10multipliesIfEEEENSD_12zip_iteratorINS7_5tupleIJNSD_6detail15normal_iteratorINSD_10device_ptrIdEEEESP_EEEEENSD_11use_defaultESS_EEjS9_fNS7_10__identityEEEvT0_PT3_T1_NS0_13GridEvenShareISY_EET2_T4_E12temp_storage+32];
	add.f32 	%f255, %f253, %f254;
	ld.shared.f32 	%f256, [_ZZN3cub18CUB_300001_SM_10006detail6reduce18DeviceReduceKernelINS2_10policy_hubIfjN4cuda3std3__44plusIfEEE10Policy1000EN6thrust24THRUST_300001_SM_1000_NS18transform_iteratorINSD_12zip_functionINS7_10multipliesIfEEEENSD_12zip_iteratorINS7_5tupleIJNSD_6detail15normal_iteratorINSD_10device_ptrIdEEEESP_EEEEENSD_11use_defaultESS_EEjS9_fNS7_10__identityEEEvT0_PT3_T1_NS0_13GridEvenShareISY_EET2_T4_E12temp_storage+36];
	add.f32 	%f257, %f255, %f256;
	ld.shared.f32 	%f258, [_ZZN3cub18CUB_300001_SM_10006detail6reduce18DeviceReduceKernelINS2_10policy_hubIfjN4cuda3std3__44plusIfEEE10Policy1000EN6thrust24THRUST_300001_SM_1000_NS18transform_iteratorINSD_12zip_functionINS7_10multipliesIfEEEENSD_12zip_iteratorINS7_5tupleIJNSD_6detail15normal_iteratorINSD_10device_ptrIdEEEESP_EEEEENSD_11use_defaultESS_EEjS9_fNS7_10__identityEEEvT0_PT3_T1_NS0_13GridEvenShareISY_EET2_T4_E12temp_storage+40];
	add.f32 	%f259, %f257, %f258;
	ld.shared.f32 	%f260, [_ZZN3cub18CUB_300001_SM_10006detail6reduce18DeviceReduceKernelINS2_10policy_hubIfjN4cuda3std3__44plusIfEEE10Policy1000EN6thrust24THRUST_300001_SM_1000_NS18transform_iteratorINSD_12zip_functionINS7_10multipliesIfEEEENSD_12zip_iteratorINS7_5tupleIJNSD_6detail15normal_iteratorINSD_10device_ptrIdEEEESP_EEEEENSD_11use_defaultESS_EEjS9_fNS7_10__identityEEEvT0_PT3_T1_NS0_13GridEvenShareISY_EET2_T4_E12temp_storage+44];
	add.f32 	%f261, %f259, %f260;
	ld.shared.f32 	%f262, [_ZZN3cub18CUB_300001_SM_10006detail6reduce18DeviceReduceKernelINS2_10policy_hubIfjN4cuda3std3__44plusIfEEE10Policy1000EN6thrust24THRUST_300001_SM_1000_NS18transform_iteratorINSD_12zip_functionINS7_10multipliesIfEEEENSD_12zip_iteratorINS7_5tupleIJNSD_6detail15normal_iteratorINSD_10device_ptrIdEEEESP_EEEEENSD_11use_defaultESS_EEjS9_fNS7_10__identityEEEvT0_PT3_T1_NS0_13GridEvenShareISY_EET2_T4_E12temp_storage+48];
	add.f32 	%f263, %f261, %f262;
	ld.shared.f32 	%f264, [_ZZN3cub18CUB_300001_SM_10006detail6reduce18DeviceReduceKernelINS2_10policy_hubIfjN4cuda3std3__44plusIfEEE10Policy1000EN6thrust24THRUST_300001_SM_1000_NS18transform_iteratorINSD_12zip_functionINS7_10multipliesIfEEEENSD_12zip_iteratorINS7_5tupleIJNSD_6detail15normal_iteratorINSD_10device_ptrIdEEEESP_EEEEENSD_11use_defaultESS_EEjS9_fNS7_10__identityEEEvT0_PT3_T1_NS0_13GridEvenShareISY_EET2_T4_E12temp_storage+52];
	add.f32 	%f265, %f263, %f264;
	ld.shared.f32 	%f266, [_ZZN3cub18CUB_300001_SM_10006detail6reduce18DeviceReduceKernelINS2_10policy_hubIfjN4cuda3std3__44plusIfEEE10Policy1000EN6thrust24THRUST_300001_SM_1000_NS18transform_iteratorINSD_12zip_functionINS7_10multipliesIfEEEENSD_12zip_iteratorINS7_5tupleIJNSD_6detail15normal_iteratorINSD_10device_ptrIdEEEESP_EEEEENSD_11use_defaultESS_EEjS9_fNS7_10__identityEEEvT0_PT3_T1_NS0_13GridEvenShareISY_EET2_T4_E12temp_storage+56];
	add.f32 	%f267, %f265, %f266;
	ld.shared.f32 	%f268, [_ZZN3cub18CUB_300001_SM_10006detail6reduce18DeviceReduceKernelINS2_10policy_hubIfjN4cuda3std3__44plusIfEEE10Policy1000EN6thrust24THRUST_300001_SM_1000_NS18transform_iteratorINSD_12zip_functionINS7_10multipliesIfEEEENSD_12zip_iteratorINS7_5tupleIJNSD_6detail15normal_iteratorINSD_10device_ptrIdEEEESP_EEEEENSD_11use_defaultESS_EEjS9_fNS7_10__identityEEEvT0_PT3_T1_NS0_13GridEvenShareISY_EET2_T4_E12temp_storage+60];
	add.f32 	%f269, %f267, %f268;
	ld.shared.f32 	%f270, [_ZZN3cub18CUB_300001_SM_10006detail6reduce18DeviceReduceKernelINS2_10policy_hubIfjN4cuda3std3__44plusIfEEE10Policy1000EN6thrust24THRUST_300001_SM_1000_NS18transform_iteratorINSD_12zip_functionINS7_10multipliesIfEEEENSD_12zip_iteratorINS7_5tupleIJNSD_6detail15normal_iteratorINSD_10device_ptrIdEEEESP_EEEEENSD_11use_defaultESS_EEjS9_fNS7_10__identityEEEvT0_PT3_T1_NS0_13GridEvenShareISY_EET2_T4_E12temp_storage+64];
	add.f32 	%f271, %f269, %f270;
	ld.shared.f32 	%f272, [_ZZN3cub18CUB_300001_SM_10006detail6reduce18DeviceReduceKernelINS2_10policy_hubIfjN4cuda3std3__44plusIfEEE10Policy1000EN6thrust24THRUST_300001_SM_1000_NS18transform_iteratorINSD_12zip_functionINS7_10multipliesIfEEEENSD_12zip_iteratorINS7_5tupleIJNSD_6detail15normal_iteratorINSD_10device_ptrIdEEEESP_EEEEENSD_11use_defaultESS_EEjS9_fNS7_10__identityEEEvT0_PT3_T1_NS0_13GridEvenShareISY_EET2_T4_E12temp_storage+68];
	add.f32 	%f273, %f271, %f272;
	ld.shared.f32 	%f274, [_ZZN3cub18CUB_300001_SM_10006detail6reduce18DeviceReduceKernelINS2_10policy_hubIfjN4cuda3std3__44plusIfEEE10Policy1000EN6thrust24THRUST_300001_SM_1000_NS18transform_iteratorINSD_12zip_functionINS7_10multipliesIfEEEENSD_12zip_iteratorINS7_5tupleIJNSD_6detail15normal_iteratorINSD_10device_ptrIdEEEESP_EEEEENSD_11use_defaultESS_EEjS9_fNS7_10__identityEEEvT0_PT3_T1_NS0_13GridEvenShareISY_EET2_T4_E12temp_storage+72];
	add.f32 	%f275, %f273, %f274;
	ld.shared.f32 	%f276, [_ZZN3cub18CUB_300001_SM_10006detail6reduce18DeviceReduceKernelINS2_10policy_hubIfjN4cuda3std3__44plusIfEEE10Policy1000EN6thrust24THRUST_300001_SM_1000_NS18transform_iteratorINSD_12zip_functionINS7_10multipliesIfEEEENSD_12zip_iteratorINS7_5tupleIJNSD_6detail15normal_iteratorINSD_10device_ptrIdEEEESP_EEEEENSD_11use_defaultESS_EEjS9_fNS7_10__identityEEEvT0_PT3_T1_NS0_13GridEvenShareISY_EET2_T4_E12temp_storage+76];
	add.f32 	%f486, %f275, %f276;
$L__BB6_48:
	mov.u32 	%r254, %tid.x;
	setp.ne.s32 	%p64, %r254, 0;
	@%p64 bra 	$L__BB6_50;
	ld.param.u64 	%rd192, [_ZN3cub18CUB_300001_SM_10006detail6reduce18DeviceReduceKernelINS2_10policy_hubIfjN4cuda3std3__44plusIfEEE10Policy1000EN6thrust24THRUST_300001_SM_1000_NS18transform_iteratorINSD_12zip_functionINS7_10multipliesIfEEEENSD_12zip_iteratorINS7_5tupleIJNSD_6detail15normal_iteratorINSD_10device_ptrIdEEEESP_EEEEENSD_11use_defaultESS_EEjS9_fNS7_10__identityEEEvT0_PT3_T1_NS0_13GridEvenShareISY_EET2_T4__param_1];
	cvta.to.global.u64 	%rd189, %rd192;
	mul.wide.u32 	%rd190, %r3, 4;
	add.s64 	%rd191, %rd189, %rd190;
	st.global.f32 	[%rd191], %f486;
$L__BB6_50:
	ret;

}
	// .globl	_ZN3cub18CUB_300001_SM_10006detail6reduce28DeviceReduceSingleTileKernelINS2_10policy_hubIfjN4cuda3std3__44plusIfEEE10Policy1000EPfSC_iS9_ffNS7_10__identityEEEvT0_T1_T2_T3_T4_T6_
.visible .entry _ZN3cub18CUB_300001_SM_10006detail6reduce28DeviceReduceSingleTileKernelINS2_10policy_hubIfjN4cuda3std3__44plusIfEEE10Policy1000EPfSC_iS9_ffNS7_10__identityEEEvT0_T1_T2_T3_T4_T6_(
	.param .u64 .ptr .align 1 _ZN3cub18CUB_300001_SM_10006detail6reduce28DeviceReduceSingleTileKernelINS2_10policy_hubIfjN4cuda3std3__44plusIfEEE10Policy1000EPfSC_iS9_ffNS7_10__identityEEEvT0_T1_T2_T3_T4_T6__param_0,
	.param .u64 .ptr .align 1 _ZN3cub18CUB_300001_SM_10006detail6reduce28DeviceReduceSingleTileKernelINS2_10policy_hubIfjN4cuda3std3__44plusIfEEE10Policy1000EPfSC_iS9_ffNS7_10__identityEEEvT0_T1_T2_T3_T4_T6__param_1,
	.param .u32 _ZN3cub18CUB_300001_SM_10006detail6reduce28DeviceReduceSingleTileKernelINS2_10policy_hubIfjN4cuda3std3__44plusIfEEE10Policy1000EPfSC_iS9_ffNS7_10__identityEEEvT0_T1_T2_T3_T4_T6__param_2,
	.param .align 1 .b8 _ZN3cub18CUB_300001_SM_10006detail6reduce28DeviceReduceSingleTileKernelINS2_10policy_hubIfjN4cuda3std3__44plusIfEEE10Policy1000EPfSC_iS9_ffNS7_10__identityEEEvT0_T1_T2_T3_T4_T6__param_3[1],
	.param .f32 _ZN3cub18CUB_300001_SM_10006detail6reduce28DeviceReduceSingleTileKernelINS2_10policy_hubIfjN4cuda3std3__44plusIfEEE10Policy1000EPfSC_iS9_ffNS7_10__identityEEEvT0_T1_T2_T3_T4_T6__param_4,
	.param .align 1 .b8 _ZN3cub18CUB_300001_SM_10006detail6reduce28DeviceReduceSingleTileKernelINS2_10policy_hubIfjN4cuda3std3__44plusIfEEE10Policy1000EPfSC_iS9_ffNS7_10__identityEEEvT0_T1_T2_T3_T4_T6__param_5[1]
)
.maxntid 512
.minnctapersm 1
{
	.reg .pred 	%p<113>;
	.reg .b32 	%r<407>;
	.reg .b32 	%f<531>;
	.reg .b64 	%rd<133>;
	// demoted variable
	.shared .align 4 .b8 _ZZN3cub18CUB_300001_SM_10006detail6reduce28DeviceReduceSingleTileKernelINS2_10policy_hubIfjN4cuda3std3__44plusIfEEE10Policy1000EPfSC_iS9_ffNS7_10__identityEEEvT0_T1_T2_T3_T4_T6_E12temp_storage[84];
	ld.param.u64 	%rd16, [_ZN3cub18CUB_300001_SM_10006detail6reduce28DeviceReduceSingleTileKernelINS2_10policy_hubIfjN4cuda3std3__44plusIfEEE10Policy1000EPfSC_iS9_ffNS7_10__identityEEEvT0_T1_T2_T3_T4_T6__param_0];
	ld.param.u64 	%rd17, [_ZN3cub18CUB_300001_SM_10006detail6reduce28DeviceReduceSingleTileKernelINS2_10policy_hubIfjN4cuda3std3__44plusIfEEE10Policy1000EPfSC_iS9_ffNS7_10__identityEEEvT0_T1_T2_T3_T4_T6__param_1];
	ld.param.u32 	%r67, [_ZN3cub18CUB_300001_SM_10006detail6reduce28DeviceReduceSingleTileKernelINS2_10policy_hubIfjN4cuda3std3__44plusIfEEE10Policy1000EPfSC_iS9_ffNS7_10__identityEEEvT0_T1_T2_T3_T4_T6__param_2];
	ld.param.f32 	%f58, [_ZN3cub18CUB_300001_SM_10006detail6reduce28DeviceReduceSingleTileKernelINS2_10policy_hubIfjN4cuda3std3__44plusIfEEE10Policy1000EPfSC_iS9_ffNS7_10__identityEEEvT0_T1_T2_T3_T4_T6__param_4];
	cvta.to.global.u64 	%rd1, %rd17;
	setp.ne.s32 	%p1, %r67, 0;
	@%p1 bra 	$L__BB7_3;
	mov.u32 	%r380, %tid.x;
	setp.ne.s32 	%p112, %r380, 0;
	@%p112 bra 	$L__BB7_74;
	st.global.f32 	[%rd1], %f58;
	bra.uni 	$L__BB7_74;
$L__BB7_3:
	and.b64  	%rd18, %rd16, 7;
	setp.ne.s64 	%p2, %rd18, 0;
	@%p2 bra 	$L__BB7_38;
	setp.gt.s32 	%p57, %r67, 8191;
	@%p57 bra 	$L__BB7_22;
	mov.u32 	%r1, %tid.x;
	setp.ge.s32 	%p74, %r1, %r67;
	mov.f32 	%f509, 0f00000000;
	mov.u32 	%r384, %r1;
	@%p74 bra 	$L__BB7_7;
	mul.wide.u32 	%rd121, %r1, 4;
	add.s64 	%rd120, %rd16, %rd121;
	// begin inline asm
	ld.global.nc.u32 %r300, [%rd120];
	// end inline asm
	mov.b32 	%f509, %r300;
	add.s32 	%r384, %r1, 512;
$L__BB7_7:
	setp.ge.s32 	%p75, %r384, %r67;
	@%p75 bra 	$L__BB7_13;
	not.b32 	%r301, %r384;
	add.s32 	%r4, %r67, %r301;
	and.b32  	%r302, %r4, 1536;
	setp.eq.s32 	%p76, %r302, 1536;
	@%p76 bra 	$L__BB7_11;
	mul.wide.u32 	%rd122, %r384, 4;
	add.s64 	%rd129, %rd16, %rd122;
	shr.u32 	%r303, %r4, 9;
	add.s32 	%r304, %r303, 1;
	and.b32  	%r305, %r304, 3;
	neg.s32 	%r382, %r305;
$L__BB7_10:
	.pragma "nounroll";
	// begin inline asm
	ld.global.nc.u32 %r306, [%rd129];
	// end inline asm
	mov.b32 	%f395, %r306;
	add.f32 	%f509, %f509, %f395;
	add.s32 	%r384, %r384, 512;
	add.s64 	%rd129, %rd129, 2048;
	add.s32 	%r382, %r382, 1;
	setp.ne.s32 	%p77, %r382, 0;
	@%p77 bra 	$L__BB7_10;
$L__BB7_11:
	setp.lt.u32 	%p78, %r4, 1536;
	@%p78 bra 	$L__BB7_13;
$L__BB7_12:
	mul.wide.s32 	%rd128, %r384, 4;
	add.s64 	%rd124, %rd16, %rd128;
	// begin inline asm
	ld.global.nc.u32 %r307, [%rd124];
	// end inline asm
	mov.b32 	%f396, %r307;
	add.f32 	%f397, %f509, %f396;
	add.s64 	%rd125, %rd124, 2048;
	// begin inline asm
	ld.global.nc.u32 %r308, [%rd125];
	// end inline asm
	mov.b32 	%f398, %r308;
	add.f32 	%f399, %f397, %f398;
	add.s64 	%rd126, %rd124, 4096;
	// begin inline asm
	ld.global.nc.u32 %r309, [%rd126];
	// end inline asm
	mov.b32 	%f400, %r309;
	add.f32 	%f401, %f399, %f400;
	add.s64 	%rd127, %rd124, 6144;
	// begin inline asm
	ld.global.nc.u32 %r310, [%rd127];
	// end inline asm
	mov.b32 	%f402, %r310;
	add.f32 	%f509, %f401, %f402;
	add.s32 	%r384, %r384, 2048;
	setp.lt.s32 	%p79, %r384, %r67;
	@%p79 bra 	$L__BB7_12;
$L__BB7_13:
	setp.lt.s32 	%p80, %r67, 512;
	@%p80 bra 	$L__BB7_18;
	// begin inline asm
	mov.u32 %r349, %laneid;
	// end inline asm
	mov.b32 	%r351, %f509;
	mov.b32 	%r352, 1;
	mov.b32 	%r373, 31;
	mov.b32 	%r374, -1;
	// begin inline asm
	shfl.sync.down.b32 %r350, %r351, %r352, %r373, %r374;
	// end inline asm
	setp.gt.s32 	%p104, %r349, 30;
	mov.b32 	%f461, %r350;
	add.f32 	%f462, %f509, %f461;
	selp.f32 	%f463, %f509, %f462, %p104;
	mov.b32 	%r356, %f463;
	mov.b32 	%r357, 2;
	// begin inline asm
	shfl.sync.down.b32 %r355, %r356, %r357, %r373, %r374;
	// end inline asm
	setp.gt.s32 	%p105, %r349, 29;
	mov.b32 	%f464, %r355;
	add.f32 	%f465, %f463, %f464;
	selp.f32 	%f466, %f463, %f465, %p105;
	mov.b32 	%r361, %f466;
	mov.b32 	%r362, 4;
	// begin inline asm
	shfl.sync.down.b32 %r360, %r361, %r362, %r373, %r374;
	// end inline asm
	setp.gt.s32 	%p106, %r349, 27;
	mov.b32 	%f467, %r360;
	add.f32 	%f468, %f466, %f467;
	selp.f32 	%f469, %f466, %f468, %p106;
	mov.b32 	%r366, %f469;
	mov.b32 	%r367, 8;
	// begin inline asm
	shfl.sync.down.b32 %r365, %r366, %r367, %r373, %r374;
	// end inline asm
	setp.gt.s32 	%p107, %r349, 23;
	mov.b32 	%f470, %r365;
	add.f32 	%f471, %f469, %f470;
	selp.f32 	%f472, %f469, %f471, %p107;
	mov.b32 	%r371, %f472;
	mov.b32 	%r372, 16;
	// begin inline asm
	shfl.sync.down.b32 %r370, %r371, %r372, %r373, %r374;
	// end inline asm
	setp.gt.s32 	%p108, %r349, 15;
	mov.b32 	%f473, %r370;
	add.f32 	%f10, %f472, %f473;
	selp.f32 	%f530, %f472, %f10, %p108;
	setp.ne.s32 	%p109, %r349, 0;
	@%p109 bra 	$L__BB7_16;
	shr.u32 	%r375, %r1, 3;
	and.b32  	%r376, %r375, 124;
	mov.u32 	%r377, _ZZN3cub18CUB_300001_SM_10006detail6reduce28DeviceReduceSingleTileKernelINS2_10policy_hubIfjN4cuda3std3__44plusIfEEE10Policy1000EPfSC_iS9_ffNS7_10__identityEEEvT0_T1_T2_T3_T4_T6_E12temp_storage;
	add.s32 	%r378, %r377, %r376;
	st.shared.f32 	[%r378+16], %f10;
$L__BB7_16:
	bar.sync 	0;
	setp.ne.s32 	%p110, %r1, 0;
	@%p110 bra 	$L__BB7_72;
	ld.shared.f32 	%f474, [_ZZN3cub18CUB_300001_SM_10006detail6reduce28DeviceReduceSingleTileKernelINS2_10policy_hubIfjN4cuda3std3__44plusIfEEE10Policy1000EPfSC_iS9_ffNS7_10__identityEEEvT0_T1_T2_T3_T4_T6_E12temp_storage+20];
	add.f32 	%f475, %f530, %f474;
	ld.shared.f32 	%f476, [_ZZN3cub18CUB_300001_SM_10006detail6reduce28DeviceReduceSingleTileKernelINS2_10policy_hubIfjN4cuda3std3__44plusIfEEE10Policy1000EPfSC_iS9_ffNS7_10__identityEEEvT0_T1_T2_T3_T4_T6_E12temp_storage+24];
	add.f32 	%f477, %f475, %f476;
	ld.shared.f32 	%f478, [_ZZN3cub18CUB_300001_SM_10006detail6reduce28DeviceReduceSingleTileKernelINS2_10policy_hubIfjN4cuda3std3__44plusIfEEE10Policy1000EPfSC_iS9_ffNS7_10__identityEEEvT0_T1_T2_T3_T4_T6_E12temp_storage+28];
	add.f32 	%f479, %f477, %f478;
	ld.shared.f32 	%f480, [_ZZN3cub18CUB_300001_SM_10006detail6reduce28DeviceReduceSingleTileKernelINS2_10policy_hubIfjN4cuda3std3__44plusIfEEE10Policy1000EPfSC_iS9_ffNS7_10__identityEEEvT0_T1_T2_T3_T4_T6_E12temp_storage+32];
	add.f32 	%f481, %f479, %f480;
	ld.shared.f32 	%f482, [_ZZN3cub18CUB_300001_SM_10006detail6reduce28DeviceReduceSingleTileKernelINS2_10policy_hubIfjN4cuda3std3__44plusIfEEE10Policy1000EPfSC_iS9_ffNS7_10__identityEEEvT0_T1_T2_T3_T4_T6_E12temp_storage+36];
	add.f32 	%f483, %f481, %f482;
	ld.shared.f32 	%f484, [_ZZN3cub18CUB_300001_SM_10006detail6reduce28DeviceReduceSingleTileKernelINS2_10policy_hubIfjN4cuda3std3__44plusIfEEE10Policy1000EPfSC_iS9_ffNS7_10__identityEEEvT0_T1_T2_T3_T4_T6_E12temp_storage+40];
	add.f32 	%f485, %f483, %f484;
	ld.shared.f32 	%f486, [_ZZN3cub18CUB_300001_SM_10006detail6reduce28DeviceReduceSingleTileKernelINS2_10policy_hubIfjN4cuda3std3__44plusIfEEE10Policy1000EPfSC_iS9_ffNS7_10__identityEEEvT0_T1_T2_T3_T4_T6_E12temp_storage+44];
	add.f32 	%f487, %f485, %f486;
	ld.shared.f32 	%f488, [_ZZN3cub18CUB_300001_SM_10006detail6reduce28DeviceReduceSingleTileKernelINS2_10policy_hubIfjN4cuda3std3__44plusIfEEE10Policy1000EPfSC_iS9_ffNS7_10__identityEEEvT0_T1_T2_T3_T4_T6_E12temp_storage+48];
	add.f32 	%f489, %f487, %f488;
	ld.shared.f32 	%f490, [_ZZN3cub18CUB_300001_SM_10006detail6reduce28DeviceReduceSingleTileKernelINS2_10policy_hubIfjN4cuda3std3__44plusIfEEE10Policy1000EPfSC_iS9_ffNS7_10__identityEEEvT0_T1_T2_T3_T4_T6_E12temp_storage+52];
	add.f32 	%f491, %f489, %f490;
	ld.shared.f32 	%f492, [_ZZN3cub18CUB_300001_SM_10006detail6reduce28DeviceReduceSingleTileKernelINS2_10policy_hubIfjN4cuda3std3__44plusIfEEE10Policy1000EPfSC_iS9_ffNS7_10__identityEEEvT0_T1_T2_T3_T4_T6_E12temp_storage+56];
	add.f32 	%f493, %f491, %f492;
	ld.shared.f32 	%f494, [_ZZN3cub18CUB_300001_SM_10006detail6reduce28DeviceReduceSingleTileKernelINS2_10policy_hubIfjN4cuda3std3__44plusIfEEE10Policy1000EPfSC_iS9_ffNS7_10__identityEEEvT0_T1_T2_T3_T4_T6_E12temp_storage+60];
	add.f32 	%f495, %f493, %f494;
	ld.shared.f32 	%f496, [_ZZN3cub18CUB_300001_SM_10006detail6reduce28DeviceReduceSingleTileKernelINS2_10policy_hubIfjN4cuda3std3__44plusIfEEE10Policy1000EPfSC_iS9_ffNS7_10__identityEEEvT0_T1_T2_T3_T4_T6_E12temp_storage+64];
	add.f32 	%f497, %f495, %f496;
	ld.shared.f32 	%f498, [_ZZN3cub18CUB_300001_SM_10006detail6reduce28DeviceReduceSingleTileKernelINS2_10policy_hubIfjN4cuda3std3__44plusIfEEE10Policy1000EPfSC_iS9_ffNS7_10__identityEEEvT0_T1_T2_T3_T4_T6_E12temp_storage+68];
	add.f32 	%f499, %f497, %f498;
	ld.shared.f32 	%f500, [_ZZN3cub18CUB_300001_SM_10006detail6reduce28DeviceReduceSingleTileKernelINS2_10policy_hubIfjN4cuda3std3__44plusIfEEE10Policy1000EPfSC_iS9_ffNS7_10__identityEEEvT0_T1_T2_T3_T4_T6_E12temp_storage+72];
	add.f32 	%f501, %f499, %f500;
	ld.shared.f32 	%f502, [_ZZN3cub18CUB_300001_SM_10006detail6reduce28DeviceReduceSingleTileKernelINS2_10policy_hubIfjN4cuda3std3__44plusIfEEE10Policy1000EPfSC_iS9_ffNS7_10__identityEEEvT0_T1_T2_T3_T4_T6_E12temp_storage+76];
	add.f32 	%f530, %f501, %f502;
	bra.uni 	$L__BB7_72;
$L__BB7_18:
	// begin inline asm
	mov.u32 %r311, %laneid;
	// end inline asm
	and.b32  	%r337, %r1, 992;
	add.s32 	%r338, %r337, 32;
	setp.gt.s32 	%p81, %r338, %r67;
	not.b32 	%r339, %r337;
	add.s32 	%r340, %r67, %r339;
	selp.b32 	%r335, %r340, 31, %p81;
	mov.b32 	%r313, %f509;
	mov.b32 	%r314, 1;
	mov.b32 	%r336, -1;
	// begin inline asm
	shfl.sync.down.b32 %r312, %r313, %r314, %r335, %r336;
	// end inline asm
	setp.lt.s32 	%p82, %r311, %r335;
	mov.b32 	%f403, %r312;
	add.f32 	%f404, %f509, %f403;
	selp.f32 	%f405, %f404, %f509, %p82;
	mov.b32 	%r318, %f405;
	mov.b32 	%r319, 2;
	// begin inline asm
	shfl.sync.down.b32 %r317, %r318, %r319, %r335, %r336;
	// end inline asm
	add.s32 	%r341, %r311, 2;
	setp.gt.s32 	%p83, %r341, %r335;
	mov.b32 	%f406, %r317;
	add.f32 	%f407, %f405, %f406;
	selp.f32 	%f408, %f405, %f407, %p83;
	mov.b32 	%r323, %f408;
	mov.b32 	%r324, 4;
	// begin inline asm
	shfl.sync.down.b32 %r322, %r323, %r324, %r335, %r336;
	// end inline asm
	add.s32 	%r342, %r311, 4;
	setp.gt.s32 	%p84, %r342, %r335;
	mov.b32 	%f409, %r322;
	add.f32 	%f410, %f408, %f409;
	selp.f32 	%f411, %f408, %f410, %p84;
	mov.b32 	%r328, %f411;
	mov.b32 	%r329, 8;
	// begin inline asm
	shfl.sync.down.b32 %r327, %r328, %r329, %r335, %r336;
	// end inline asm
	add.s32 	%r343, %r311, 8;
	setp.gt.s32 	%p85, %r343, %r335;
	mov.b32 	%f412, %r327;
	add.f32 	%f413, %f411, %f412;
	selp.f32 	%f414, %f411, %f413, %p85;
	mov.b32 	%r333, %f414;
	mov.b32 	%r334, 16;
	// begin inline asm
	shfl.sync.down.b32 %r332, %r333, %r334, %r335, %r336;
	// end inline asm
	add.s32 	%r344, %r311, 16;
	setp.gt.s32 	%p86, %r344, %r335;
	mov.b32 	%f415, %r332;
	add.f32 	%f416, %f414, %f415;
	selp.f32 	%f530, %f414, %f416, %p86;
	setp.ne.s32 	%p87, %r311, 0;
	@%p87 bra 	$L__BB7_20;
	shr.u32 	%r345, %r1, 3;
	and.b32  	%r346, %r345, 124;
	mov.u32 	%r347, _ZZN3cub18CUB_300001_SM_10006detail6reduce28DeviceReduceSingleTileKernelINS2_10policy_hubIfjN4cuda3std3__44plusIfEEE10Policy1000EPfSC_iS9_ffNS7_10__identityEEEvT0_T1_T2_T3_T4_T6_E12temp_storage;
	add.s32 	%r348, %r347, %r346;
	st.shared.f32 	[%r348+16], %f530;
$L__BB7_20:
	bar.sync 	0;
	setp.ne.s32 	%p88, %r1, 0;
	@%p88 bra 	$L__BB7_72;
	setp.gt.s32 	%p89, %r67, 32;
	ld.shared.f32 	%f417, [_ZZN3cub18CUB_300001_SM_10006detail6reduce28DeviceReduceSingleTileKernelINS2_10policy_hubIfjN4cuda3std3__44plusIfEEE10Policy1000EPfSC_iS9_ffNS7_10__identityEEEvT0_T1_T2_T3_T4_T6_E12temp_storage+20];
	add.f32 	%f418, %f530, %f417;
	selp.f32 	%f419, %f418, %f530, %p89;
	setp.gt.s32 	%p90, %r67, 64;
	ld.shared.f32 	%f420, [_ZZN3cub18CUB_300001_SM_10006detail6reduce28DeviceReduceSingleTileKernelINS2_10policy_hubIfjN4cuda3std3__44plusIfEEE10Policy1000EPfSC_iS9_ffNS7_10__identityEEEvT0_T1_T2_T3_T4_T6_E12temp_storage+24];
	add.f32 	%f421, %f420, %f419;
	selp.f32 	%f422, %f421, %f419, %p90;
	setp.gt.s32 	%p91, %r67, 96;
	ld.shared.f32 	%f423, [_ZZN3cub18CUB_300001_SM_10006detail6reduce28DeviceReduceSingleTileKernelINS2_10policy_hubIfjN4cuda3std3__44plusIfEEE10Policy1000EPfSC_iS9_ffNS7_10__identityEEEvT0_T1_T2_T3_T4_T6_E12temp_storage+28];
	add.f32 	%f424, %f423, %f422;
	selp.f32 	%f425, %f424, %f422, %p91;
	setp.gt.s32 	%p92, %r67, 128;
	ld.shared.f32 	%f426, [_ZZN3cub18CUB_300001_SM_10006detail6reduce28DeviceReduceSingleTileKernelINS2_10policy_hubIfjN4cuda3std3__44plusIfEEE10Policy1000EPfSC_iS9_ffNS7_10__identityEEEvT0_T1_T2_T3_T4_T6_E12temp_storage+32];
	add.f32 	%f427, %f426, %f425;
	selp.f32 	%f428, %f427, %f425, %p92;
	setp.gt.s32 	%p93, %r67, 160;
	ld.shared.f32 	%f429, [_ZZN3cub18CUB_300001_SM_10006detail6reduce28DeviceReduceSingleTileKernelINS2_10policy_hubIfjN4cuda3std3__44plusIfEEE10Policy1000EPfSC_iS9_ffNS7_10__identityEEEvT0_T1_T2_T3_T4_T6_E12temp_storage+36];
	add.f32 	%f430, %f429, %f428;
	selp.f32 	%f431, %f430, %f428, %p93;
	setp.gt.s32 	%p94, %r67, 192;
	ld.shared.f32 	%f432, [_ZZN3cub18CUB_300001_SM_10006detail6reduce28DeviceReduceSingleTileKernelINS2_10policy_hubIfjN4cuda3std3__44plusIfEEE10Policy1000EPfSC_iS9_ffNS7_10__identityEEEvT0_T1_T2_T3_T4_T6_E12temp_storage+40];
	add.f32 	%f433, %f432, %f431;
	selp.f32 	%f434, %f433, %f431, %p94;
	setp.gt.s32 	%p95, %r67, 224;
	ld.shared.f32 	%f435, [_ZZN3cub18CUB_300001_SM_10006detail6reduce28DeviceReduceSingleTileKernelINS2_10policy_hubIfjN4cuda3std3__44plusIfEEE10Policy1000EPfSC_iS9_ffNS7_10__identityEEEvT0_T1_T2_T3_T4_T6_E12temp_storage+44];
	add.f32 	%f436, %f435, %f434;
	selp.f32 	%f437, %f436, %f434, %p95;
	setp.gt.s32 	%p96, %r67, 256;
	ld.shared.f32 	%f438, [_ZZN3cub18CUB_300001_SM_10006detail6reduce28DeviceReduceSingleTileKernelINS2_10policy_hubIfjN4cuda3std3__44plusIfEEE10Policy1000EPfSC_iS9_ffNS7_10__identityEEEvT0_T1_T2_T3_T4_T6_E12temp_storage+48];
	add.f32 	%f439, %f438, %f437;
	selp.f32 	%f440, %f439, %f437, %p96;
	setp.gt.s32 	%p97, %r67, 288;
	ld.shared.f32 	%f441, [_ZZN3cub18CUB_300001_SM_10006detail6reduce28DeviceReduceSingleTileKernelINS2_10policy_hubIfjN4cuda3std3__44plusIfEEE10Policy1000EPfSC_iS9_ffNS7_10__identityEEEvT0_T1_T2_T3_T4_T6_E12temp_storage+52];
	add.f32 	%f442, %f441, %f440;
	selp.f32 	%f443, %f442, %f440, %p97;
	setp.gt.s32 	%p98, %r67, 320;
	ld.shared.f32 	%f444, [_ZZN3cub18CUB_300001_SM_10006detail6reduce28DeviceReduceSingleTileKernelINS2_10policy_hubIfjN4cuda3std3__44plusIfEEE10Policy1000EPfSC_iS9_ffNS7_10__identityEEEvT0_T1_T2_T3_T4_T6_E12temp_storage+56];
	add.f32 	%f445, %f444, %f443;
	selp.f32 	%f446, %f445, %f443, %p98;
	setp.gt.s32 	%p99, %r67, 352;
	ld.shared.f32 	%f447, [_ZZN3cub18CUB_300001_SM_10006detail6reduce28DeviceReduceSingleTileKernelINS2_10policy_hubIfjN4cuda3std3__44plusIfEEE10Policy1000EPfSC_iS9_ffNS7_10__identityEEEvT0_T1_T2_T3_T4_T6_E12temp_storage+60];
	add.f32 	%f448, %f447, %f446;
	selp.f32 	%f449, %f448, %f446, %p99;
	setp.gt.s32 	%p100, %r67, 384;
	ld.shared.f32 	%f450, [_ZZN3cub18CUB_300001_SM_10006detail6reduce28DeviceReduceSingleTileKernelINS2_10policy_hubIfjN4cuda3std3__44plusIfEEE10Policy1000EPfSC_iS9_ffNS7_10__identityEEEvT0_T1_T2_T3_T4_T6_E12temp_storage+64];
	add.f32 	%f451, %f450, %f449;
	selp.f32 	%f452, %f451, %f449, %p100;
	setp.gt.s32 	%p101, %r67, 416;
	ld.shared.f32 	%f453, [_ZZN3cub18CUB_300001_SM_10006detail6reduce28DeviceReduceSingleTileKernelINS2_10policy_hubIfjN4cuda3std3__44plusIfEEE10Policy1000EPfSC_iS9_ffNS7_10__identityEEEvT0_T1_T2_T3_T4_T6_E12temp_storage+68];
	add.f32 	%f454, %f453, %f452;
	selp.f32 	%f455, %f454, %f452, %p101;
	setp.gt.s32 	%p102, %r67, 448;
	ld.shared.f32 	%f456, [_ZZN3cub18CUB_300001_SM_10006detail6reduce28DeviceReduceSingleTileKernelINS2_10policy_hubIfjN4cuda3std3__44plusIfEEE10Policy1000EPfSC_iS9_ffNS7_10__identityEEEvT0_T1_T2_T3_T4_T6_E12temp_storage+72];
	add.f32 	%f457, %f456, %f455;
	selp.f32 	%f458, %f457, %f455, %p102;
	setp.gt.s32 	%p103, %r67, 480;
	ld.shared.f32 	%f459, [_ZZN3cub18CUB_300001_SM_10006detail6reduce28DeviceReduceSingleTileKernelINS2_10policy_hubIfjN4cuda3std3__44plusIfEEE10Policy1000EPfSC_iS9_ffNS7_10__identityEEEvT0_T1_T2_T3_T4_T6_E12temp_storage+76];
	add.f32 	%f460, %f459, %f458;
	selp.f32 	%f530, %f460, %f458, %p103;
	bra.uni 	$L__BB7_72;
$L__BB7_22:
	mov.u32 	%r13, %tid.x;
	shl.b32 	%r224, %r13, 1;
	mul.wide.u32 	%rd90, %r224, 4;
	add.s64 	%rd75, %rd16, %rd90;
	// begin inline asm
	ld.global.nc.u64 %rd74, [%rd75];
	// end inline asm
	mov.b64 	{%r225, %r226}, %rd74;
	mov.b32 	%f281, %r226;
	mov.b32 	%f282, %r225;
	add.s64 	%rd77, %rd75, 4096;
	// begin inline asm
	ld.global.nc.u64 %rd76, [%rd77];
	// end inline asm
	mov.b64 	{%r227, %r228}, %rd76;
	mov.b32 	%f283, %r228;
	mov.b32 	%f284, %r227;
	add.s64 	%rd79, %rd75, 8192;
	// begin inline asm
	ld.global.nc.u64 %rd78, [%rd79];
	// end inline asm
	mov.b64 	{%r229, %r230}, %rd78;
	mov.b32 	%f285, %r230;
	mov.b32 	%f286, %r229;
	add.s64 	%rd81, %rd75, 12288;
	// begin inline asm
	ld.global.nc.u64 %rd80, [%rd81];
	// end inline asm
	mov.b64 	{%r231, %r232}, %rd80;
	mov.b32 	%f287, %r232;
	mov.b32 	%f288, %r231;
	add.s64 	%rd83, %rd75, 16384;
	// begin inline asm
	ld.global.nc.u64 %rd82, [%rd83];
	// end inline asm
	mov.b64 	{%r233, %r234}, %rd82;
	mov.b32 	%f289, %r234;
	mov.b32 	%f290, %r233;
	add.s64 	%rd85, %rd75, 20480;
	// begin inline asm
	ld.global.nc.u64 %rd84, [%rd85];
	// end inline asm
	mov.b64 	{%r235, %r236}, %rd84;
	mov.b32 	%f291, %r236;
	mov.b32 	%f292, %r235;
	add.s64 	%rd87, %rd75, 24576;
	// begin inline asm
	ld.global.nc.u64 %rd86, [%rd87];
	// end inline asm
	mov.b64 	{%r237, %r238}, %rd86;
	mov.b32 	%f293, %r238;
	mov.b32 	%f294, %r237;
	add.s64 	%rd89, %rd75, 28672;
	// begin inline asm
	ld.global.nc.u64 %rd88, [%rd89];
	// end inline asm
	mov.b64 	{%r239, %r240}, %rd88;
	mov.b32 	%f295, %r240;
	mov.b32 	%f296, %r239;
	add.f32 	%f297, %f282, %f281;
	add.f32 	%f298, %f284, %f283;
	add.f32 	%f299, %f286, %f285;
	add.f32 	%f300, %f288, %f287;
	add.f32 	%f301, %f290, %f289;
	add.f32 	%f302, %f292, %f291;
	add.f32 	%f303, %f294, %f293;
	add.f32 	%f304, %f296, %f295;
	add.f32 	%f305, %f297, %f298;
	add.f32 	%f306, %f299, %f300;
	add.f32 	%f307, %f301, %f302;
	add.f32 	%f308, %f303, %f304;
	add.f32 	%f309, %f305, %f306;
	add.f32 	%f310, %f307, %f308;
	add.f32 	%f516, %f309, %f310;
	setp.lt.u32 	%p58, %r67, 16384;
	mov.b32 	%r387, 8192;
	@%p58 bra 	$L__BB7_26;
	add.s32 	%r14, %r67, -8192;
	mov.b32 	%r387, 8192;
$L__BB7_24:
	mul.wide.s32 	%rd107, %r387, 4;
	add.s64 	%rd92, %rd75, %rd107;
	// begin inline asm
	ld.global.nc.u64 %rd91, [%rd92];
	// end inline asm
	mov.b64 	{%r242, %r243}, %rd91;
	mov.b32 	%f311, %r243;
	mov.b32 	%f312, %r242;
	add.s64 	%rd94, %rd92, 4096;
	// begin inline asm
	ld.global.nc.u64 %rd93, [%rd94];
	// end inline asm
	mov.b64 	{%r244, %r245}, %rd93;
	mov.b32 	%f313, %r245;
	mov.b32 	%f314, %r244;
	add.s64 	%rd96, %rd92, 8192;
	// begin inline asm
	ld.global.nc.u64 %rd95, [%rd96];
	// end inline asm
	mov.b64 	{%r246, %r247}, %rd95;
	mov.b32 	%f315, %r247;
	mov.b32 	%f316, %r246;
	add.s64 	%rd98, %rd92, 12288;
	// begin inline asm
	ld.global.nc.u64 %rd97, [%rd98];
	// end inline asm
	mov.b64 	{%r248, %r249}, %rd97;
	mov.b32 	%f317, %r249;
	mov.b32 	%f318, %r248;
	add.s64 	%rd100, %rd92, 16384;
	// begin inline asm
	ld.global.nc.u64 %rd99, [%rd100];
	// end inline asm
	mov.b64 	{%r250, %r251}, %rd99;
	mov.b32 	%f319, %r251;
	mov.b32 	%f320, %r250;
	add.s64 	%rd102, %rd92, 20480;
	// begin inline asm
	ld.global.nc.u64 %rd101, [%rd102];
	// end inline asm
	mov.b64 	{%r252, %r253}, %rd101;
	mov.b32 	%f321, %r253;
	mov.b32 	%f322, %r252;
	add.s64 	%rd104, %rd92, 24576;
	// begin inline asm
	ld.global.nc.u64 %rd103, [%rd104];
	// end inline asm
	mov.b64 	{%r254, %r255}, %rd103;
	mov.b32 	%f323, %r255;
	mov.b32 	%f324, %r254;
	add.s64 	%rd106, %rd92, 28672;
	// begin inline asm
	ld.global.nc.u64 %rd105, [%rd106];
	// end inline asm
	mov.b64 	{%r256, %r257}, %rd105;
	mov.b32 	%f325, %r257;
	mov.b32 	%f326, %r256;
	add.f32 	%f327, %f516, %f312;
	add.f32 	%f328, %f311, %f314;
	add.f32 	%f329, %f313, %f316;
	add.f32 	%f330, %f315, %f318;
	add.f32 	%f331, %f317, %f320;
	add.f32 	%f332, %f319, %f322;
	add.f32 	%f333, %f321, %f324;
	add.f32 	%f334, %f323, %f326;
	add.f32 	%f335, %f327, %f328;
	add.f32 	%f336, %f329, %f330;
	add.f32 	%f337, %f331, %f332;
	add.f32 	%f338, %f333, %f334;
	add.f32 	%f339, %f335, %f336;
	add.f32 	%f340, %f337, %f338;
	add.f32 	%f341, %f339, %f340;
	add.f32 	%f516, %f341, %f325;
	sub.s32 	%r258, %r67, %r387;
	setp.lt.s32 	%p59, %r258, 8192;
	@%p59 bra 	$L__BB7_34;
	add.s32 	%r387, %r387, 8192;
	setp.le.s32 	%p60, %r387, %r14;
	@%p60 bra 	$L__BB7_24;
$L__BB7_26:
	setp.le.s32 	%p61, %r67, %r387;
	@%p61 bra 	$L__BB7_34;
	sub.s32 	%r18, %r67, %r387;
	setp.ge.s32 	%p62, %r13, %r18;
	@%p62 bra 	$L__BB7_34;
	not.b32 	%r259, %r13;
	add.s32 	%r260, %r67, %r259;
	sub.s32 	%r19, %r260, %r387;
	and.b32  	%r261, %r19, 1536;
	setp.eq.s32 	%p63, %r261, 1536;
	mov.u32 	%r391, %r13;
	@%p63 bra 	$L__BB7_31;
	add.s32 	%r389, %r13, %r387;
	shr.u32 	%r262, %r19, 9;
	add.s32 	%r263, %r262, 1;
	and.b32  	%r264, %r263, 3;
	neg.s32 	%r388, %r264;
	mov.u32 	%r391, %r13;
$L__BB7_30:
	.pragma "nounroll";
	mul.wide.u32 	%rd109, %r389, 4;
	add.s64 	%rd108, %rd16, %rd109;
	// begin inline asm
	ld.global.nc.u32 %r265, [%rd108];
	// end inline asm
	mov.b32 	%f343, %r265;
	add.f32 	%f516, %f516, %f343;
	add.s32 	%r391, %r391, 512;
	add.s32 	%r389, %r389, 512;
	add.s32 	%r388, %r388, 1;
	setp.ne.s32 	%p64, %r388, 0;
	@%p64 bra 	$L__BB7_30;
$L__BB7_31:
	setp.lt.u32 	%p65, %r19, 1536;
	@%p65 bra 	$L__BB7_34;
	cvt.u64.u32 	%rd110, %r391;
	cvt.u64.u32 	%rd111, %r387;
	add.s64 	%rd112, %rd110, %rd111;
	shl.b64 	%rd113, %rd112, 2;
	add.s64 	%rd114, %rd113, %rd16;
	add.s64 	%rd130, %rd114, 4096;
	add.s32 	%r392, %r391, %r387;
$L__BB7_33:
	mul.wide.u32 	%rd119, %r392, 4;
	add.s64 	%rd115, %rd16, %rd119;
	// begin inline asm
	ld.global.nc.u32 %r266, [%rd115];
	// end inline asm
	mov.b32 	%f344, %r266;
	add.f32 	%f345, %f516, %f344;
	add.s64 	%rd116, %rd130, -2048;
	// begin inline asm
	ld.global.nc.u32 %r267, [%rd116];
	// end inline asm
	mov.b32 	%f346, %r267;
	add.f32 	%f347, %f345, %f346;
	// begin inline asm
	ld.global.nc.u32 %r268, [%rd130];
	// end inline asm
	mov.b32 	%f348, %r268;
	add.f32 	%f349, %f347, %f348;
	add.s64 	%rd118, %rd130, 2048;
	// begin inline asm
	ld.global.nc.u32 %r269, [%rd118];
	// end inline asm
	mov.b32 	%f350, %r269;
	add.f32 	%f516, %f349, %f350;
	add.s32 	%r391, %r391, 2048;
	add.s64 	%rd130, %rd130, 8192;
	add.s32 	%r392, %r392, 2048;
	setp.lt.s32 	%p66, %r391, %r18;
	@%p66 bra 	$L__BB7_33;
$L__BB7_34:
	// begin inline asm
	mov.u32 %r270, %laneid;
	// end inline asm
	mov.b32 	%r272, %f516;
	mov.b32 	%r273, 1;
	mov.b32 	%r294, 31;
	mov.b32 	%r295, -1;
	// begin inline asm
	shfl.sync.down.b32 %r271, %r272, %r273, %r294, %r295;
	// end inline asm
	setp.gt.s32 	%p67, %r270, 30;
	mov.b32 	%f351, %r271;
	add.f32 	%f352, %f516, %f351;
	selp.f32 	%f353, %f516, %f352, %p67;
	mov.b32 	%r277, %f353;
	mov.b32 	%r278, 2;
	// begin inline asm
	shfl.sync.down.b32 %r276, %r277, %r278, %r294, %r295;
	// end inline asm
	setp.gt.s32 	%p68, %r270, 29;
	mov.b32 	%f354, %r276;
	add.f32 	%f355, %f353, %f354;
	selp.f32 	%f356, %f353, %f355, %p68;
	mov.b32 	%r282, %f356;
	mov.b32 	%r283, 4;
	// begin inline asm
	shfl.sync.down.b32 %r281, %r282, %r283, %r294, %r295;
	// end inline asm
	setp.gt.s32 	%p69, %r270, 27;
	mov.b32 	%f357, %r281;
	add.f32 	%f358, %f356, %f357;
	selp.f32 	%f359, %f356, %f358, %p69;
	mov.b32 	%r287, %f359;
	mov.b32 	%r288, 8;
	// begin inline asm
	shfl.sync.down.b32 %r286, %r287, %r288, %r294, %r295;
	// end inline asm
	setp.gt.s32 	%p70, %r270, 23;
	mov.b32 	%f360, %r286;
	add.f32 	%f361, %f359, %f360;
	selp.f32 	%f362, %f359, %f361, %p70;
	mov.b32 	%r292, %f362;
	mov.b32 	%r293, 16;
	// begin inline asm
	shfl.sync.down.b32 %r291, %r292, %r293, %r294, %r295;
	// end inline asm
	setp.gt.s32 	%p71, %r270, 15;
	mov.b32 	%f363, %r291;
	add.f32 	%f26, %f362, %f363;
	selp.f32 	%f530, %f362, %f26, %p71;
	setp.ne.s32 	%p72, %r270, 0;
	@%p72 bra 	$L__BB7_36;
	shr.u32 	%r296, %r13, 3;
	and.b32  	%r297, %r296, 124;
	mov.u32 	%r298, _ZZN3cub18CUB_300001_SM_10006detail6reduce28DeviceReduceSingleTileKernelINS2_10policy_hubIfjN4cuda3std3__44plusIfEEE10Policy1000EPfSC_iS9_ffNS7_10__identityEEEvT0_T1_T2_T3_T4_T6_E12temp_storage;
	add.s32 	%r299, %r298, %r297;
	st.shared.f32 	[%r299+16], %f26;
$L__BB7_36:
	bar.sync 	0;
	setp.ne.s32 	%p73, %r13, 0;
	@%p73 bra 	$L__BB7_72;
	ld.shared.f32 	%f364, [_ZZN3cub18CUB_300001_SM_10006detail6reduce28DeviceReduceSingleTileKernelINS2_10policy_hubIfjN4cuda3std3__44plusIfEEE10Policy1000EPfSC_iS9_ffNS7_10__identityEEEvT0_T1_T2_T3_T4_T6_E12temp_storage+20];
	add.f32 	%f365, %f530, %f364;
	ld.shared.f32 	%f366, [_ZZN3cub18CUB_300001_SM_10006detail6reduce28DeviceReduceSingleTileKernelINS2_10policy_hubIfjN4cuda3std3__44plusIfEEE10Policy1000EPfSC_iS9_ffNS7_10__identityEEEvT0_T1_T2_T3_T4_T6_E12temp_storage+24];
	add.f32 	%f367, %f365, %f366;
	ld.shared.f32 	%f368, [_ZZN3cub18CUB_300001_SM_10006detail6reduce28DeviceReduceSingleTileKernelINS2_10policy_hubIfjN4cuda3std3__44plusIfEEE10Policy1000EPfSC_iS9_ffNS7_10__identityEEEvT0_T1_T2_T3_T4_T6_E12temp_storage+28];
	add.f32 	%f369, %f367, %f368;
	ld.shared.f32 	%f370, [_ZZN3cub18CUB_300001_SM_10006detail6reduce28DeviceReduceSingleTileKernelINS2_10policy_hubIfjN4cuda3std3__44plusIfEEE10Policy1000EPfSC_iS9_ffNS7_10__identityEEEvT0_T1_T2_T3_T4_T6_E12temp_storage+32];
	add.f32 	%f371, %f369, %f370;
	ld.shared.f32 	%f372, [_ZZN3cub18CUB_300001_SM_10006detail6reduce28DeviceReduceSingleTileKernelINS2_10policy_hubIfjN4cuda3std3__44plusIfEEE10Policy1000EPfSC_iS9_ffNS7_10__identityEEEvT0_T1_T2_T3_T4_T6_E12temp_storage+36];
	add.f32 	%f373, %f371, %f372;
	ld.shared.f32 	%f374, [_ZZN3cub18CUB_300001_SM_10006detail6reduce28DeviceReduceSingleTileKernelINS2_10policy_hubIfjN4cuda3std3__44plusIfEEE10Policy1000EPfSC_iS9_ffNS7_10__identityEEEvT0_T1_T2_T3_T4_T6_E12temp_storage+40];
	add.f32 	%f375, %f373, %f374;
	ld.shared.f32 	%f376, [_ZZN3cub18CUB_300001_SM_10006detail6reduce28DeviceReduceSingleTileKernelINS2_10policy_hubIfjN4cuda3std3__44plusIfEEE10Policy1000EPfSC_iS9_ffNS7_10__identityEEEvT0_T1_T2_T3_T4_T6_E12temp_storage+44];
	add.f32 	%f377, %f375, %f376;
	ld.shared.f32 	%f378, [_ZZN3cub18CUB_300001_SM_10006detail6reduce28DeviceReduceSingleTileKernelINS2_10policy_hubIfjN4cuda3std3__44plusIfEEE10Policy1000EPfSC_iS9_ffNS7_10__identityEEEvT0_T1_T2_T3_T4_T6_E12temp_storage+48];
	add.f32 	%f379, %f377, %f378;
	ld.shared.f32 	%f380, [_ZZN3cub18CUB_300001_SM_10006detail6reduce28DeviceReduceSingleTileKernelINS2_10policy_hubIfjN4cuda3std3__44plusIfEEE10Policy1000EPfSC_iS9_ffNS7_10__identityEEEvT0_T1_T2_T3_T4_T6_E12temp_storage+52];
	add.f32 	%f381, %f379, %f380;
	ld.shared.f32 	%f382, [_ZZN3cub18CUB_300001_SM_10006detail6reduce28DeviceReduceSingleTileKernelINS2_10policy_hubIfjN4cuda3std3__44plusIfEEE10Policy1000EPfSC_iS9_ffNS7_10__identityEEEvT0_T1_T2_T3_T4_T6_E12temp_storage+56];
	add.f32 	%f383, %f381, %f382;
	ld.shared.f32 	%f384, [_ZZN3cub18CUB_300001_SM_10006detail6reduce28DeviceReduceSingleTileKernelINS2_10policy_hubIfjN4cuda3std3__44plusIfEEE10Policy1000EPfSC_iS9_ffNS7_10__identityEEEvT0_T1_T2_T3_T4_T6_E12temp_storage+60];
	add.f32 	%f385, %f383, %f384;
	ld.shared.f32 	%f386, [_ZZN3cub18CUB_300001_SM_10006detail6reduce28DeviceReduceSingleTileKernelINS2_10policy_hubIfjN4cuda3std3__44plusIfEEE10Policy1000EPfSC_iS9_ffNS7_10__identityEEEvT0_T1_T2_T3_T4_T6_E12temp_storage+64];
	add.f32 	%f387, %f385, %f386;
	ld.shared.f32 	%f388, [_ZZN3cub18CUB_300001_SM_10006detail6reduce28DeviceReduceSingleTileKernelINS2_10policy_hubIfjN4cuda3std3__44plusIfEEE10Policy1000EPfSC_iS9_ffNS7_10__identityEEEvT0_T1_T2_T3_T4_T6_E12temp_storage+68];
	add.f32 	%f389, %f387, %f388;
	ld.shared.f32 	%f390, [_ZZN3cub18CUB_300001_SM_10006detail6reduce28DeviceReduceSingleTileKernelINS2_10policy_hubIfjN4cuda3std3__44plusIfEEE10Policy1000EPfSC_iS9_ffNS7_10__identityEEEvT0_T1_T2_T3_T4_T6_E12temp_storage+72];
	add.f32 	%f391, %f389, %f390;
	ld.shared.f32 	%f392, [_ZZN3cub18CUB_300001_SM_10006detail6reduce28DeviceReduceSingleTileKernelINS2_10policy_hubIfjN4cuda3std3__44plusIfEEE10Policy1000EPfSC_iS9_ffNS7_10__identityEEEvT0_T1_T2_T3_T4_T6_E12temp_storage+76];
	add.f32 	%f530, %f391, %f392;
	bra.uni 	$L__BB7_72;
$L__BB7_38:
	setp.gt.s32 	%p3, %r67, 8191;
	@%p3 bra 	$L__BB7_56;
	mov.u32 	%r34, %tid.x;
	setp.ge.s32 	%p20, %r34, %r67;
	mov.f32 	%f522, 0f00000000;
	mov.u32 	%r397, %r34;
	@%p20 bra 	$L__BB7_41;
	mul.wide.u32 	%rd66, %r34, 4;
	add.s64 	%rd65, %rd16, %rd66;
	// begin inline asm
	ld.global.nc.u32 %r144, [%rd65];
	// end inline asm
	mov.b32 	%f522, %r144;
	add.s32 	%r397, %r34, 512;
$L__BB7_41:
	setp.ge.s32 	%p21, %r397, %r67;
	@%p21 bra 	$L__BB7_47;
	not.b32 	%r145, %r397;
	add.s32 	%r37, %r67, %r145;
	and.b32  	%r146, %r37, 1536;
	setp.eq.s32 	%p22, %r146, 1536;
	@%p22 bra 	$L__BB7_45;
	mul.wide.u32 	%rd67, %r397, 4;
	add.s64 	%rd131, %rd16, %rd67;
	shr.u32 	%r147, %r37, 9;
	add.s32 	%r148, %r147, 1;
	and.b32  	%r149, %r148, 3;
	neg.s32 	%r395, %r149;
$L__BB7_44:
	.pragma "nounroll";
	// begin inline asm
	ld.global.nc.u32 %r150, [%rd131];
	// end inline asm
	mov.b32 	%f173, %r150;
	add.f32 	%f522, %f522, %f173;
	add.s32 	%r397, %r397, 512;
	add.s64 	%rd131, %rd131, 2048;
	add.s32 	%r395, %r395, 1;
	setp.ne.s32 	%p23, %r395, 0;
	@%p23 bra 	$L__BB7_44;
$L__BB7_45:
	setp.lt.u32 	%p24, %r37, 1536;
	@%p24 bra 	$L__BB7_47;
$L__BB7_46:
	mul.wide.s32 	%rd73, %r397, 4;
	add.s64 	%rd69, %rd16, %rd73;
	// begin inline asm
	ld.global.nc.u32 %r151, [%rd69];
	// end inline asm
	mov.b32 	%f174, %r151;
	add.f32 	%f175, %f522, %f174;
	add.s64 	%rd70, %rd69, 2048;
	// begin inline asm
	ld.global.nc.u32 %r152, [%rd70];
	// end inline asm
	mov.b32 	%f176, %r152;
	add.f32 	%f177, %f175, %f176;
	add.s64 	%rd71, %rd69, 4096;
	// begin inline asm
	ld.global.nc.u32 %r153, [%rd71];
	// end inline asm
	mov.b32 	%f178, %r153;
	add.f32 	%f179, %f177, %f178;
	add.s64 	%rd72, %rd69, 6144;
	// begin inline asm
	ld.global.nc.u32 %r154, [%rd72];
	// end inline asm
	mov.b32 	%f180, %r154;
	add.f32 	%f522, %f179, %f180;
	add.s32 	%r397, %r397, 2048;
	setp.lt.s32 	%p25, %r397, %r67;
	@%p25 bra 	$L__BB7_46;
$L__BB7_47:
	setp.lt.s32 	%p26, %r67, 512;
	@%p26 bra 	$L__BB7_52;
	// begin inline asm
	mov.u32 %r193, %laneid;
	// end inline asm
	mov.b32 	%r195, %f522;
	mov.b32 	%r196, 1;
	mov.b32 	%r217, 31;
	mov.b32 	%r218, -1;
	// begin inline asm
	shfl.sync.down.b32 %r194, %r195, %r196, %r217, %r218;
	// end inline asm
	setp.gt.s32 	%p50, %r193, 30;
	mov.b32 	%f239, %r194;
	add.f32 	%f240, %f522, %f239;
	selp.f32 	%f241, %f522, %f240, %p50;
	mov.b32 	%r200, %f241;
	mov.b32 	%r201, 2;
	// begin inline asm
	shfl.sync.down.b32 %r199, %r200, %r201, %r217, %r218;
	// end inline asm
	setp.gt.s32 	%p51, %r193, 29;
	mov.b32 	%f242, %r199;
	add.f32 	%f243, %f241, %f242;
	selp.f32 	%f244, %f241, %f243, %p51;
	mov.b32 	%r205, %f244;
	mov.b32 	%r206, 4;
	// begin inline asm
	shfl.sync.down.b32 %r204, %r205, %r206, %r217, %r218;
	// end inline asm
	setp.gt.s32 	%p52, %r193, 27;
	mov.b32 	%f245, %r204;
	add.f32 	%f246, %f244, %f245;
	selp.f32 	%f247, %f244, %f246, %p52;
	mov.b32 	%r210, %f247;
	mov.b32 	%r211, 8;
	// begin inline asm
	shfl.sync.down.b32 %r209, %r210, %r211, %r217, %r218;
	// end inline asm
	setp.gt.s32 	%p53, %r193, 23;
	mov.b32 	%f248, %r209;
	add.f32 	%f249, %f247, %f248;
	selp.f32 	%f250, %f247, %f249, %p53;
	mov.b32 	%r215, %f250;
	mov.b32 	%r216, 16;
	// begin inline asm
	shfl.sync.down.b32 %r214, %r215, %r216, %r217, %r218;
	// end inline asm
	setp.gt.s32 	%p54, %r193, 15;
	mov.b32 	%f251, %r214;
	add.f32 	%f38, %f250, %f251;
	selp.f32 	%f530, %f250, %f38, %p54;
	setp.ne.s32 	%p55, %r193, 0;
	@%p55 bra 	$L__BB7_50;
	shr.u32 	%r219, %r34, 3;
	and.b32  	%r220, %r219, 124;
	mov.u32 	%r221, _ZZN3cub18CUB_300001_SM_10006detail6reduce28DeviceReduceSingleTileKernelINS2_10policy_hubIfjN4cuda3std3__44plusIfEEE10Policy1000EPfSC_iS9_ffNS7_10__identityEEEvT0_T1_T2_T3_T4_T6_E12temp_storage;
	add.s32 	%r222, %r221, %r220;
	st.shared.f32 	[%r222+16], %f38;
$L__BB7_50:
	bar.sync 	0;
	setp.ne.s32 	%p56, %r34, 0;
	@%p56 bra 	$L__BB7_72;
	ld.shared.f32 	%f252, [_ZZN3cub18CUB_300001_SM_10006detail6reduce28DeviceReduceSingleTileKernelINS2_10policy_hubIfjN4cuda3std3__44plusIfEEE10Policy1000EPfSC_iS9_ffNS7_10__identityEEEvT0_T1_T2_T3_T4_T6_E12temp_storage+20];
	add.f32 	%f253, %f530, %f252;
	ld.shared.f32 	%f254, [_ZZN3cub18CUB_300001_SM_10006detail6reduce28DeviceReduceSingleTileKernelINS2_10policy_hubIfjN4cuda3std3__44plusIfEEE10Policy1000EPfSC_iS9_ffNS7_10__identityEEEvT0_T1_T2_T3_T4_T6_E12temp_storage+24];
	add.f32 	%f255, %f253, %f254;
	ld.shared.f32 	%f256, [_ZZN3cub18CUB_300001_SM_10006detail6reduce28DeviceReduceSingleTileKernelINS2_10policy_hubIfjN4cuda3std3__44plusIfEEE10Policy1000EPfSC_iS9_ffNS7_10__identityEEEvT0_T1_T2_T3_T4_T6_E12temp_storage+28];
	add.f32 	%f257, %f255, %f256;
	ld.shared.f32 	%f258, [_ZZN3cub18CUB_300001_SM_10006detail6reduce28DeviceReduceSingleTileKernelINS2_10policy_hubIfjN4cuda3std3__44plusIfEEE10Policy1000EPfSC_iS9_ffNS7_10__identityEEEvT0_T1_T2_T3_T4_T6_E12temp_storage+32];
	add.f32 	%f259, %f257, %f258;
	ld.shared.f32 	%f260, [_ZZN3cub18CUB_300001_SM_10006detail6reduce28DeviceReduceSingleTileKernelINS2_10policy_hubIfjN4cuda3std3__44plusIfEEE10Policy1000EPfSC_iS9_ffNS7_10__identityEEEvT0_T1_T2_T3_T4_T6_E12temp_storage+36];
	add.f32 	%f261, %f259, %f260;
	ld.shared.f32 	%f262, [_ZZN3cub18CUB_300001_SM_10006detail6reduce28DeviceReduceSingleTileKernelINS2_10policy_hubIfjN4cuda3std3__44plusIfEEE10Policy1000EPfSC_iS9_ffNS7_10__identityEEEvT0_T1_T2_T3_T4_T6_E12temp_storage+40];
	add.f32 	%f263, %f261, %f262;
	ld.shared.f32 	%f264, [_ZZN3cub18CUB_300001_SM_10006detail6reduce28DeviceReduceSingleTileKernelINS2_10policy_hubIfjN4cuda3std3__44plusIfEEE10Policy1000EPfSC_iS9_ffNS7_10__identityEEEvT0_T1_T2_T3_T4_T6_E12temp_storage+44];
	add.f32 	%f265, %f263, %f264;
	ld.shared.f32 	%f266, [_ZZN3cub18CUB_300001_SM_10006detail6reduce28DeviceReduceSingleTileKernelINS2_10policy_hubIfjN4cuda3std3__44plusIfEEE10Policy1000EPfSC_iS9_ffNS7_10__identityEEEvT0_T1_T2_T3_T4_T6_E12temp_storage+48];
	add.f32 	%f267, %f265, %f266;
	ld.shared.f32 	%f268, [_ZZN3cub18CUB_300001_SM_10006detail6reduce28DeviceReduceSingleTileKernelINS2_10policy_hubIfjN4cuda3std3__44plusIfEEE10Policy1000EPfSC_iS9_ffNS7_10__identityEEEvT0_T1_T2_T3_T4_T6_E12temp_storage+52];
	add.f32 	%f269, %f267, %f268;
	ld.shared.f32 	%f270, [_ZZN3cub18CUB_300001_SM_10006detail6reduce28DeviceReduceSingleTileKernelINS2_10policy_hubIfjN4cuda3std3__44plusIfEEE10Policy1000EPfSC_iS9_ffNS7_10__identityEEEvT0_T1_T2_T3_T4_T6_E12temp_storage+56];
	add.f32 	%f271, %f269, %f270;
	ld.shared.f32 	%f272, [_ZZN3cub18CUB_300001_SM_10006detail6reduce28DeviceReduceSingleTileKernelINS2_10policy_hubIfjN4cuda3std3__44plusIfEEE10Policy1000EPfSC_iS9_ffNS7_10__identityEEEvT0_T1_T2_T3_T4_T6_E12temp_storage+60];
	add.f32 	%f273, %f271, %f272;
	ld.shared.f32 	%f274, [_ZZN3cub18CUB_300001_SM_10006detail6reduce28DeviceReduceSingleTileKernelINS2_10policy_hubIfjN4cuda3std3__44plusIfEEE10Policy1000EPfSC_iS9_ffNS7_10__identityEEEvT0_T1_T2_T3_T4_T6_E12temp_storage+64];
	add.f32 	%f275, %f273, %f274;
	ld.shared.f32 	%f276, [_ZZN3cub18CUB_300001_SM_10006detail6reduce28DeviceReduceSingleTileKernelINS2_10policy_hubIfjN4cuda3std3__44plusIfEEE10Policy1000EPfSC_iS9_ffNS7_10__identityEEEvT0_T1_T2_T3_T4_T6_E12temp_storage+68];
	add.f32 	%f277, %f275, %f276;
	ld.shared.f32 	%f278, [_ZZN3cub18CUB_300001_SM_10006detail6reduce28DeviceReduceSingleTileKernelINS2_10policy_hubIfjN4cuda3std3__44plusIfEEE10Policy1000EPfSC_iS9_ffNS7_10__identityEEEvT0_T1_T2_T3_T4_T6_E12temp_storage+72];
	add.f32 	%f279, %f277, %f278;
	ld.shared.f32 	%f280, [_ZZN3cub18CUB_300001_SM_10006detail6reduce28DeviceReduceSingleTileKernelINS2_10policy_hubIfjN4cuda3std3__44plusIfEEE10Policy1000EPfSC_iS9_ffNS7_10__identityEEEvT0_T1_T2_T3_T4_T6_E12temp_storage+76];
	add.f32 	%f530, %f279, %f280;
	bra.uni 	$L__BB7_72;
$L__BB7_52:
	// begin inline asm
	mov.u32 %r155, %laneid;
	// end inline asm
	and.b32  	%r181, %r34, 992;
	add.s32 	%r182, %r181, 32;
	setp.gt.s32 	%p27, %r182, %r67;
	not.b32 	%r183, %r181;
	add.s32 	%r184, %r67, %r183;
	selp.b32 	%r179, %r184, 31, %p27;
	mov.b32 	%r157, %f522;
	mov.b32 	%r158, 1;
	mov.b32 	%r180, -1;
	// begin inline asm
	shfl.sync.down.b32 %r156, %r157, %r158, %r179, %r180;
	// end inline asm
	setp.lt.s32 	%p28, %r155, %r179;
	mov.b32 	%f181, %r156;
	add.f32 	%f182, %f522, %f181;
	selp.f32 	%f183, %f182, %f522, %p28;
	mov.b32 	%r162, %f183;
	mov.b32 	%r163, 2;
	// begin inline asm
	shfl.sync.down.b32 %r161, %r162, %r163, %r179, %r180;
	// end inline asm
	add.s32 	%r185, %r155, 2;
	setp.gt.s32 	%p29, %r185, %r179;
	mov.b32 	%f184, %r161;
	add.f32 	%f185, %f183, %f184;
	selp.f32 	%f186, %f183, %f185, %p29;
	mov.b32 	%r167, %f186;
	mov.b32 	%r168, 4;
	// begin inline asm
	shfl.sync.down.b32 %r166, %r167, %r168, %r179, %r180;
	// end inline asm
	add.s32 	%r186, %r155, 4;
	setp.gt.s32 	%p30, %r186, %r179;
	mov.b32 	%f187, %r166;
	add.f32 	%f188, %f186, %f187;
	selp.f32 	%f189, %f186, %f188, %p30;
	mov.b32 	%r172, %f189;
	mov.b32 	%r173, 8;
	// begin inline asm
	shfl.sync.down.b32 %r171, %r172, %r173, %r179, %r180;
	// end inline asm
	add.s32 	%r187, %r155, 8;
	setp.gt.s32 	%p31, %r187, %r179;
	mov.b32 	%f190, %r171;
	add.f32 	%f191, %f189, %f190;
	selp.f32 	%f192, %f189, %f191, %p31;
	mov.b32 	%r177, %f192;
	mov.b32 	%r178, 16;
	// begin inline asm
	shfl.sync.down.b32 %r176, %r177, %r178, %r179, %r180;
	// end inline asm
	add.s32 	%r188, %r155, 16;
	setp.gt.s32 	%p32, %r188, %r179;
	mov.b32 	%f193, %r176;
	add.f32 	%f194, %f192, %f193;
	selp.f32 	%f530, %f192, %f194, %p32;
	setp.ne.s32 	%p33, %r155, 0;
	@%p33 bra 	$L__BB7_54;
	shr.u32 	%r189, %r34, 3;
	and.b32  	%r190, %r189, 124;
	mov.u32 	%r191, _ZZN3cub18CUB_300001_SM_10006detail6reduce28DeviceReduceSingleTileKernelINS2_10policy_hubIfjN4cuda3std3__44plusIfEEE10Policy1000EPfSC_iS9_ffNS7_10__identityEEEvT0_T1_T2_T3_T4_T6_E12temp_storage;
	add.s32 	%r192, %r191, %r190;
	st.shared.f32 	[%r192+16], %f530;
$L__BB7_54:
	bar.sync 	0;
	setp.ne.s32 	%p34, %r34, 0;
	@%p34 bra 	$L__BB7_72;
	setp.gt.s32 	%p35, %r67, 32;
	ld.shared.f32 	%f195, [_ZZN3cub18CUB_300001_SM_10006detail6reduce28DeviceReduceSingleTileKernelINS2_10policy_hubIfjN4cuda3std3__44plusIfEEE10Policy1000EPfSC_iS9_ffNS7_10__identityEEEvT0_T1_T2_T3_T4_T6_E12temp_storage+20];
	add.f32 	%f196, %f530, %f195;
	selp.f32 	%f197, %f196, %f530, %p35;
	setp.gt.s32 	%p36, %r67, 64;
	ld.shared.f32 	%f198, [_ZZN3cub18CUB_300001_SM_10006detail6reduce28DeviceReduceSingleTileKernelINS2_10policy_hubIfjN4cuda3std3__44plusIfEEE10Policy1000EPfSC_iS9_ffNS7_10__identityEEEvT0_T1_T2_T3_T4_T6_E12temp_storage+24];
	add.f32 	%f199, %f198, %f197;
	selp.f32 	%f200, %f199, %f197, %p36;
	setp.gt.s32 	%p37, %r67, 96;
	ld.shared.f32 	%f201, [_ZZN3cub18CUB_300001_SM_10006detail6reduce28DeviceReduceSingleTileKernelINS2_10policy_hubIfjN4cuda3std3__44plusIfEEE10Policy1000EPfSC_iS9_ffNS7_10__identityEEEvT0_T1_T2_T3_T4_T6_E12temp_storage+28];
	add.f32 	%f202, %f201, %f200;
	selp.f32 	%f203, %f202, %f200, %p37;
	setp.gt.s32 	%p38, %r67, 128;
	ld.shared.f32 	%f204, [_ZZN3cub18CUB_300001_SM_10006detail6reduce28DeviceReduceSingleTileKernelINS2_10policy_hubIfjN4cuda3std3__44plusIfEEE10Policy1000EPfSC_iS9_ffNS7_10__identityEEEvT0_T1_T2_T3_T4_T6_E12temp_storage+32];
	add.f32 	%f205, %f204, %f203;
	selp.f32 	%f206, %f205, %f203, %p38;
	setp.gt.s32 	%p39, %r67, 160;
	ld.shared.f32 	%f207, [_ZZN3cub18CUB_300001_SM_10006detail6reduce28DeviceReduceSingleTileKernelINS2_10policy_hubIfjN4cuda3std3__44plusIfEEE10Policy1000EPfSC_iS9_ffNS7_10__identityEEEvT0_T1_T2_T3_T4_T6_E12temp_storage+36];
	add.f32 	%f208, %f207, %f206;
	selp.f32 	%f209, %f208, %f206, %p39;
	setp.gt.s32 	%p40, %r67, 192;
	ld.shared.f32 	%f210, [_ZZN3cub18CUB_300001_SM_10006detail6reduce28DeviceReduceSingleTileKernelINS2_10policy_hubIfjN4cuda3std3__44plusIfEEE10Policy1000EPfSC_iS9_ffNS7_10__identityEEEvT0_T1_T2_T3_T4_T6_E12temp_storage+40];
	add.f32 	%f211, %f210, %f209;
	selp.f32 	%f212, %f211, %f209, %p40;
	setp.gt.s32 	%p41, %r67, 224;
	ld.shared.f32 	%f213, [_ZZN3cub18CUB_300001_SM_10006detail6reduce28DeviceReduceSingleTileKernelINS2_10policy_hubIfjN4cuda3std3__44plusIfEEE10Policy1000EPfSC_iS9_ffNS7_10__identityEEEvT0_T1_T2_T3_T4_T6_E12temp_storage+44];
	add.f32 	%f214, %f213, %f212;
	selp.f32 	%f215, %f214, %f212, %p41;
	setp.gt.s32 	%p42, %r67, 256;
	ld.shared.f32 	%f216, [_ZZN3cub18CUB_300001_SM_10006detail6reduce28DeviceReduceSingleTileKernelINS2_10policy_hubIfjN4cuda3std3__44plusIfEEE10Policy1000EPfSC_iS9_ffNS7_10__identityEEEvT0_T1_T2_T3_T4_T6_E12temp_storage+48];
	add.f32 	%f217, %f216, %f215;
	selp.f32 	%f218, %f217, %f215, %p42;
	setp.gt.s32 	%p43, %r67, 288;
	ld.shared.f32 	%f219, [_ZZN3cub18CUB_300001_SM_10006detail6reduce28DeviceReduceSingleTileKernelINS2_10policy_hubIfjN4cuda3std3__44plusIfEEE10Policy1000EPfSC_iS9_ffNS7_10__identityEEEvT0_T1_T2_T3_T4_T6_E12temp_storage+52];
	add.f32 	%f220, %f219, %f218;
	selp.f32 	%f221, %f220, %f218, %p43;
	setp.gt.s32 	%p44, %r67, 320;
	ld.shared.f32 	%f222, [_ZZN3cub18CUB_300001_SM_10006detail6reduce28DeviceReduceSingleTileKernelINS2_10policy_hubIfjN4cuda3std3__44plusIfEEE10Policy1000EPfSC_iS9_ffNS7_10__identityEEEvT0_T1_T2_T3_T4_T6_E12temp_storage+56];
	add.f32 	%f223, %f222, %f221;
	selp.f32 	%f224, %f223, %f221, %p44;
	setp.gt.s32 	%p45, %r67, 352;
	ld.shared.f32 	%f225, [_ZZN3cub18CUB_300001_SM_10006detail6reduce28DeviceReduceSingleTileKernelINS2_10policy_hubIfjN4cuda3std3__44plusIfEEE10Policy1000EPfSC_iS9_ffNS7_10__identityEEEvT0_T1_T2_T3_T4_T6_E12temp_storage+60];
	add.f32 	%f226, %f225, %f224;
	selp.f32 	%f227, %f226, %f224, %p45;
	setp.gt.s32 	%p46, %r67, 384;
	ld.shared.f32 	%f228, [_ZZN3cub18CUB_300001_SM_10006detail6reduce28DeviceReduceSingleTileKernelINS2_10policy_hubIfjN4cuda3std3__44plusIfEEE10Policy1000EPfSC_iS9_ffNS7_10__identityEEEvT0_T1_T2_T3_T4_T6_E12temp_storage+64];
	add.f32 	%f229, %f228, %f227;
	selp.f32 	%f230, %f229, %f227, %p46;
	setp.gt.s32 	%p47, %r67, 416;
	ld.shared.f32 	%f231, [_ZZN3cub18CUB_300001_SM_10006detail6reduce28DeviceReduceSingleTileKernelINS2_10policy_hubIfjN4cuda3std3__44plusIfEEE10Policy1000EPfSC_iS9_ffNS7_10__identityEEEvT0_T1_T2_T3_T4_T6_E12temp_storage+68];
	add.f32 	%f232, %f231, %f230;
	selp.f32 	%f233, %f232, %f230, %p47;
	setp.gt.s32 	%p48, %r67, 448;
	ld.shared.f32 	%f234, [_ZZN3cub18CUB_300001_SM_10006detail6reduce28DeviceReduceSingleTileKernelINS2_10policy_hubIfjN4cuda3std3__44plusIfEEE10Policy1000EPfSC_iS9_ffNS7_10__identityEEEvT0_T1_T2_T3_T4_T6_E12temp_storage+72];
	add.f32 	%f235, %f234, %f233;
	selp.f32 	%f236, %f235, %f233, %p48;
	setp.gt.s32 	%p49, %r67, 480;
	ld.shared.f32 	%f237, [_ZZN3cub18CUB_300001_SM_10006detail6reduce28DeviceReduceSingleTileKernelINS2_10policy_hubIfjN4cuda3std3__44plusIfEEE10Policy1000EPfSC_iS9_ffNS7_10__identityEEEvT0_T1_T2_T3_T4_T6_E12temp_storage+76];
	add.f32 	%f238, %f237, %f236;
	selp.f32 	%f530, %f238, %f236, %p49;
	bra.uni 	$L__BB7_72;
$L__BB7_56:
	mov.u32 	%r46, %tid.x;
	mul.wide.u32 	%rd35, %r46, 4;
	add.s64 	%rd19, %rd16, %rd35;
	// begin inline asm
	ld.global.nc.u32 %r68, [%rd19];
	// end inline asm
	mov.b32 	%f59, %r68;
	add.s64 	%rd20, %rd19, 2048;
	// begin inline asm
	ld.global.nc.u32 %r69, [%rd20];
	// end inline asm
	mov.b32 	%f60, %r69;
	add.s64 	%rd21, %rd19, 4096;
	// begin inline asm
	ld.global.nc.u32 %r70, [%rd21];
	// end inline asm
	mov.b32 	%f61, %r70;
	add.s64 	%rd22, %rd19, 6144;
	// begin inline asm
	ld.global.nc.u32 %r71, [%rd22];
	// end inline asm
	mov.b32 	%f62, %r71;
	add.s64 	%rd23, %rd19, 8192;
	// begin inline asm
	ld.global.nc.u32 %r72, [%rd23];
	// end inline asm
	mov.b32 	%f63, %r72;
	add.s64 	%rd24, %rd19, 10240;
	// begin inline asm
	ld.global.nc.u32 %r73, [%rd24];
	// end inline asm
	mov.b32 	%f64, %r73;
	add.s64 	%rd25, %rd19, 12288;
	// begin inline asm
	ld.global.nc.u32 %r74, [%rd25];
	// end inline asm
	mov.b32 	%f65, %r74;
	add.s64 	%rd26, %rd19, 14336;
	// begin inline asm
	ld.global.nc.u32 %r75, [%rd26];
	// end inline asm
	mov.b32 	%f66, %r75;
	add.s64 	%rd27, %rd19, 16384;
	// begin inline asm
	ld.global.nc.u32 %r76, [%rd27];
	// end inline asm
	mov.b32 	%f67, %r76;
	add.s64 	%rd28, %rd19, 18432;
	// begin inline asm
	ld.global.nc.u32 %r77, [%rd28];
	// end inline asm
	mov.b32 	%f68, %r77;
	add.s64 	%rd29, %rd19, 20480;
	// begin inline asm
	ld.global.nc.u32 %r78, [%rd29];
	// end inline asm
	mov.b32 	%f69, %r78;
	add.s64 	%rd30, %rd19, 22528;
	// begin inline asm
	ld.global.nc.u32 %r79, [%rd30];
	// end inline asm
	mov.b32 	%f70, %r79;
	add.s64 	%rd31, %rd19, 24576;
	// begin inline asm
	ld.global.nc.u32 %r80, [%rd31];
	// end inline asm
	mov.b32 	%f71, %r80;
	add.s64 	%rd32, %rd19, 26624;
	// begin inline asm
	ld.global.nc.u32 %r81, [%rd32];
	// end inline asm
	mov.b32 	%f72, %r81;
	add.s64 	%rd33, %rd19, 28672;
	// begin inline asm
	ld.global.nc.u32 %r82, [%rd33];
	// end inline asm
	mov.b32 	%f73, %r82;
	add.s64 	%rd34, %rd19, 30720;
	// begin inline asm
	ld.global.nc.u32 %r83, [%rd34];
	// end inline asm
	mov.b32 	%f74, %r83;
	add.f32 	%f75, %f59, %f60;
	add.f32 	%f76, %f61, %f62;
	add.f32 	%f77, %f63, %f64;
	add.f32 	%f78, %f65, %f66;
	add.f32 	%f79, %f67, %f68;
	add.f32 	%f80, %f69, %f70;
	add.f32 	%f81, %f71, %f72;
	add.f32 	%f82, %f73, %f74;
	add.f32 	%f83, %f75, %f76;
	add.f32 	%f84, %f77, %f78;
	add.f32 	%f85, %f79, %f80;
	add.f32 	%f86, %f81, %f82;
	add.f32 	%f87, %f83, %f84;
	add.f32 	%f88, %f85, %f86;
	add.f32 	%f529, %f87, %f88;
	setp.lt.u32 	%p4, %r67, 16384;
	mov.b32 	%r400, 8192;
	@%p4 bra 	$L__BB7_60;
	add.s32 	%r47, %r67, -8192;
	mov.b32 	%r400, 8192;
$L__BB7_58:
	mul.wide.s32 	%rd52, %r400, 4;
	add.s64 	%rd36, %rd19, %rd52;
	// begin inline asm
	ld.global.nc.u32 %r86, [%rd36];
	// end inline asm
	mov.b32 	%f89, %r86;
	add.s64 	%rd37, %rd36, 2048;
	// begin inline asm
	ld.global.nc.u32 %r87, [%rd37];
	// end inline asm
	mov.b32 	%f90, %r87;
	add.s64 	%rd38, %rd36, 4096;
	// begin inline asm
	ld.global.nc.u32 %r88, [%rd38];
	// end inline asm
	mov.b32 	%f91, %r88;
	add.s64 	%rd39, %rd36, 6144;
	// begin inline asm
	ld.global.nc.u32 %r89, [%rd39];
	// end inline asm
	mov.b32 	%f92, %r89;
	add.s64 	%rd40, %rd36, 8192;
	// begin inline asm
	ld.global.nc.u32 %r90, [%rd40];
	// end inline asm
	mov.b32 	%f93, %r90;
	add.s64 	%rd41, %rd36, 10240;
	// begin inline asm
	ld.global.nc.u32 %r91, [%rd41];
	// end inline asm
	mov.b32 	%f94, %r91;
	add.s64 	%rd42, %rd36, 12288;
	// begin inline asm
	ld.global.nc.u32 %r92, [%rd42];
	// end inline asm
	mov.b32 	%f95, %r92;
	add.s64 	%rd43, %rd36, 14336;
	// begin inline asm
	ld.global.nc.u32 %r93, [%rd43];
	// end inline asm
	mov.b32 	%f96, %r93;
	add.s64 	%rd44, %rd36, 16384;
	// begin inline asm
	ld.global.nc.u32 %r94, [%rd44];
	// end inline asm
	mov.b32 	%f97, %r94;
	add.s64 	%rd45, %rd36, 18432;
	// begin inline asm
	ld.global.nc.u32 %r95, [%rd45];
	// end inline asm
	mov.b32 	%f98, %r95;
	add.s64 	%rd46, %rd36, 20480;
	// begin inline asm
	ld.global.nc.u32 %r96, [%rd46];
	// end inline asm
	mov.b32 	%f99, %r96;
	add.s64 	%rd47, %rd36, 22528;
	// begin inline asm
	ld.global.nc.u32 %r97, [%rd47];
	// end inline asm
	mov.b32 	%f100, %r97;
	add.s64 	%rd48, %rd36, 24576;
	// begin inline asm
	ld.global.nc.u32 %r98, [%rd48];
	// end inline asm
	mov.b32 	%f101, %r98;
	add.s64 	%rd49, %rd36, 26624;
	// begin inline asm
	ld.global.nc.u32 %r99, [%rd49];
	// end inline asm
	mov.b32 	%f102, %r99;
	add.s64 	%rd50, %rd36, 28672;
	// begin inline asm
	ld.global.nc.u32 %r100, [%rd50];
	// end inline asm
	mov.b32 	%f103, %r100;
	add.s64 	%rd51, %rd36, 30720;
	// begin inline asm
	ld.global.nc.u32 %r101, [%rd51];
	// end inline asm
	mov.b32 	%f104, %r101;
	add.f32 	%f105, %f529, %f89;
	add.f32 	%f106, %f90, %f91;
	add.f32 	%f107, %f92, %f93;
	add.f32 	%f108, %f94, %f95;
	add.f32 	%f109, %f96, %f97;
	add.f32 	%f110, %f98, %f99;
	add.f32 	%f111, %f100, %f101;
	add.f32 	%f112, %f102, %f103;
	add.f32 	%f113, %f105, %f106;
	add.f32 	%f114, %f107, %f108;
	add.f32 	%f115, %f109, %f110;
	add.f32 	%f116, %f111, %f112;
	add.f32 	%f117, %f113, %f114;
	add.f32 	%f118, %f115, %f116;
	add.f32 	%f119, %f117, %f118;
	add.f32 	%f529, %f119, %f104;
	sub.s32 	%r102, %r67, %r400;
	setp.lt.s32 	%p5, %r102, 8192;
	@%p5 bra 	$L__BB7_68;
	add.s32 	%r400, %r400, 8192;
	setp.le.s32 	%p6, %r400, %r47;
	@%p6 bra 	$L__BB7_58;
$L__BB7_60:
	setp.le.s32 	%p7, %r67, %r400;
	@%p7 bra 	$L__BB7_68;
	sub.s32 	%r51, %r67, %r400;
	setp.ge.s32 	%p8, %r46, %r51;
	@%p8 bra 	$L__BB7_68;
	not.b32 	%r103, %r46;
	add.s32 	%r104, %r67, %r103;
	sub.s32 	%r52, %r104, %r400;
	and.b32  	%r105, %r52, 1536;
	setp.eq.s32 	%p9, %r105, 1536;
	mov.u32 	%r404, %r46;
	@%p9 bra 	$L__BB7_65;
	add.s32 	%r402, %r46, %r400;
	shr.u32 	%r106, %r52, 9;
	add.s32 	%r107, %r106, 1;
	and.b32  	%r108, %r107, 3;
	neg.s32 	%r401, %r108;
	mov.u32 	%r404, %r46;
$L__BB7_64:
	.pragma "nounroll";
	mul.wide.u32 	%rd54, %r402, 4;
	add.s64 	%rd53, %rd16, %rd54;
	// begin inline asm
	ld.global.nc.u32 %r109, [%rd53];
	// end inline asm
	mov.b32 	%f121, %r109;
	add.f32 	%f529, %f529, %f121;
	add.s32 	%r404, %r404, 512;
	add.s32 	%r402, %r402, 512;
	add.s32 	%r401, %r401, 1;
	setp.ne.s32 	%p10, %r401, 0;
	@%p10 bra 	$L__BB7_64;
$L__BB7_65:
	setp.lt.u32 	%p11, %r52, 1536;
	@%p11 bra 	$L__BB7_68;
	cvt.u64.u32 	%rd55, %r404;
	cvt.u64.u32 	%rd56, %r400;
	add.s64 	%rd57, %rd55, %rd56;
	shl.b64 	%rd58, %rd57, 2;
	add.s64 	%rd59, %rd58, %rd16;
	add.s64 	%rd132, %rd59, 4096;
	add.s32 	%r405, %r404, %r400;
$L__BB7_67:
	mul.wide.u32 	%rd64, %r405, 4;
	add.s64 	%rd60, %rd16, %rd64;
	// begin inline asm
	ld.global.nc.u32 %r110, [%rd60];
	// end inline asm
	mov.b32 	%f122, %r110;
	add.f32 	%f123, %f529, %f122;
	add.s64 	%rd61, %rd132, -2048;
	// begin inline asm
	ld.global.nc.u32 %r111, [%rd61];
	// end inline asm
	mov.b32 	%f124, %r111;
	add.f32 	%f125, %f123, %f124;
	// begin inline asm
	ld.global.nc.u32 %r112, [%rd132];
	// end inline asm
	mov.b32 	%f126, %r112;
	add.f32 	%f127, %f125, %f126;
	add.s64 	%rd63, %rd132, 2048;
	// begin inline asm
	ld.global.nc.u32 %r113, [%rd63];
	// end inline asm
	mov.b32 	%f128, %r113;
	add.f32 	%f529, %f127, %f128;
	add.s32 	%r404, %r404, 2048;
	add.s64 	%rd132, %rd132, 8192;
	add.s32 	%r405, %r405, 2048;
	setp.lt.s32 	%p12, %r404, %r51;
	@%p12 bra 	$L__BB7_67;
$L__BB7_68:
	// begin inline asm
	mov.u32 %r114, %laneid;
	// end inline asm
	mov.b32 	%r116, %f529;
	mov.b32 	%r117, 1;
	mov.b32 	%r138, 31;
	mov.b32 	%r139, -1;
	// begin inline asm
	shfl.sync.down.b32 %r115, %r116, %r117, %r138, %r139;
	// end inline asm
	setp.gt.s32 	%p13, %r114, 30;
	mov.b32 	%f129, %r115;
	add.f32 	%f130, %f529, %f129;
	selp.f32 	%f131, %f529, %f130, %p13;
	mov.b32 	%r121, %f131;
	mov.b32 	%r122, 2;
	// begin inline asm
	shfl.sync.down.b32 %r120, %r121, %r122, %r138, %r139;
	// end inline asm
	setp.gt.s32 	%p14, %r114, 29;
	mov.b32 	%f132, %r120;
	add.f32 	%f133, %f131, %f132;
	selp.f32 	%f134, %f131, %f133, %p14;
	mov.b32 	%r126, %f134;
	mov.b32 	%r127, 4;
	// begin inline asm
	shfl.sync.down.b32 %r125, %r126, %r127, %r138, %r139;
	// end inline asm
	setp.gt.s32 	%p15, %r114, 27;
	mov.b32 	%f135, %r125;
	add.f32 	%f136, %f134, %f135;
	selp.f32 	%f137, %f134, %f136, %p15;
	mov.b32 	%r131, %f137;
	mov.b32 	%r132, 8;
	// begin inline asm
	shfl.sync.down.b32 %r130, %r131, %r132, %r138, %r139;
	// end inline asm
	setp.gt.s32 	%p16, %r114, 23;
	mov.b32 	%f138, %r130;
	add.f32 	%f139, %f137, %f138;
	selp.f32 	%f140, %f137, %f139, %p16;
	mov.b32 	%r136, %f140;
	mov.b32 	%r137, 16;
	// begin inline asm
	shfl.sync.down.b32 %r135, %r136, %r137, %r138, %r139;
	// end inline asm
	setp.gt.s32 	%p17, %r114, 15;
	mov.b32 	%f141, %r135;
	add.f32 	%f54, %f140, %f141;
	selp.f32 	%f530, %f140, %f54, %p17;
	setp.ne.s32 	%p18, %r114, 0;
	@%p18 bra 	$L__BB7_70;
	shr.u32 	%r140, %r46, 3;
	and.b32  	%r141, %r140, 124;
	mov.u32 	%r142, _ZZN3cub18CUB_300001_SM_10006detail6reduce28DeviceReduceSingleTileKernelINS2_10policy_hubIfjN4cuda3std3__44plusIfEEE10Policy1000EPfSC_iS9_ffNS7_10__identityEEEvT0_T1_T2_T3_T4_T6_E12temp_storage;
	add.s32 	%r143, %r142, %r141;
	st.shared.f32 	[%r143+16], %f54;
$L__BB7_70:
	bar.sync 	0;
	setp.ne.s32 	%p19, %r46, 0;
	@%p19 bra 	$L__BB7_72;
	ld.shared.f32 	%f142, [_ZZN3cub18CUB_300001_SM_10006detail6reduce28DeviceReduceSingleTileKernelINS2_10policy_hubIfjN4cuda3std3__44plusIfEEE10Policy1000EPfSC_iS9_ffNS7_10__identityEEEvT0_T1_T2_T3_T4_T6_E12temp_storage+20];
	add.f32 	%f143, %f530, %f142;
	ld.shared.f32 	%f144, [_ZZN3cub18CUB_300001_SM_10006detail6reduce28DeviceReduceSingleTileKernelINS2_10policy_hubIfjN4cuda3std3__44plusIfEEE10Policy1000EPfSC_iS9_ffNS7_10__identityEEEvT0_T1_T2_T3_T4_T6_E12temp_storage+24];
	add.f32 	%f145, %f143, %f144;
	ld.shared.f32 	%f146, [_ZZN3cub18CUB_300001_SM_10006detail6reduce28DeviceReduceSingleTileKernelINS2_10policy_hubIfjN4cuda3std3__44plusIfEEE10Policy1000EPfSC_iS9_ffNS7_10__identityEEEvT0_T1_T2_T3_T4_T6_E12temp_storage+28];
	add.f32 	%f147, %f145, %f146;
	ld.shared.f32 	%f148, [_ZZN3cub18CUB_300001_SM_10006detail6reduce28DeviceReduceSingleTileKernelINS2_10policy_hubIfjN4cuda3std3__44plusIfEEE10Policy1000EPfSC_iS9_ffNS7_10__identityEEEvT0_T1_T2_T3_T4_T6_E12temp_storage+32];
	add.f32 	%f149, %f147, %f148;
	ld.shared.f32 	%f150, [_ZZN3cub18CUB_300001_SM_10006detail6reduce28DeviceReduceSingleTileKernelINS2_10policy_hubIfjN4cuda3std3__44plusIfEEE10Policy1000EPfSC_iS9_ffNS7_10__identityEEEvT0_T1_T2_T3_T4_T6_E12temp_storage+36];
	add.f32 	%f151, %f149, %f150;
	ld.shared.f32 	%f152, [_ZZN3cub18CUB_300001_SM_10006detail6reduce28DeviceReduceSingleTileKernelINS2_10policy_hubIfjN4cuda3std3__44plusIfEEE10Policy1000EPfSC_iS9_ffNS7_10__identityEEEvT0_T1_T2_T3_T4_T6_E12temp_storage+40];
	add.f32 	%f153, %f151, %f152;
	ld.shared.f32 	%f154, [_ZZN3cub18CUB_300001_SM_10006detail6reduce28DeviceReduceSingleTileKernelINS2_10policy_hubIfjN4cuda3std3__44plusIfEEE10Policy1000EPfSC_iS9_ffNS7_10__identityEEEvT0_T1_T2_T3_T4_T6_E12temp_storage+44];
	add.f32 	%f155, %f153, %f154;
	ld.shared.f32 	%f156, [_ZZN3cub18CUB_300001_SM_10006detail6reduce28DeviceReduceSingleTileKernelINS2_10policy_hubIfjN4cuda3std3__44plusIfEEE10Policy1000EPfSC_iS9_ffNS7_10__identityEEEvT0_T1_T2_T3_T4_T6_E12temp_storage+48];
	add.f32 	%f157, %f155, %f156;
	ld.shared.f32 	%f158, [_ZZN3cub18CUB_300001_SM_10006detail6reduce28DeviceReduceSingleTileKernelINS2_10policy_hubIfjN4cuda3std3__44plusIfEEE10Policy1000EPfSC_iS9_ffNS7_10__identityEEEvT0_T1_T2_T3_T4_T6_E12temp_storage+52];
	add.f32 	%f159, %f157, %f158;
	ld.shared.f32 	%f160, [_ZZN3cub18CUB_300001_SM_10006detail6reduce28DeviceReduceSingleTileKernelINS2_10policy_hubIfjN4cuda3std3__44plusIfEEE10Policy1000EPfSC_iS9_ffNS7_10__identityEEEvT0_T1_T2_T3_T4_T6_E12temp_storage+56];
	add.f32 	%f161, %f159, %f160;
	ld.shared.f32 	%f162, [_ZZN3cub18CUB_300001_SM_10006detail6reduce28DeviceReduceSingleTileKernelINS2_10policy_hubIfjN4cuda3std3__44plusIfEEE10Policy1000EPfSC_iS9_ffNS7_10__identityEEEvT0_T1_T2_T3_T4_T6_E12temp_storage+60];
	add.f32 	%f163, %f161, %f162;
	ld.shared.f32 	%f164, [_ZZN3cub18CUB_300001_SM_10006detail6reduce28DeviceReduceSingleTileKernelINS2_10policy_hubIfjN4cuda3std3__44plusIfEEE10Policy1000EPfSC_iS9_ffNS7_10__identityEEEvT0_T1_T2_T3_T4_T6_E12temp_storage+64];
	add.f32 	%f165, %f163, %f164;
	ld.shared.f32 	%f166, [_ZZN3cub18CUB_300001_SM_10006detail6reduce28DeviceReduceSingleTileKernelINS2_10policy_hubIfjN4cuda3std3__44plusIfEEE10Policy1000EPfSC_iS9_ffNS7_10__identityEEEvT0_T1_T2_T3_T4_T6_E12temp_storage+68];
	add.f32 	%f167, %f165, %f166;
	ld.shared.f32 	%f168, [_ZZN3cub18CUB_300001_SM_10006detail6reduce28DeviceReduceSingleTileKernelINS2_10policy_hubIfjN4cuda3std3__44plusIfEEE10Policy1000EPfSC_iS9_ffNS7_10__identityEEEvT0_T1_T2_T3_T4_T6_E12temp_storage+72];
	add.f32 	%f169, %f167, %f168;
	ld.shared.f32 	%f170, [_ZZN3cub18CUB_300001_SM_10006detail6reduce28DeviceReduceSingleTileKernelINS2_10policy_hubIfjN4cuda3std3__44plusIfEEE10Policy1000EPfSC_iS9_ffNS7_10__identityEEEvT0_T1_T2_T3_T4_T6_E12temp_storage+76];
	add.f32 	%f530, %f169, %f170;
$L__BB7_72:
	mov.u32 	%r379, %tid.x;
	setp.ne.s32 	%p111, %r379, 0;
	@%p111 bra 	$L__BB7_74;
	add.f32 	%f503, %f58, %f530;
	st.global.f32 	[%rd1], %f503;
$L__BB7_74:
	ret;

}
	// .globl	_ZN3cub18CUB_300001_SM_10006detail6reduce28DeviceReduceSingleTileKernelINS2_10policy_hubIfyN4cuda3std3__44plusIfEEE10Policy1000EN6thrust24THRUST_300001_SM_1000_NS18transform_iteratorINSD_12zip_functionINS7_10multipliesIfEEEENSD_12zip_iteratorINS7_5tupleIJNSD_6detail15normal_iteratorINSD_10device_ptrIdEEEESP_EEEEENSD_11use_defaultESS_EEPfyS9_ffNS7_10__identityEEEvT0_T1_T2_T3_T4_T6_
.visible .entry _ZN3cub18CUB_300001_SM_10006detail6reduce28DeviceReduceSingleTileKernelINS2_10policy_hubIfyN4cuda3std3__44plusIfEEE10Policy1000EN6thrust24THRUST_300001_SM_1000_NS18transform_iteratorINSD_12zip_functionINS7_10multipliesIfEEEENSD_12zip_iteratorINS7_5tupleIJNSD_6detail15normal_iteratorINSD_10device_ptrIdEEEESP_EEEEENSD_11use_defaultESS_EEPfyS9_ffNS7_10__identityEEEvT0_T1_T2_T3_T4_T6_(
	.param .align 8 .b8 _ZN3cub18CUB_300001_SM_10006detail6reduce28DeviceReduceSingleTileKernelINS2_10policy_hubIfyN4cuda3std3__44plusIfEEE10Policy1000EN6thrust24THRUST_300001_SM_1000_NS18transform_iteratorINSD_12zip_functionINS7_10multipliesIfEEEENSD_12zip_iteratorINS7_5tupleIJNSD_6detail15normal_iteratorINSD_10device_ptrIdEEEESP_EEEEENSD_11use_defaultESS_EEPfyS9_ffNS7_10__identityEEEvT0_T1_T2_T3_T4_T6__param_0[24],
	.param .u64 .ptr .align 1 _ZN3cub18CUB_300001_SM_10006detail6reduce28DeviceReduceSingleTileKernelINS2_10policy_hubIfyN4cuda3std3__44plusIfEEE10Policy1000EN6thrust24THRUST_300001_SM_1000_NS18transform_iteratorINSD_12zip_functionINS7_10multipliesIfEEEENSD_12zip_iteratorINS7_5tupleIJNSD_6detail15normal_iteratorINSD_10device_ptrIdEEEESP_EEEEENSD_11use_defaultESS_EEPfyS9_ffNS7_10__identityEEEvT0_T1_T2_T3_T4_T6__param_1,
	.param .u64 _ZN3cub18CUB_300001_SM_10006detail6reduce28DeviceReduceSingleTileKernelINS2_10policy_hubIfyN4cuda3std3__44plusIfEEE10Policy1000EN6thrust24THRUST_300001_SM_1000_NS18transform_iteratorINSD_12zip_functionINS7_10multipliesIfEEEENSD_12zip_iteratorINS7_5tupleIJNSD_6detail15normal_iteratorINSD_10device_ptrIdEEEESP_EEEEENSD_11use_defaultESS_EEPfyS9_ffNS7_10__identityEEEvT0_T1_T2_T3_T4_T6__param_2,
	.param .align 1 .b8 _ZN3cub18CUB_300001_SM_10006detail6reduce28DeviceReduceSingleTileKernelINS2_10policy_hubIfyN4cuda3std3__44plusIfEEE10Policy1000EN6thrust24THRUST_300001_SM_1000_NS18transform_iteratorINSD_12zip_functionINS7_10multipliesIfEEEENSD_12zip_iteratorINS7_5tupleIJNSD_6detail15normal_iteratorINSD_10device_ptrIdEEEESP_EEEEENSD_11use_defaultESS_EEPfyS9_ffNS7_10__identityEEEvT0_T1_T2_T3_T4_T6__param_3[1],
	.param .f32 _ZN3cub18CUB_300001_SM_10006detail6reduce28DeviceReduceSingleTileKernelINS2_10policy_hubIfyN4cuda3std3__44plusIfEEE10Policy1000EN6thrust24THRUST_300001_SM_1000_NS18transform_iteratorINSD_12zip_functionINS7_10multipliesIfEEEENSD_12zip_iteratorINS7_5tupleIJNSD_6detail15normal_iteratorINSD_10device_ptrIdEEEESP_EEEEENSD_11use_defaultESS_EEPfyS9_ffNS7_10__identityEEEvT0_T1_T2_T3_T4_T6__param_4,
	.param .align 1 .b8 _ZN3cub18CUB_300001_SM_10006detail6reduce28DeviceReduceSingleTileKernelINS2_10policy_hubIfyN4cuda3std3__44plusIfEEE10Policy1000EN6thrust24THRUST_300001_SM_1000_NS18transform_iteratorINSD_12zip_functionINS7_10multipliesIfEEEENSD_12zip_iteratorINS7_5tupleIJNSD_6detail15normal_iteratorINSD_10device_ptrIdEEEESP_EEEEENSD_11use_defaultESS_EEPfyS9_ffNS7_10__identityEEEvT0_T1_T2_T3_T4_T6__param_5[1]
)
.maxntid 256
.minnctapersm 1
{
	.reg .pred 	%p<58>;
	.reg .b16 	%rs<9>;
	.reg .b32 	%r<177>;
	.reg .b32 	%f<391>;
	.reg .b64 	%rd<72>;
	.reg .b64 	%fd<155>;
	// demoted variable
	.shared .align 4 .b8 _ZZN3cub18CUB_300001_SM_10006detail6reduce28DeviceReduceSingleTileKernelINS2_10policy_hubIfyN4cuda3std3__44plusIfEEE10Policy1000EN6thrust24THRUST_300001_SM_1000_NS18transform_iteratorINSD_12zip_functionINS7_10multipliesIfEEEENSD_12zip_iteratorINS7_5tupleIJNSD_6detail15normal_iteratorINSD_10device_ptrIdEEEESP_EEEEENSD_11use_defaultESS_EEPfyS9_ffNS7_10__identityEEEvT0_T1_T2_T3_T4_T6_E12temp_storage[44];
	ld.param.u64 	%rd24, [_ZN3cub18CUB_300001_SM_10006detail6reduce28DeviceReduceSingleTileKernelINS2_10policy_hubIfyN4cuda3std3__44plusIfEEE10Policy1000EN6thrust24THRUST_300001_SM_1000_NS18transform_iteratorINSD_12zip_functionINS7_10multipliesIfEEEENSD_12zip_iteratorINS7_5tupleIJNSD_6detail15normal_iteratorINSD_10device_ptrIdEEEESP_EEEEENSD_11use_defaultESS_EEPfyS9_ffNS7_10__identityEEEvT0_T1_T2_T3_T4_T6__param_0+8];
	ld.param.u64 	%rd23, [_ZN3cub18CUB_300001_SM_10006detail6reduce28DeviceReduceSingleTileKernelINS2_10policy_hubIfyN4cuda3std3__44plusIfEEE10Policy1000EN6thrust24THRUST_300001_SM_1000_NS18transform_iteratorINSD_12zip_functionINS7_10multipliesIfEEEENSD_12zip_iteratorINS7_5tupleIJNSD_6detail15normal_iteratorINSD_10device_ptrIdEEEESP_EEEEENSD_11use_defaultESS_EEPfyS9_ffNS7_10__identityEEEvT0_T1_T2_T3_T4_T6__param_0];
	ld.param.u64 	%rd26, [_ZN3cub18CUB_300001_SM_10006detail6reduce28DeviceReduceSingleTileKernelINS2_10policy_hubIfyN4cuda3std3__44plusIfEEE10Policy1000EN6thrust24THRUST_300001_SM_1000_NS18transform_iteratorINSD_12zip_functionINS7_10multipliesIfEEEENSD_12zip_iteratorINS7_5tupleIJNSD_6detail15normal_iteratorINSD_10device_ptrIdEEEESP_EEEEENSD_11use_defaultESS_EEPfyS9_ffNS7_10__identityEEEvT0_T1_T2_T3_T4_T6__param_1];
	ld.param.u64 	%rd25, [_ZN3cub18CUB_300001_SM_10006detail6reduce28DeviceReduceSingleTileKernelINS2_10policy_hubIfyN4cuda3std3__44plusIfEEE10Policy1000EN6thrust24THRUST_300001_SM_1000_NS18transform_iteratorINSD_12zip_functionINS7_10multipliesIfEEEENSD_12zip_iteratorINS7_5tupleIJNSD_6detail15normal_iteratorINSD_10device_ptrIdEEEESP_EEEEENSD_11use_defaultESS_EEPfyS9_ffNS7_10__identityEEEvT0_T1_T2_T3_T4_T6__param_2];
	ld.param.f32 	%f41, [_ZN3cub18CUB_300001_SM_10006detail6reduce28DeviceReduceSingleTileKernelINS2_10policy_hubIfyN4cuda3std3__44plusIfEEE10Policy1000EN6thrust24THRUST_300001_SM_1000_NS18transform_iteratorINSD_12zip_functionINS7_10multipliesIfEEEENSD_12zip_iteratorINS7_5tupleIJNSD_6detail15normal_iteratorINSD_10device_ptrIdEEEESP_EEEEENSD_11use_defaultESS_EEPfyS9_ffNS7_10__identityEEEvT0_T1_T2_T3_T4_T6__param_4];
	cvta.to.global.u64 	%rd1, %rd26;
	setp.ne.s64 	%p1, %rd25, 0;
	@%p1 bra 	$L__BB8_3;
	mov.u32 	%r163, %tid.x;
	setp.ne.s32 	%p57, %r163, 0;
	@%p57 bra 	$L__BB8_50;
	st.global.f32 	[%rd1], %f41;
	bra.uni 	$L__BB8_50;
$L__BB8_3:
	cvta.to.global.u64 	%rd2, %rd23;
	cvta.to.global.u64 	%rd3, %rd24;
	setp.gt.u64 	%p2, %rd25, 4095;
	@%p2 bra 	$L__BB8_28;
	cvt.u32.u64 	%r1, %rd25;
	mov.u32 	%r2, %tid.x;
	setp.ge.u32 	%p23, %r2, %r1;
	mov.f32 	%f379, 0f00000000;
	mov.u32 	%r167, %r2;
	@%p23 bra 	$L__BB8_6;
	mul.wide.u32 	%rd52, %r2, 8;
	add.s64 	%rd53, %rd2, %rd52;
	add.s64 	%rd54, %rd3, %rd52;
	ld.global.f64 	%fd95, [%rd53];
	ld.global.f64 	%fd96, [%rd54];
	cvt.rn.f32.f64 	%f221, %fd95;
	cvt.rn.f32.f64 	%f222, %fd96;
	mul.f32 	%f379, %f221, %f222;
	add.s32 	%r167, %r2, 256;
$L__BB8_6:
	setp.ge.u32 	%p24, %r167, %r1;
	@%p24 bra 	$L__BB8_19;
	not.b32 	%r90, %r167;
	add.s32 	%r91, %r90, %r1;
	shr.u32 	%r92, %r91, 8;
	add.s32 	%r5, %r92, 1;
	and.b32  	%r6, %r5, 15;
	setp.lt.u32 	%p25, %r91, 3840;
	@%p25 bra 	$L__BB8_10;
	and.b32  	%r93, %r5, 33554416;
	neg.s32 	%r165, %r93;
	mul.wide.u32 	%rd55, %r167, 8;
	or.b64  	%rd56, %rd55, 16384;
	add.s64 	%rd67, %rd2, %rd56;
	add.s64 	%rd66, %rd3, %rd56;
$L__BB8_9:
	.pragma "nounroll";
	ld.global.f64 	%fd97, [%rd67+-16384];
	ld.global.f64 	%fd98, [%rd66+-16384];
	cvt.rn.f32.f64 	%f224, %fd97;
	cvt.rn.f32.f64 	%f225, %fd98;
	fma.rn.f32 	%f226, %f224, %f225, %f379;
	ld.global.f64 	%fd99, [%rd67+-14336];
	ld.global.f64 	%fd100, [%rd66+-14336];
	cvt.rn.f32.f64 	%f227, %fd99;
	cvt.rn.f32.f64 	%f228, %fd100;
	fma.rn.f32 	%f229, %f227, %f228, %f226;
	ld.global.f64 	%fd101, [%rd67+-12288];
	ld.global.f64 	%fd102, [%rd66+-12288];
	cvt.rn.f32.f64 	%f230, %fd101;
	cvt.rn.f32.f64 	%f231, %fd102;
	fma.rn.f32 	%f232, %f230, %f231, %f229;
	ld.global.f64 	%fd103, [%rd67+-10240];
	ld.global.f64 	%fd104, [%rd66+-10240];
	cvt.rn.f32.f64 	%f233, %fd103;
	cvt.rn.f32.f64 	%f234, %fd104;
	fma.rn.f32 	%f235, %f233, %f234, %f232;
	ld.global.f64 	%fd105, [%rd67+-8192];
	ld.global.f64 	%fd106, [%rd66+-8192];
	cvt.rn.f32.f64 	%f236, %fd105;
	cvt.rn.f32.f64 	%f237, %fd106;
	fma.rn.f32 	%f238, %f236, %f237, %f235;
	ld.global.f64 	%fd107, [%rd67+-6144];
	ld.global.f64 	%fd108, [%rd66+-6144];
	cvt.rn.f32.f64 	%f239, %fd107;
	cvt.rn.f32.f64 	%f240, %fd108;
	fma.rn.f32 	%f241, %f239, %f240, %f238;
	ld.global.f64 	%fd109, [%rd67+-4096];
	ld.global.f64 	%fd110, [%rd66+-4096];
	cvt.rn.f32.f64 	%f242, %fd109;
	cvt.rn.f32.f64 	%f243, %fd110;
	fma.rn.f32 	%f244, %f242, %f243, %f241;
	ld.global.f64 	%fd111, [%rd67+-2048];
	ld.global.f64 	%fd112, [%rd66+-2048];
	cvt.rn.f32.f64 	%f245, %fd111;
	cvt.rn.f32.f64 	%f246, %fd112;
	fma.rn.f32 	%f247, %f245, %f246, %f244;
	ld.global.f64 	%fd113, [%rd67];
	ld.global.f64 	%fd114, [%rd66];
	cvt.rn.f32.f64 	%f248, %fd113;
	cvt.rn.f32.f64 	%f249, %fd114;
	fma.rn.f32 	%f250, %f248, %f249, %f247;
	ld.global.f64 	%fd115, [%rd67+2048];
	ld.global.f64 	%fd116, [%rd66+2048];
	cvt.rn.f32.f64 	%f251, %fd115;
	cvt.rn.f32.f64 	%f252, %fd116;
	fma.rn.f32 	%f253, %f251, %f252, %f250;
	ld.global.f64 	%fd117, [%rd67+4096];
	ld.global.f64 	%fd118, [%rd66+4096];
	cvt.rn.f32.f64 	%f254, %fd117;
	cvt.rn.f32.f64 	%f255, %fd118;
	fma.rn.f32 	%f256, %f254, %f255, %f253;
	ld.global.f64 	%fd119, [%rd67+6144];
	ld.global.f64 	%fd120, [%rd66+6144];
	cvt.rn.f32.f64 	%f257, %fd119;
	cvt.rn.f32.f64 	%f258, %fd120;
	fma.rn.f32 	%f259, %f257, %f258, %f256;
	ld.global.f64 	%fd121, [%rd67+8192];
	ld.global.f64 	%fd122, [%rd66+8192];
	cvt.rn.f32.f64 	%f260, %fd121;
	cvt.rn.f32.f64 	%f261, %fd122;
	fma.rn.f32 	%f262, %f260, %f261, %f259;
	ld.global.f64 	%fd123, [%rd67+10240];
	ld.global.f64 	%fd124, [%rd66+10240];
	cvt.rn.f32.f64 	%f263, %fd123;
	cvt.rn.f32.f64 	%f264, %fd124;
	fma.rn.f32 	%f265, %f263, %f264, %f262;
	ld.global.f64 	%fd125, [%rd67+12288];
	ld.global.f64 	%fd126, [%rd66+12288];
	cvt.rn.f32.f64 	%f266, %fd125;
	cvt.rn.f32.f64 	%f267, %fd126;
	fma.rn.f32 	%f268, %f266, %f267, %f265;
	ld.global.f64 	%fd127, [%rd67+14336];
	ld.global.f64 	%fd128, [%rd66+14336];
	cvt.rn.f32.f64 	%f269, %fd127;
	cvt.rn.f32.f64 	%f270, %fd128;
	fma.rn.f32 	%f379, %f269, %f270, %f268;
	add.s32 	%r167, %r167, 4096;
	add.s32 	%r165, %r165, 16;
	add.s64 	%rd67, %rd67, 32768;
	add.s64 	%rd66, %rd66, 32768;
	setp.ne.s32 	%p26, %r165, 0;
	@%p26 bra 	$L__BB8_9;
$L__BB8_10:
	setp.eq.s32 	%p27, %r6, 0;
	@%p27 bra 	$L__BB8_19;
	and.b32  	%r13, %r5, 7;
	setp.lt.u32 	%p28, %r6, 8;
	@%p28 bra 	$L__BB8_13;
	mul.wide.s32 	%rd57, %r167, 8;
	add.s64 	%rd58, %rd2, %rd57;
	add.s64 	%rd59, %rd3, %rd57;
	ld.global.f64 	%fd129, [%rd58];
	ld.global.f64 	%fd130, [%rd59];
	cvt.rn.f32.f64 	%f272, %fd129;
	cvt.rn.f32.f64 	%f273, %fd130;
	fma.rn.f32 	%f274, %f272, %f273, %f379;
	ld.global.f64 	%fd131, [%rd58+2048];
	ld.global.f64 	%fd132, [%rd59+2048];
	cvt.rn.f32.f64 	%f275, %fd131;
	cvt.rn.f32.f64 	%f276, %fd132;
	fma.rn.f32 	%f277, %f275, %f276, %f274;
	ld.global.f64 	%fd133, [%rd58+4096];
	ld.global.f64 	%fd134, [%rd59+4096];
	cvt.rn.f32.f64 	%f278, %fd133;
	cvt.rn.f32.f64 	%f279, %fd134;
	fma.rn.f32 	%f280, %f278, %f279, %f277;
	ld.global.f64 	%fd135, [%rd58+6144];
	ld.global.f64 	%fd136, [%rd59+6144];
	cvt.rn.f32.f64 	%f281, %fd135;
	cvt.rn.f32.f64 	%f282, %fd136;
	fma.rn.f32 	%f283, %f281, %f282, %f280;
	ld.global.f64 	%fd137, [%rd58+8192];
	ld.global.f64 	%fd138, [%rd59+8192];
	cvt.rn.f32.f64 	%f284, %fd137;
	cvt.rn.f32.f64 	%f285, %fd138;
	fma.rn.f32 	%f286, %f284, %f285, %f283;
	ld.global.f64 	%fd139, [%rd58+10240];
	ld.global.f64 	%fd140, [%rd59+10240];
	cvt.rn.f32.f64 	%f287, %fd139;
	cvt.rn.f32.f64 	%f288, %fd140;
	fma.rn.f32 	%f289, %f287, %f288, %f286;
	ld.global.f64 	%fd141, [%rd58+12288];
	ld.global.f64 	%fd142, [%rd59+12288];
	cvt.rn.f32.f64 	%f290, %fd141;
	cvt.rn.f32.f64 	%f291, %fd142;
	fma.rn.f32 	%f292, %f290, %f291, %f289;
	ld.global.f64 	%fd143, [%rd58+14336];
	ld.global.f64 	%fd144, [%rd59+14336];
	cvt.rn.f32.f64 	%f293, %fd143;
	cvt.rn.f32.f64 	%f294, %fd144;
	fma.rn.f32 	%f379, %f293, %f294, %f292;
	add.s32 	%r167, %r167, 2048;
$L__BB8_13:
	setp.eq.s32 	%p29, %r13, 0;
	@%p29 bra 	$L__BB8_19;
	and.b32  	%r16, %r5, 3;
	setp.lt.u32 	%p30, %r13, 4;
	@%p30 bra 	$L__BB8_16;
	mul.wide.s32 	%rd60, %r167, 8;
	add.s64 	%rd61, %rd2, %rd60;
	add.s64 	%rd62, %rd3, %rd60;
	ld.global.f64 	%fd145, [%rd61];
	ld.global.f64 	%fd146, [%rd62];
	cvt.rn.f32.f64 	%f296, %fd145;
	cvt.rn.f32.f64 	%f297, %fd146;
	fma.rn.f32 	%f298, %f296, %f297, %f379;
	ld.global.f64 	%fd147, [%rd61+2048];
	ld.global.f64 	%fd148, [%rd62+2048];
	cvt.rn.f32.f64 	%f299, %fd147;
	cvt.rn.f32.f64 	%f300, %fd148;
	fma.rn.f32 	%f301, %f299, %f300, %f298;
	ld.global.f64 	%fd149, [%rd61+4096];
	ld.global.f64 	%fd150, [%rd62+4096];
	cvt.rn.f32.f64 	%f302, %fd149;
	cvt.rn.f32.f64 	%f303, %fd150;
	fma.rn.f32 	%f304, %f302, %f303, %f301;
	ld.global.f64 	%fd151, [%rd61+6144];
	ld.global.f64 	%fd152, [%rd62+6144];
	cvt.rn.f32.f64 	%f305, %fd151;
	cvt.rn.f32.f64 	%f306, %fd152;
	fma.rn.f32 	%f379, %f305, %f306, %f304;
	add.s32 	%r167, %r167, 1024;
$L__BB8_16:
	setp.eq.s32 	%p31, %r16, 0;
	@%p31 bra 	$L__BB8_19;
	neg.s32 	%r170, %r16;
$L__BB8_18:
	.pragma "nounroll";
	mul.wide.s32 	%rd63, %r167, 8;
	add.s64 	%rd64, %rd3, %rd63;
	add.s64 	%rd65, %rd2, %rd63;
	ld.global.f64 	%fd153, [%rd65];
	ld.global.f64 	%fd154, [%rd64];
	cvt.rn.f32.f64 	%f307, %fd153;
	cvt.rn.f32.f64 	%f308, %fd154;
	fma.rn.f32 	%f379, %f307, %f308, %f379;
	add.s32 	%r167, %r167, 256;
	add.s32 	%r170, %r170, 1;
	setp.ne.s32 	%p32, %r170, 0;
	@%p32 bra 	$L__BB8_18;
$L__BB8_19:
	setp.lt.u64 	%p33, %rd25, 256;
	@%p33 bra 	$L__BB8_24;
	// begin inline asm
	mov.u32 %r132, %laneid;
	// end inline asm
	mov.b32 	%r134, %f379;
	mov.b32 	%r135, 1;
	mov.b32 	%r156, 31;
	mov.b32 	%r157, -1;
	// begin inline asm
	shfl.sync.down.b32 %r133, %r134, %r135, %r156, %r157;
	// end inline asm
	setp.gt.s32 	%p49, %r132, 30;
	mov.b32 	%f343, %r133;
	add.f32 	%f344, %f379, %f343;
	selp.f32 	%f345, %f379, %f344, %p49;
	mov.b32 	%r139, %f345;
	mov.b32 	%r140, 2;
	// begin inline asm
	shfl.sync.down.b32 %r138, %r139, %r140, %r156, %r157;
	// end inline asm
	setp.gt.s32 	%p50, %r132, 29;
	mov.b32 	%f346, %r138;
	add.f32 	%f347, %f345, %f346;
	selp.f32 	%f348, %f345, %f347, %p50;
	mov.b32 	%r144, %f348;
	mov.b32 	%r145, 4;
	// begin inline asm
	shfl.sync.down.b32 %r143, %r144, %r145, %r156, %r157;
	// end inline asm
	setp.gt.s32 	%p51, %r132, 27;
	mov.b32 	%f349, %r143;
	add.f32 	%f350, %f348, %f349;
	selp.f32 	%f351, %f348, %f350, %p51;
	mov.b32 	%r149, %f351;
	mov.b32 	%r150, 8;
	// begin inline asm
	shfl.sync.down.b32 %r148, %r149, %r150, %r156, %r157;
	// end inline asm
	setp.gt.s32 	%p52, %r132, 23;
	mov.b32 	%f352, %r148;
	add.f32 	%f353, %f351, %f352;
	selp.f32 	%f354, %f351, %f353, %p52;
	mov.b32 	%r154, %f354;
	mov.b32 	%r155, 16;
	// begin inline asm
	shfl.sync.down.b32 %r153, %r154, %r155, %r156, %r157;
	// end inline asm
	setp.gt.s32 	%p53, %r132, 15;
	mov.b32 	%f355, %r153;
	add.f32 	%f16, %f354, %f355;
	selp.f32 	%f390, %f354, %f16, %p53;
	setp.ne.s32 	%p54, %r132, 0;
	@%p54 bra 	$L__BB8_22;
	shr.u32 	%r158, %r2, 3;
	and.b32  	%r159, %r158, 124;
	mov.u32 	%r160, _ZZN3cub18CUB_300001_SM_10006detail6reduce28DeviceReduceSingleTileKernelINS2_10policy_hubIfyN4cuda3std3__44plusIfEEE10Policy1000EN6thrust24THRUST_300001_SM_1000_NS18transform_iteratorINSD_12zip_functionINS7_10multipliesIfEEEENSD_12zip_iteratorINS7_5tupleIJNSD_6detail15normal_iteratorINSD_10device_ptrIdEEEESP_EEEEENSD_11use_defaultESS_EEPfyS9_ffNS7_10__identityEEEvT0_T1_T2_T3_T4_T6_E12temp_storage;
	add.s32 	%r161, %r160, %r159;
	st.shared.f32 	[%r161+8], %f16;
$L__BB8_22:
	bar.sync 	0;
	setp.ne.s32 	%p55, %r2, 0;
	@%p55 bra 	$L__BB8_48;
	ld.shared.f32 	%f356, [_ZZN3cub18CUB_300001_SM_10006detail6reduce28DeviceReduceSingleTileKernelINS2_10policy_hubIfyN4cuda3std3__44plusIfEEE10Policy1000EN6thrust24THRUST_300001_SM_1000_NS18transform_iteratorINSD_12zip_functionINS7_10multipliesIfEEEENSD_12zip_iteratorINS7_5tupleIJNSD_6detail15normal_iteratorINSD_10device_ptrIdEEEESP_EEEEENSD_11use_defaultESS_EEPfyS9_ffNS7_10__identityEEEvT0_T1_T2_T3_T4_T6_E12temp_storage+12];
	add.f32 	%f357, %f390, %f356;
	ld.shared.f32 	%f358, [_ZZN3cub18CUB_300001_SM_10006detail6reduce28DeviceReduceSingleTileKernelINS2_10policy_hubIfyN4cuda3std3__44plusIfEEE10Policy1000EN6thrust24THRUST_300001_SM_1000_NS18transform_iteratorINSD_12zip_functionINS7_10multipliesIfEEEENSD_12zip_iteratorINS7_5tupleIJNSD_6detail15normal_iteratorINSD_10device_ptrIdEEEESP_EEEEENSD_11use_defaultESS_EEPfyS9_ffNS7_10__identityEEEvT0_T1_T2_T3_T4_T6_E12temp_storage+16];
	add.f32 	%f359, %f357, %f358;
	ld.shared.f32 	%f360, [_ZZN3cub18CUB_300001_SM_10006detail6reduce28DeviceReduceSingleTileKernelINS2_10policy_hubIfyN4cuda3std3__44plusIfEEE10Policy1000EN6thrust24THRUST_300001_SM_1000_NS18transform_iteratorINSD_12zip_functionINS7_10multipliesIfEEEENSD_12zip_iteratorINS7_5tupleIJNSD_6detail15normal_iteratorINSD_10device_ptrIdEEEESP_EEEEENSD_11use_defaultESS_EEPfyS9_ffNS7_10__identityEEEvT0_T1_T2_T3_T4_T6_E12temp_storage+20];
	add.f32 	%f361, %f359, %f360;
	ld.shared.f32 	%f362, [_ZZN3cub18CUB_300001_SM_10006detail6reduce28DeviceReduceSingleTileKernelINS2_10policy_hubIfyN4cuda3std3__44plusIfEEE10Policy1000EN6thrust24THRUST_300001_SM_1000_NS18transform_iteratorINSD_12zip_functionINS7_10multipliesIfEEEENSD_12zip_iteratorINS7_5tupleIJNSD_6detail15normal_iteratorINSD_10device_ptrIdEEEESP_EEEEENSD_11use_defaultESS_EEPfyS9_ffNS7_10__identityEEEvT0_T1_T2_T3_T4_T6_E12temp_storage+24];
	add.f32 	%f363, %f361, %f362;
	ld.shared.f32 	%f364, [_ZZN3cub18CUB_300001_SM_10006detail6reduce28DeviceReduceSingleTileKernelINS2_10policy_hubIfyN4cuda3std3__44plusIfEEE10Policy1000EN6thrust24THRUST_300001_SM_1000_NS18transform_iteratorINSD_12zip_functionINS7_10multipliesIfEEEENSD_12zip_iteratorINS7_5tupleIJNSD_6detail15normal_iteratorINSD_10device_ptrIdEEEESP_EEEEENSD_11use_defaultESS_EEPfyS9_ffNS7_10__identityEEEvT0_T1_T2_T3_T4_T6_E12temp_storage+28];
	add.f32 	%f365, %f363, %f364;
	ld.shared.f32 	%f366, [_ZZN3cub18CUB_300001_SM_10006detail6reduce28DeviceReduceSingleTileKernelINS2_10policy_hubIfyN4cuda3std3__44plusIfEEE10Policy1000EN6thrust24THRUST_300001_SM_1000_NS18transform_iteratorINSD_12zip_functionINS7_10multipliesIfEEEENSD_12zip_iteratorINS7_5tupleIJNSD_6detail15normal_iteratorINSD_10device_ptrIdEEEESP_EEEEENSD_11use_defaultESS_EEPfyS9_ffNS7_10__identityEEEvT0_T1_T2_T3_T4_T6_E12temp_storage+32];
	add.f32 	%f367, %f365, %f366;
	ld.shared.f32 	%f368, [_ZZN3cub18CUB_300001_SM_10006detail6reduce28DeviceReduceSingleTileKernelINS2_10policy_hubIfyN4cuda3std3__44plusIfEEE10Policy1000EN6thrust24THRUST_300001_SM_1000_NS18transform_iteratorINSD_12zip_functionINS7_10multipliesIfEEEENSD_12zip_iteratorINS7_5tupleIJNSD_6detail15normal_iteratorINSD_10device_ptrIdEEEESP_EEEEENSD_11use_defaultESS_EEPfyS9_ffNS7_10__identityEEEvT0_T1_T2_T3_T4_T6_E12temp_storage+36];
	add.f32 	%f390, %f367, %f368;
	bra.uni 	$L__BB8_48;
$L__BB8_24:
	// begin inline asm
	mov.u32 %r94, %laneid;
	// end inline asm
	and.b32  	%r120, %r2, 992;
	add.s32 	%r121, %r120, 32;
	setp.gt.u32 	%p34, %r121, %r1;
	not.b32 	%r122, %r120;
	add.s32 	%r123, %r1, %r122;
	selp.b32 	%r118, %r123, 31, %p34;
	mov.b32 	%r96, %f379;
	mov.b32 	%r97, 1;
	mov.b32 	%r119, -1;
	// begin inline asm
	shfl.sync.down.b32 %r95, %r96, %r97, %r118, %r119;
	// end inline asm
	setp.lt.s32 	%p35, %r94, %r118;
	mov.b32 	%f309, %r95;
	add.f32 	%f310, %f379, %f309;
	selp.f32 	%f311, %f310, %f379, %p35;
	mov.b32 	%r101, %f311;
	mov.b32 	%r102, 2;
	// begin inline asm
	shfl.sync.down.b32 %r100, %r101, %r102, %r118, %r119;
	// end inline asm
	add.s32 	%r124, %r94, 2;
	setp.gt.s32 	%p36, %r124, %r118;
	mov.b32 	%f312, %r100;
	add.f32 	%f313, %f311, %f312;
	selp.f32 	%f314, %f311, %f313, %p36;
	mov.b32 	%r106, %f314;
	mov.b32 	%r107, 4;
	// begin inline asm
	shfl.sync.down.b32 %r105, %r106, %r107, %r118, %r119;
	// end inline asm
	add.s32 	%r125, %r94, 4;
	setp.gt.s32 	%p37, %r125, %r118;
	mov.b32 	%f315, %r105;
	add.f32 	%f316, %f314, %f315;
	selp.f32 	%f317, %f314, %f316, %p37;
	mov.b32 	%r111, %f317;
	mov.b32 	%r112, 8;
	// begin inline asm
	shfl.sync.down.b32 %r110, %r111, %r112, %r118, %r119;
	// end inline asm
	add.s32 	%r126, %r94, 8;
	setp.gt.s32 	%p38, %r126, %r118;
	mov.b32 	%f318, %r110;
	add.f32 	%f319, %f317, %f318;
	selp.f32 	%f320, %f317, %f319, %p38;
	mov.b32 	%r116, %f320;
	mov.b32 	%r117, 16;
	// begin inline asm
	shfl.sync.down.b32 %r115, %r116, %r117, %r118, %r119;
	// end inline asm
	add.s32 	%r127, %r94, 16;
	setp.gt.s32 	%p39, %r127, %r118;
	mov.b32 	%f321, %r115;
	add.f32 	%f322, %f320, %f321;
	selp.f32 	%f390, %f320, %f322, %p39;
	setp.ne.s32 	%p40, %r94, 0;
	@%p40 bra 	$L__BB8_26;
	shr.u32 	%r128, %r2, 3;
	and.b32  	%r129, %r128, 124;
	mov.u32 	%r130, _ZZN3cub18CUB_300001_SM_10006detail6reduce28DeviceReduceSingleTileKernelINS2_10policy_hubIfyN4cuda3std3__44plusIfEEE10Policy1000EN6thrust24THRUST_300001_SM_1000_NS18transform_iteratorINSD_12zip_functionINS7_10multipliesIfEEEENSD_12zip_iteratorINS7_5tupleIJNSD_6detail15normal_iteratorINSD_10device_ptrIdEEEESP_EEEEENSD_11use_defaultESS_EEPfyS9_ffNS7_10__identityEEEvT0_T1_T2_T3_T4_T6_E12temp_storage;
	add.s32 	%r131, %r130, %r129;
	st.shared.f32 	[%r131+8], %f390;
$L__BB8_26:
	bar.sync 	0;
	setp.ne.s32 	%p41, %r2, 0;
	@%p41 bra 	$L__BB8_48;
	setp.gt.u64 	%p42, %rd25, 32;
	ld.shared.f32 	%f323, [_ZZN3cub18CUB_300001_SM_10006detail6reduce28DeviceReduceSingleTileKernelINS2_10policy_hubIfyN4cuda3std3__44plusIfEEE10Policy1000EN6thrust24THRUST_300001_SM_1000_NS18transform_iteratorINSD_12zip_functionINS7_10multipliesIfEEEENSD_12zip_iteratorINS7_5tupleIJNSD_6detail15normal_iteratorINSD_10device_ptrIdEEEESP_EEEEENSD_11use_defaultESS_EEPfyS9_ffNS7_10__identityEEEvT0_T1_T2_T3_T4_T6_E12temp_storage+12];
	add.f32 	%f324, %f390, %f323;
	selp.f32 	%f325, %f324, %f390, %p42;
	setp.gt.u64 	%p43, %rd25, 64;
	ld.shared.f32 	%f326, [_ZZN3cub18CUB_300001_SM_10006detail6reduce28DeviceReduceSingleTileKernelINS2_10policy_hubIfyN4cuda3std3__44plusIfEEE10Policy1000EN6thrust24THRUST_300001_SM_1000_NS18transform_iteratorINSD_12zip_functionINS7_10multipliesIfEEEENSD_12zip_iteratorINS7_5tupleIJNSD_6detail15normal_iteratorINSD_10device_ptrIdEEEESP_EEEEENSD_11use_defaultESS_EEPfyS9_ffNS7_10__identityEEEvT0_T1_T2_T3_T4_T6_E12temp_storage+16];
	add.f32 	%f327, %f326, %f325;
	selp.f32 	%f328, %f327, %f325, %p43;
	setp.gt.u64 	%p44, %rd25, 96;
	ld.shared.f32 	%f329, [_ZZN3cub18CUB_300001_SM_10006detail6reduce28DeviceReduceSingleTileKernelINS2_10policy_hubIfyN4cuda3std3__44plusIfEEE10Policy1000EN6thrust24THRUST_300001_SM_1000_NS18transform_iteratorINSD_12zip_functionINS7_10multipliesIfEEEENSD_12zip_iteratorINS7_5tupleIJNSD_6detail15normal_iteratorINSD_10device_ptrIdEEEESP_EEEEENSD_11use_defaultESS_EEPfyS9_ffNS7_10__identityEEEvT0_T1_T2_T3_T4_T6_E12temp_storage+20];
	add.f32 	%f330, %f329, %f328;
	selp.f32 	%f331, %f330, %f328, %p44;
	setp.gt.u64 	%p45, %rd25, 128;
	ld.shared.f32 	%f332, [_ZZN3cub18CUB_300001_SM_10006detail6reduce28DeviceReduceSingleTileKernelINS2_10policy_hubIfyN4cuda3std3__44plusIfEEE10Policy1000EN6thrust24THRUST_300001_SM_1000_NS18transform_iteratorINSD_12zip_functionINS7_10multipliesIfEEEENSD_12zip_iteratorINS7_5tupleIJNSD_6detail15normal_iteratorINSD_10device_ptrIdEEEESP_EEEEENSD_11use_defaultESS_EEPfyS9_ffNS7_10__identityEEEvT0_T1_T2_T3_T4_T6_E12temp_storage+24];
	add.f32 	%f333, %f332, %f331;
	selp.f32 	%f334, %f333, %f331, %p45;
	setp.gt.u64 	%p46, %rd25, 160;
	ld.shared.f32 	%f335, [_ZZN3cub18CUB_300001_SM_10006detail6reduce28DeviceReduceSingleTileKernelINS2_10policy_hubIfyN4cuda3std3__44plusIfEEE10Policy1000EN6thrust24THRUST_300001_SM_1000_NS18transform_iteratorINSD_12zip_functionINS7_10multipliesIfEEEENSD_12zip_iteratorINS7_5tupleIJNSD_6detail15normal_iteratorINSD_10device_ptrIdEEEESP_EEEEENSD_11use_defaultESS_EEPfyS9_ffNS7_10__identityEEEvT0_T1_T2_T3_T4_T6_E12temp_storage+28];
	add.f32 	%f336, %f335, %f334;
	selp.f32 	%f337, %f336, %f334, %p46;
	setp.gt.u64 	%p47, %rd25, 192;
	ld.shared.f32 	%f338, [_ZZN3cub18CUB_300001_SM_10006detail6reduce28DeviceReduceSingleTileKernelINS2_10policy_hubIfyN4cuda3std3__44plusIfEEE10Policy1000EN6thrust24THRUST_300001_SM_1000_NS18transform_iteratorINSD_12zip_functionINS7_10multipliesIfEEEENSD_12zip_iteratorINS7_5tupleIJNSD_6detail15normal_iteratorINSD_10device_ptrIdEEEESP_EEEEENSD_11use_defaultESS_EEPfyS9_ffNS7_10__identityEEEvT0_T1_T2_T3_T4_T6_E12temp_storage+32];
	add.f32 	%f339, %f338, %f337;
	selp.f32 	%f340, %f339, %f337, %p47;
	setp.gt.u64 	%p48, %rd25, 224;
	ld.shared.f32 	%f341, [_ZZN3cub18CUB_300001_SM_10006detail6reduce28DeviceReduceSingleTileKernelINS2_10policy_hubIfyN4cuda3std3__44plusIfEEE10Policy1000EN6thrust24THRUST_300001_SM_1000_NS18transform_iteratorINSD_12zip_functionINS7_10multipliesIfEEEENSD_12zip_iteratorINS7_5tupleIJNSD_6detail15normal_iteratorINSD_10device_ptrIdEEEESP_EEEEENSD_11use_defaultESS_EEPfyS9_ffNS7_10__identityEEEvT0_T1_T2_T3_T4_T6_E12temp_storage+36];
	add.f32 	%f342, %f341, %f340;
	selp.f32 	%f390, %f342, %f340, %p48;
	bra.uni 	$L__BB8_48;
$L__BB8_28:
	mov.u32 	%r24, %tid.x;
	cvt.u64.u32 	%rd10, %r24;
	mul.wide.u32 	%rd28, %r24, 8;
	add.s64 	%rd11, %rd2, %rd28;
	add.s64 	%rd12, %rd3, %rd28;
	ld.global.f64 	%fd1, [%rd11];
	ld.global.f64 	%fd2, [%rd12];
	cvt.rn.f32.f64 	%f42, %fd1;
	cvt.rn.f32.f64 	%f43, %fd2;
	ld.global.f64 	%fd3, [%rd11+2048];
	ld.global.f64 	%fd4, [%rd12+2048];
	cvt.rn.f32.f64 	%f44, %fd3;
	cvt.rn.f32.f64 	%f45, %fd4;
	mul.f32 	%f46, %f44, %f45;
	ld.global.f64 	%fd5, [%rd11+4096];
	ld.global.f64 	%fd6, [%rd12+4096];
	cvt.rn.f32.f64 	%f47, %fd5;
	cvt.rn.f32.f64 	%f48, %fd6;
	ld.global.f64 	%fd7, [%rd11+6144];
	ld.global.f64 	%fd8, [%rd12+6144];
	cvt.rn.f32.f64 	%f49, %fd7;
	cvt.rn.f32.f64 	%f50, %fd8;
	mul.f32 	%f51, %f49, %f50;
	ld.global.f64 	%fd9, [%rd11+8192];
	ld.global.f64 	%fd10, [%rd12+8192];
	cvt.rn.f32.f64 	%f52, %fd9;
	cvt.rn.f32.f64 	%f53, %fd10;
	ld.global.f64 	%fd11, [%rd11+10240];
	ld.global.f64 	%fd12, [%rd12+10240];
	cvt.rn.f32.f64 	%f54, %fd11;
	cvt.rn.f32.f64 	%f55, %fd12;
	mul.f32 	%f56, %f54, %f55;
	ld.global.f64 	%fd13, [%rd11+12288];
	ld.global.f64 	%fd14, [%rd12+12288];
	cvt.rn.f32.f64 	%f57, %fd13;
	cvt.rn.f32.f64 	%f58, %fd14;
	ld.global.f64 	%fd15, [%rd11+14336];
	ld.global.f64 	%fd16, [%rd12+14336];
	cvt.rn.f32.f64 	%f59, %fd15;
	cvt.rn.f32.f64 	%f60, %fd16;
	mul.f32 	%f61, %f59, %f60;
	ld.global.f64 	%fd17, [%rd11+16384];
	ld.global.f64 	%fd18, [%rd12+16384];
	cvt.rn.f32.f64 	%f62, %fd17;
	cvt.rn.f32.f64 	%f63, %fd18;
	ld.global.f64 	%fd19, [%rd11+18432];
	ld.global.f64 	%fd20, [%rd12+18432];
	cvt.rn.f32.f64 	%f64, %fd19;
	cvt.rn.f32.f64 	%f65, %fd20;
	mul.f32 	%f66, %f64, %f65;
	ld.global.f64 	%fd21, [%rd11+20480];
	ld.global.f64 	%fd22, [%rd12+20480];
	cvt.rn.f32.f64 	%f67, %fd21;
	cvt.rn.f32.f64 	%f68, %fd22;
	ld.global.f64 	%fd23, [%rd11+22528];
	ld.global.f64 	%fd24, [%rd12+22528];
	cvt.rn.f32.f64 	%f69, %fd23;
	cvt.rn.f32.f64 	%f70, %fd24;
	mul.f32 	%f71, %f69, %f70;
	ld.global.f64 	%fd25, [%rd11+24576];
	ld.global.f64 	%fd26, [%rd12+24576];
	cvt.rn.f32.f64 	%f72, %fd25;
	cvt.rn.f32.f64 	%f73, %fd26;
	ld.global.f64 	%fd27, [%rd11+26624];
	ld.global.f64 	%fd28, [%rd12+26624];
	cvt.rn.f32.f64 	%f74, %fd27;
	cvt.rn.f32.f64 	%f75, %fd28;
	mul.f32 	%f76, %f74, %f75;
	ld.global.f64 	%fd29, [%rd11+28672];
	ld.global.f64 	%fd30, [%rd12+28672];
	cvt.rn.f32.f64 	%f77, %fd29;
	cvt.rn.f32.f64 	%f78, %fd30;
	ld.global.f64 	%fd31, [%rd11+30720];
	ld.global.f64 	%fd32, [%rd12+30720];
	cvt.rn.f32.f64 	%f79, %fd31;
	cvt.rn.f32.f64 	%f80, %fd32;
	mul.f32 	%f81, %f79, %f80;
	fma.rn.f32 	%f82, %f42, %f43, %f46;
	fma.rn.f32 	%f83, %f47, %f48, %f51;
	fma.rn.f32 	%f84, %f52, %f53, %f56;
	fma.rn.f32 	%f85, %f57, %f58, %f61;
	fma.rn.f32 	%f86, %f62, %f63, %f66;
	fma.rn.f32 	%f87, %f67, %f68, %f71;
	fma.rn.f32 	%f88, %f72, %f73, %f76;
	fma.rn.f32 	%f89, %f77, %f78, %f81;
	add.f32 	%f90, %f82, %f83;
	add.f32 	%f91, %f84, %f85;
	add.f32 	%f92, %f86, %f87;
	add.f32 	%f93, %f88, %f89;
	add.f32 	%f94, %f90, %f91;
	add.f32 	%f95, %f92, %f93;
	add.f32 	%f389, %f94, %f95;
	add.s64 	%rd13, %rd25, -4096;
	setp.lt.u64 	%p3, %rd13, 4096;
	mov.b64 	%rd69, 4096;
	@%p3 bra 	$L__BB8_32;
	mov.b64 	%rd69, 4096;
$L__BB8_30:
	shl.b64 	%rd30, %rd69, 3;
	add.s64 	%rd31, %rd11, %rd30;
	add.s64 	%rd32, %rd12, %rd30;
	ld.global.f64 	%fd33, [%rd31];
	ld.global.f64 	%fd34, [%rd32];
	cvt.rn.f32.f64 	%f96, %fd33;
	cvt.rn.f32.f64 	%f97, %fd34;
	ld.global.f64 	%fd35, [%rd31+2048];
	ld.global.f64 	%fd36, [%rd32+2048];
	cvt.rn.f32.f64 	%f98, %fd35;
	cvt.rn.f32.f64 	%f99, %fd36;
	ld.global.f64 	%fd37, [%rd31+4096];
	ld.global.f64 	%fd38, [%rd32+4096];
	cvt.rn.f32.f64 	%f100, %fd37;
	cvt.rn.f32.f64 	%f101, %fd38;
	mul.f32 	%f102, %f100, %f101;
	ld.global.f64 	%fd39, [%rd31+6144];
	ld.global.f64 	%fd40, [%rd32+6144];
	cvt.rn.f32.f64 	%f103, %fd39;
	cvt.rn.f32.f64 	%f104, %fd40;
	ld.global.f64 	%fd41, [%rd31+8192];
	ld.global.f64 	%fd42, [%rd32+8192];
	cvt.rn.f32.f64 	%f105, %fd41;
	cvt.rn.f32.f64 	%f106, %fd42;
	mul.f32 	%f107, %f105, %f106;
	ld.global.f64 	%fd43, [%rd31+10240];
	ld.global.f64 	%fd44, [%rd32+10240];
	cvt.rn.f32.f64 	%f108, %fd43;
	cvt.rn.f32.f64 	%f109, %fd44;
	ld.global.f64 	%fd45, [%rd31+12288];
	ld.global.f64 	%fd46, [%rd32+12288];
	cvt.rn.f32.f64 	%f110, %fd45;
	cvt.rn.f32.f64 	%f111, %fd46;
	mul.f32 	%f112, %f110, %f111;
	ld.global.f64 	%fd47, [%rd31+14336];
	ld.global.f64 	%fd48, [%rd32+14336];
	cvt.rn.f32.f64 	%f113, %fd47;
	cvt.rn.f32.f64 	%f114, %fd48;
	ld.global.f64 	%fd49, [%rd31+16384];
	ld.global.f64 	%fd50, [%rd32+16384];
	cvt.rn.f32.f64 	%f115, %fd49;
	cvt.rn.f32.f64 	%f116, %fd50;
	mul.f32 	%f117, %f115, %f116;
	ld.global.f64 	%fd51, [%rd31+18432];
	ld.global.f64 	%fd52, [%rd32+18432];
	cvt.rn.f32.f64 	%f118, %fd51;
	cvt.rn.f32.f64 	%f119, %fd52;
	ld.global.f64 	%fd53, [%rd31+20480];
	ld.global.f64 	%fd54, [%rd32+20480];
	cvt.rn.f32.f64 	%f120, %fd53;
	cvt.rn.f32.f64 	%f121, %fd54;
	mul.f32 	%f122, %f120, %f121;
	ld.global.f64 	%fd55, [%rd31+22528];
	ld.global.f64 	%fd56, [%rd32+22528];
	cvt.rn.f32.f64 	%f123, %fd55;
	cvt.rn.f32.f64 	%f124, %fd56;
	ld.global.f64 	%fd57, [%rd31+24576];
	ld.global.f64 	%fd58, [%rd32+24576];
	cvt.rn.f32.f64 	%f125, %fd57;
	cvt.rn.f32.f64 	%f126, %fd58;
	mul.f32 	%f127, %f125, %f126;
	ld.global.f64 	%fd59, [%rd31+26624];
	ld.global.f64 	%fd60, [%rd32+26624];
	cvt.rn.f32.f64 	%f128, %fd59;
	cvt.rn.f32.f64 	%f129, %fd60;
	ld.global.f64 	%fd61, [%rd31+28672];
	ld.global.f64 	%fd62, [%rd32+28672];
	cvt.rn.f32.f64 	%f130, %fd61;
	cvt.rn.f32.f64 	%f131, %fd62;
	mul.f32 	%f132, %f130, %f131;
	ld.global.f64 	%fd63, [%rd31+30720];
	ld.global.f64 	%fd64, [%rd32+30720];
	cvt.rn.f32.f64 	%f133, %fd63;
	cvt.rn.f32.f64 	%f134, %fd64;
	fma.rn.f32 	%f135, %f96, %f97, %f389;
	fma.rn.f32 	%f136, %f98, %f99, %f102;
	fma.rn.f32 	%f137, %f103, %f104, %f107;
	fma.rn.f32 	%f138, %f108, %f109, %f112;
	fma.rn.f32 	%f139, %f113, %f114, %f117;
	fma.rn.f32 	%f140, %f118, %f119, %f122;
	fma.rn.f32 	%f141, %f123, %f124, %f127;
	fma.rn.f32 	%f142, %f128, %f129, %f132;
	add.f32 	%f143, %f135, %f136;
	add.f32 	%f144, %f137, %f138;
	add.f32 	%f145, %f139, %f140;
	add.f32 	%f146, %f141, %f142;
	add.f32 	%f147, %f143, %f144;
	add.f32 	%f148, %f145, %f146;
	add.f32 	%f149, %f147, %f148;
	fma.rn.f32 	%f389, %f133, %f134, %f149;
	sub.s64 	%rd33, %rd25, %rd69;
	setp.lt.u64 	%p4, %rd33, 4096;
	@%p4 bra 	$L__BB8_44;
	add.s64 	%rd69, %rd69, 4096;
	setp.le.u64 	%p5, %rd69, %rd13;
	@%p5 bra 	$L__BB8_30;
$L__BB8_32:
	setp.le.u64 	%p6, %rd25, %rd69;
	cvt.u32.u64 	%r48, %rd69;
	cvt.u32.u64 	%r49, %rd25;
	sub.s32 	%r50, %r49, %r48;
	setp.ge.s32 	%p7, %r24, %r50;
	or.pred  	%p8, %p6, %p7;
	@%p8 bra 	$L__BB8_44;
	not.b32 	%r53, %r24;
	add.s32 	%r54, %r53, %r49;
	sub.s32 	%r25, %r54, %r48;
	shr.u32 	%r56, %r25, 8;
	add.s32 	%r26, %r56, 1;
	and.b32  	%r27, %r26, 7;
	setp.lt.u32 	%p9, %r25, 1792;
	mov.u32 	%r174, %r24;
	@%p9 bra 	$L__BB8_36;
	and.b32  	%r57, %r26, 33554424;
	neg.s32 	%r172, %r57;
	add.s64 	%rd34, %rd69, %rd10;
	shl.b64 	%rd35, %rd34, 3;
	add.s64 	%rd36, %rd35, 8192;
	add.s64 	%rd71, %rd2, %rd36;
	add.s64 	%rd70, %rd3, %rd36;
	mov.u32 	%r174, %r24;
$L__BB8_35:
	.pragma "nounroll";
	ld.global.f64 	%fd65, [%rd71+-8192];
	ld.global.f64 	%fd66, [%rd70+-8192];
	cvt.rn.f32.f64 	%f151, %fd65;
	cvt.rn.f32.f64 	%f152, %fd66;
	fma.rn.f32 	%f153, %f151, %f152, %f389;
	ld.global.f64 	%fd67, [%rd71+-6144];
	ld.global.f64 	%fd68, [%rd70+-6144];
	cvt.rn.f32.f64 	%f154, %fd67;
	cvt.rn.f32.f64 	%f155, %fd68;
	fma.rn.f32 	%f156, %f154, %f155, %f153;
	ld.global.f64 	%fd69, [%rd71+-4096];
	ld.global.f64 	%fd70, [%rd70+-4096];
	cvt.rn.f32.f64 	%f157, %fd69;
	cvt.rn.f32.f64 	%f158, %fd70;
	fma.rn.f32 	%f159, %f157, %f158, %f156;
	ld.global.f64 	%fd71, [%rd71+-2048];
	ld.global.f64 	%fd72, [%rd70+-2048];
	cvt.rn.f32.f64 	%f160, %fd71;
	cvt.rn.f32.f64 	%f161, %fd72;
	fma.rn.f32 	%f162, %f160, %f161, %f159;
	ld.global.f64 	%fd73, [%rd71];
	ld.global.f64 	%fd74, [%rd70];
	cvt.rn.f32.f64 	%f163, %fd73;
	cvt.rn.f32.f64 	%f164, %fd74;
	fma.rn.f32 	%f165, %f163, %f164, %f162;
	ld.global.f64 	%fd75, [%rd71+2048];
	ld.global.f64 	%fd76, [%rd70+2048];
	cvt.rn.f32.f64 	%f166, %fd75;
	cvt.rn.f32.f64 	%f167, %fd76;
	fma.rn.f32 	%f168, %f166, %f167, %f165;
	ld.global.f64 	%fd77, [%rd71+4096];
	ld.global.f64 	%fd78, [%rd70+4096];
	cvt.rn.f32.f64 	%f169, %fd77;
	cvt.rn.f32.f64 	%f170, %fd78;
	fma.rn.f32 	%f171, %f169, %f170, %f168;
	ld.global.f64 	%fd79, [%rd71+6144];
	ld.global.f64 	%fd80, [%rd70+6144];
	cvt.rn.f32.f64 	%f172, %fd79;
	cvt.rn.f32.f64 	%f173, %fd80;
	fma.rn.f32 	%f389, %f172, %f173, %f171;
	add.s32 	%r174, %r174, 2048;
	add.s32 	%r172, %r172, 8;
	add.s64 	%rd71, %rd71, 16384;
	add.s64 	%rd70, %rd70, 16384;
	setp.ne.s32 	%p10, %r172, 0;
	@%p10 bra 	$L__BB8_35;
$L__BB8_36:
	setp.eq.s32 	%p11, %r27, 0;
	@%p11 bra 	$L__BB8_44;
	setp.lt.u32 	%p12, %r27, 4;
	@%p12 bra 	$L__BB8_39;
	cvt.u64.u32 	%rd37, %r174;
	add.s64 	%rd38, %rd69, %rd37;
	shl.b64 	%rd39, %rd38, 3;
	add.s64 	%rd40, %rd2, %rd39;
	add.s64 	%rd41, %rd3, %rd39;
	ld.global.f64 	%fd81, [%rd40];
	ld.global.f64 	%fd82, [%rd41];
	cvt.rn.f32.f64 	%f175, %fd81;
	cvt.rn.f32.f64 	%f176, %fd82;
	fma.rn.f32 	%f177, %f175, %f176, %f389;
	ld.global.f64 	%fd83, [%rd40+2048];
	ld.global.f64 	%fd84, [%rd41+2048];
	cvt.rn.f32.f64 	%f178, %fd83;
	cvt.rn.f32.f64 	%f179, %fd84;
	fma.rn.f32 	%f180, %f178, %f179, %f177;
	ld.global.f64 	%fd85, [%rd40+4096];
	ld.global.f64 	%fd86, [%rd41+4096];
	cvt.rn.f32.f64 	%f181, %fd85;
	cvt.rn.f32.f64 	%f182, %fd86;
	fma.rn.f32 	%f183, %f181, %f182, %f180;
	ld.global.f64 	%fd87, [%rd40+6144];
	ld.global.f64 	%fd88, [%rd41+6144];
	cvt.rn.f32.f64 	%f184, %fd87;
	cvt.rn.f32.f64 	%f185, %fd88;
	fma.rn.f32 	%f389, %f184, %f185, %f183;
	add.s32 	%r174, %r174, 1024;
$L__BB8_39:
	and.b32  	%r58, %r26, 3;
	setp.eq.s32 	%p13, %r58, 0;
	@%p13 bra 	$L__BB8_44;
	setp.eq.s32 	%p14, %r58, 1;
	@%p14 bra 	$L__BB8_42;
	cvt.u64.u32 	%rd42, %r174;
	add.s64 	%rd43, %rd69, %rd42;
	shl.b64 	%rd44, %rd43, 3;
	add.s64 	%rd45, %rd2, %rd44;
	add.s64 	%rd46, %rd3, %rd44;
	ld.global.f64 	%fd89, [%rd45];
	ld.global.f64 	%fd90, [%rd46];
	cvt.rn.f32.f64 	%f187, %fd89;
	cvt.rn.f32.f64 	%f188, %fd90;
	fma.rn.f32 	%f189, %f187, %f188, %f389;
	ld.global.f64 	%fd91, [%rd45+2048];
	ld.global.f64 	%fd92, [%rd46+2048];
	cvt.rn.f32.f64 	%f190, %fd91;
	cvt.rn.f32.f64 	%f191, %fd92;
	fma.rn.f32 	%f389, %f190, %f191, %f189;
	add.s32 	%r174, %r174, 512;
$L__BB8_42:
	and.b32  	%r59, %r25, 256;
	setp.ne.s32 	%p15, %r59, 0;
	@%p15 bra 	$L__BB8_44;
	cvt.u64.u32 	%rd47, %r174;
	add.s64 	%rd48, %rd69, %rd47;
	shl.b64 	%rd49, %rd48, 3;
	add.s64 	%rd50, %rd2, %rd49;
	add.s64 	%rd51, %rd3, %rd49;
	ld.global.f64 	%fd93, [%rd50];
	ld.global.f64 	%fd94, [%rd51];
	cvt.rn.f32.f64 	%f192, %fd93;
	cvt.rn.f32.f64 	%f193, %fd94;
	fma.rn.f32 	%f389, %f192, %f193, %f389;
$L__BB8_44:
	// begin inline asm
	mov.u32 %r60, %laneid;
	// end inline asm
	mov.b32 	%r62, %f389;
	mov.b32 	%r63, 1;
	mov.b32 	%r84, 31;
	mov.b32 	%r85, -1;
	// begin inline asm
	shfl.sync.down.b32 %r61, %r62, %r63, %r84, %r85;
	// end inline asm
	setp.gt.s32 	%p16, %r60, 30;
	mov.b32 	%f194, %r61;
	add.f32 	%f195, %f389, %f194;
	selp.f32 	%f196, %f389, %f195, %p16;
	mov.b32 	%r67, %f196;
	mov.b32 	%r68, 2;
	// begin inline asm
	shfl.sync.down.b32 %r66, %r67, %r68, %r84, %r85;
	// end inline asm
	setp.gt.s32 	%p17, %r60, 29;
	mov.b32 	%f197, %r66;
	add.f32 	%f198, %f196, %f197;
	selp.f32 	%f199, %f196, %f198, %p17;
	mov.b32 	%r72, %f199;
	mov.b32 	%r73, 4;
	// begin inline asm
	shfl.sync.down.b32 %r71, %r72, %r73, %r84, %r85;
	// end inline asm
	setp.gt.s32 	%p18, %r60, 27;
	mov.b32 	%f200, %r71;
	add.f32 	%f201, %f199, %f200;
	selp.f32 	%f202, %f199, %f201, %p18;
	mov.b32 	%r77, %f202;
	mov.b32 	%r78, 8;
	// begin inline asm
	shfl.sync.down.b32 %r76, %r77, %r78, %r84, %r85;
	// end inline asm
	setp.gt.s32 	%p19, %r60, 23;
	mov.b32 	%f203, %r76;
	add.f32 	%f204, %f202, %f203;
	selp.f32 	%f205, %f202, %f204, %p19;
	mov.b32 	%r82, %f205;
	mov.b32 	%r83, 16;
	// begin inline asm
	shfl.sync.down.b32 %r81, %r82, %r83, %r84, %r85;
	// end inline asm
	setp.gt.s32 	%p20, %r60, 15;
	mov.b32 	%f206, %r81;
	add.f32 	%f37, %f205, %f206;
	selp.f32 	%f390, %f205, %f37, %p20;
	setp.ne.s32 	%p21, %r60, 0;
	@%p21 bra 	$L__BB8_46;
	shr.u32 	%r86, %r24, 3;
	and.b32  	%r87, %r86, 124;
	mov.u32 	%r88, _ZZN3cub18CUB_300001_SM_10006detail6reduce28DeviceReduceSingleTileKernelINS2_10policy_hubIfyN4cuda3std3__44plusIfEEE10Policy1000EN6thrust24THRUST_300001_SM_1000_NS18transform_iteratorINSD_12zip_functionINS7_10multipliesIfEEEENSD_12zip_iteratorINS7_5tupleIJNSD_6detail15normal_iteratorINSD_10device_ptrIdEEEESP_EEEEENSD_11use_defaultESS_EEPfyS9_ffNS7_10__identityEEEvT0_T1_T2_T3_T4_T6_E12temp_storage;
	add.s32 	%r89, %r88, %r87;
	st.shared.f32 	[%r89+8], %f37;
$L__BB8_46:
	bar.sync 	0;
	setp.ne.s32 	%p22, %r24, 0;
	@%p22 bra 	$L__BB8_48;
	ld.shared.f32 	%f207, [_ZZN3cub18CUB_300001_SM_10006detail6reduce28DeviceReduceSingleTileKernelINS2_10policy_hubIfyN4cuda3std3__44plusIfEEE10Policy1000EN6thrust24THRUST_300001_SM_1000_NS18transform_iteratorINSD_12zip_functionINS7_10multipliesIfEEEENSD_12zip_iteratorINS7_5tupleIJNSD_6detail15normal_iteratorINSD_10device_ptrIdEEEESP_EEEEENSD_11use_defaultESS_EEPfyS9_ffNS7_10__identityEEEvT0_T1_T2_T3_T4_T6_E12temp_storage+12];
	add.f32 	%f208, %f390, %f207;
	ld.shared.f32 	%f209, [_ZZN3cub18CUB_300001_SM_10006detail6reduce28DeviceReduceSingleTileKernelINS2_10policy_hubIfyN4cuda3std3__44plusIfEEE10Policy1000EN6thrust24THRUST_300001_SM_1000_NS18transform_iteratorINSD_12zip_functionINS7_10multipliesIfEEEENSD_12zip_iteratorINS7_5tupleIJNSD_6detail15normal_iteratorINSD_10device_ptrIdEEEESP_EEEEENSD_11use_defaultESS_EEPfyS9_ffNS7_10__identityEEEvT0_T1_T2_T3_T4_T6_E12temp_storage+16];
	add.f32 	%f210, %f208, %f209;
	ld.shared.f32 	%f211, [_ZZN3cub18CUB_300001_SM_10006detail6reduce28DeviceReduceSingleTileKernelINS2_10policy_hubIfyN4cuda3std3__44plusIfEEE10Policy1000EN6thrust24THRUST_300001_SM_1000_NS18transform_iteratorINSD_12zip_functionINS7_10multipliesIfEEEENSD_12zip_iteratorINS7_5tupleIJNSD_6detail15normal_iteratorINSD_10device_ptrIdEEEESP_EEEEENSD_11use_defaultESS_EEPfyS9_ffNS7_10__identityEEEvT0_T1_T2_T3_T4_T6_E12temp_storage+20];
	add.f32 	%f212, %f210, %f211;
	ld.shared.f32 	%f213, [_ZZN3cub18CUB_300001_SM_10006detail6reduce28DeviceReduceSingleTileKernelINS2_10policy_hubIfyN4cuda3std3__44plusIfEEE10Policy1000EN6thrust24THRUST_300001_SM_1000_NS18transform_iteratorINSD_12zip_functionINS7_10multipliesIfEEEENSD_12zip_iteratorINS7_5tupleIJNSD_6detail15normal_iteratorINSD_10device_ptrIdEEEESP_EEEEENSD_11use_defaultESS_EEPfyS9_ffNS7_10__identityEEEvT0_T1_T2_T3_T4_T6_E12temp_storage+24];
	add.f32 	%f214, %f212, %f213;
	ld.shared.f32 	%f215, [_ZZN3cub18CUB_300001_SM_10006detail6reduce28DeviceReduceSingleTileKernelINS2_10policy_hubIfyN4cuda3std3__44plusIfEEE10Policy1000EN6thrust24THRUST_300001_SM_1000_NS18transform_iteratorINSD_12zip_functionINS7_10multipliesIfEEEENSD_12zip_iteratorINS7_5tupleIJNSD_6detail15normal_iteratorINSD_10device_ptrIdEEEESP_EEEEENSD_11use_defaultESS_EEPfyS9_ffNS7_10__identityEEEvT0_T1_T2_T3_T4_T6_E12temp_storage+28];
	add.f32 	%f216, %f214, %f215;
	ld.shared.f32 	%f217, [_ZZN3cub18CUB_300001_SM_10006detail6reduce28DeviceReduceSingleTileKernelINS2_10policy_hubIfyN4cuda3std3__44plusIfEEE10Policy1000EN6thrust24THRUST_300001_SM_1000_NS18transform_iteratorINSD_12zip_functionINS7_10multipliesIfEEEENSD_12zip_iteratorINS7_5tupleIJNSD_6detail15normal_iteratorINSD_10device_ptrIdEEEESP_EEEEENSD_11use_defaultESS_EEPfyS9_ffNS7_10__identityEEEvT0_T1_T2_T3_T4_T6_E12temp_storage+32];
	add.f32 	%f218, %f216, %f217;
	ld.shared.f32 	%f219, [_ZZN3cub18CUB_300001_SM_10006detail6reduce28DeviceReduceSingleTileKernelINS2_10policy_hubIfyN4cuda3std3__44plusIfEEE10Policy1000EN6thrust24THRUST_300001_SM_1000_NS18transform_iteratorINSD_12zip_functionINS7_10multipliesIfEEEENSD_12zip_iteratorINS7_5tupleIJNSD_6detail15normal_iteratorINSD_10device_ptrIdEEEESP_EEEEENSD_11use_defaultESS_EEPfyS9_ffNS7_10__identityEEEvT0_T1_T2_T3_T4_T6_E12temp_storage+36];
	add.f32 	%f390, %f218, %f219;
$L__BB8_48:
	mov.u32 	%r162, %tid.x;
	setp.ne.s32 	%p56, %r162, 0;
	@%p56 bra 	$L__BB8_50;
	add.f32 	%f369, %f41, %f390;
	st.global.f32 	[%rd1], %f369;
$L__BB8_50:
	ret;

}
	// .globl	_ZN3cub18CUB_300001_SM_10006detail6reduce18DeviceReduceKernelINS2_10policy_hubIfyN4cuda3std3__44plusIfEEE10Policy1000EN6thrust24THRUST_300001_SM_1000_NS18transform_iteratorINSD_12zip_functionINS7_10multipliesIfEEEENSD_12zip_iteratorINS7_5tupleIJNSD_6detail15normal_iteratorINSD_10device_ptrIdEEEESP_EEEEENSD_11use_defaultESS_EEyS9_fNS7_10__identityEEEvT0_PT3_T1_NS0_13GridEvenShareISY_EET2_T4_
.visible .entry _ZN3cub18CUB_300001_SM_10006detail6reduce18DeviceReduceKernelINS2_10policy_hubIfyN4cuda3std3__44plusIfEEE10Policy1000EN6thrust24THRUST_300001_SM_1000_NS18transform_iteratorINSD_12zip_functionINS7_10multipliesIfEEEENSD_12zip_iteratorINS7_5tupleIJNSD_6detail15normal_iteratorINSD_10device_ptrIdEEEESP_EEEEENSD_11use_defaultESS_EEyS9_fNS7_10__identityEEEvT0_PT3_T1_NS0_13GridEvenShareISY_EET2_T4_(
	.param .align 8 .b8 _ZN3cub18CUB_300001_SM_10006detail6reduce18DeviceReduceKernelINS2_10policy_hubIfyN4cuda3std3__44plusIfEEE10Policy1000EN6thrust24THRUST_300001_SM_1000_NS18transform_iteratorINSD_12zip_functionINS7_10multipliesIfEEEENSD_12zip_iteratorINS7_5tupleIJNSD_6detail15normal_iteratorINSD_10device_ptrIdEEEESP_EEEEENSD_11use_defaultESS_EEyS9_fNS7_10__identityEEEvT0_PT3_T1_NS0_13GridEvenShareISY_EET2_T4__param_0[24],
	.param .u64 .ptr .align 1 _ZN3cub18CUB_300001_SM_10006detail6reduce18DeviceReduceKernelINS2_10policy_hubIfyN4cuda3std3__44plusIfEEE10Policy1000EN6thrust24THRUST_300001_SM_1000_NS18transform_iteratorINSD_12zip_functionINS7_10multipliesIfEEEENSD_12zip_iteratorINS7_5tupleIJNSD_6detail15normal_iteratorINSD_10device_ptrIdEEEESP_EEEEENSD_11use_defaultESS_EEyS9_fNS7_10__identityEEEvT0_PT3_T1_NS0_13GridEvenShareISY_EET2_T4__param_1,
	.param .u64 _ZN3cub18CUB_300001_SM_10006detail6reduce18DeviceReduceKernelINS2_10policy_hubIfyN4cuda3std3__44plusIfEEE10Policy1000EN6thrust24THRUST_300001_SM_1000_NS18transform_iteratorINSD_12zip_functionINS7_10multipliesIfEEEENSD_12zip_iteratorINS7_5tupleIJNSD_6detail15normal_iteratorINSD_10device_ptrIdEEEESP_EEEEENSD_11use_defaultESS_EEyS9_fNS7_10__identityEEEvT0_PT3_T1_NS0_13GridEvenShareISY_EET2_T4__param_2,
	.param .align 8 .b8 _ZN3cub18CUB_300001_SM_10006detail6reduce18DeviceReduceKernelINS2_10policy_hubIfyN4cuda3std3__44plusIfEEE10Policy1000EN6thrust24THRUST_300001_SM_1000_NS18transform_iteratorINSD_12zip_functionINS7_10multipliesIfEEEENSD_12zip_iteratorINS7_5tupleIJNSD_6detail15normal_iteratorINSD_10device_ptrIdEEEESP_EEEEENSD_11use_defaultESS_EEyS9_fNS7_10__identityEEEvT0_PT3_T1_NS0_13GridEvenShareISY_EET2_T4__param_3[72],
	.param .align 1 .b8 _ZN3cub18CUB_300001_SM_10006detail6reduce18DeviceReduceKernelINS2_10policy_hubIfyN4cuda3std3__44plusIfEEE10Policy1000EN6thrust24THRUST_300001_SM_1000_NS18transform_iteratorINSD_12zip_functionINS7_10multipliesIfEEEENSD_12zip_iteratorINS7_5tupleIJNSD_6detail15normal_iteratorINSD_10device_ptrIdEEEESP_EEEEENSD_11use_defaultESS_EEyS9_fNS7_10__identityEEEvT0_PT3_T1_NS0_13GridEvenShareISY_EET2_T4__param_4[1],
	.param .align 1 .b8 _ZN3cub18CUB_300001_SM_10006detail6reduce18DeviceReduceKernelINS2_10policy_hubIfyN4cuda3std3__44plusIfEEE10Policy1000EN6thrust24THRUST_300001_SM_1000_NS18transform_iteratorINSD_12zip_functionINS7_10multipliesIfEEEENSD_12zip_iteratorINS7_5tupleIJNSD_6detail15normal_iteratorINSD_10device_ptrIdEEEESP_EEEEENSD_11use_defaultESS_EEyS9_fNS7_10__identityEEEvT0_PT3_T1_NS0_13GridEvenShareISY_EET2_T4__param_5[1]
)
.maxntid 256
{
	.reg .pred 	%p<55>;
	.reg .b32 	%r<191>;
	.reg .b32 	%f<343>;
	.reg .b64 	%rd<94>;
	.reg .b64 	%fd<127>;
	// demoted variable
	.shared .align 4 .b8 _ZZN3cub18CUB_300001_SM_10006detail6reduce18DeviceReduceKernelINS2_10policy_hubIfyN4cuda3std3__44plusIfEEE10Policy1000EN6thrust24THRUST_300001_SM_1000_NS18transform_iteratorINSD_12zip_functionINS7_10multipliesIfEEEENSD_12zip_iteratorINS7_5tupleIJNSD_6detail15normal_iteratorINSD_10device_ptrIdEEEESP_EEEEENSD_11use_defaultESS_EEyS9_fNS7_10__identityEEEvT0_PT3_T1_NS0_13GridEvenShareISY_EET2_T4_E12temp_storage[44];
	ld.param.u64 	%rd1, [_ZN3cub18CUB_300001_SM_10006detail6reduce18DeviceReduceKernelINS2_10policy_hubIfyN4cuda3std3__44plusIfEEE10Policy1000EN6thrust24THRUST_300001_SM_1000_NS18transform_iteratorINSD_12zip_functionINS7_10multipliesIfEEEENSD_12zip_iteratorINS7_5tupleIJNSD_6detail15normal_iteratorINSD_10device_ptrIdEEEESP_EEEEENSD_11use_defaultESS_EEyS9_fNS7_10__identityEEEvT0_PT3_T1_NS0_13GridEvenShareISY_EET2_T4__param_3+32];
	ld.param.u32 	%r1, [_ZN3cub18CUB_300001_SM_10006detail6reduce18DeviceReduceKernelINS2_10policy_hubIfyN4cuda3std3__44plusIfEEE10Policy1000EN6thrust24THRUST_300001_SM_1000_NS18transform_iteratorINSD_12zip_functionINS7_10multipliesIfEEEENSD_12zip_iteratorINS7_5tupleIJNSD_6detail15normal_iteratorINSD_10device_ptrIdEEEESP_EEEEENSD_11use_defaultESS_EEyS9_fNS7_10__identityEEEvT0_PT3_T1_NS0_13GridEvenShareISY_EET2_T4__param_3+40];
	ld.param.u64 	%rd28, [_ZN3cub18CUB_300001_SM_10006detail6reduce18DeviceReduceKernelINS2_10policy_hubIfyN4cuda3std3__44plusIfEEE10Policy1000EN6thrust24THRUST_300001_SM_1000_NS18transform_iteratorINSD_12zip_functionINS7_10multipliesIfEEEENSD_12zip_iteratorINS7_5tupleIJNSD_6detail15normal_iteratorINSD_10device_ptrIdEEEESP_EEEEENSD_11use_defaultESS_EEyS9_fNS7_10__identityEEEvT0_PT3_T1_NS0_13GridEvenShareISY_EET2_T4__param_0+8];
	ld.param.u64 	%rd29, [_ZN3cub18CUB_300001_SM_10006detail6reduce18DeviceReduceKernelINS2_10policy_hubIfyN4cuda3std3__44plusIfEEE10Policy1000EN6thrust24THRUST_300001_SM_1000_NS18transform_iteratorINSD_12zip_functionINS7_10multipliesIfEEEENSD_12zip_iteratorINS7_5tupleIJNSD_6detail15normal_iteratorINSD_10device_ptrIdEEEESP_EEEEENSD_11use_defaultESS_EEyS9_fNS7_10__identityEEEvT0_PT3_T1_NS0_13GridEvenShareISY_EET2_T4__param_0];
	cvta.to.global.u64 	%rd2, %rd29;
	cvta.to.global.u64 	%rd3, %rd28;
	mov.u32 	%r2, %ctaid.x;
	shl.b32 	%r41, %r1, 12;
	cvt.s64.s32 	%rd4, %r41;
	shl.b32 	%r42, %r2, 12;
	cvt.u64.u32 	%rd5, %r42;
	sub.s64 	%rd6, %rd1, %rd5;
	setp.gt.u64 	%p1, %rd6, 4095;
	@%p1 bra 	$L__BB9_24;
	cvt.u32.u64 	%r99, %rd5;
	cvt.u32.u64 	%r3, %rd1;
	sub.s32 	%r4, %r3, %r99;
	mov.u32 	%r5, %tid.x;
	setp.ge.s32 	%p22, %r5, %r4;
	mov.f32 	%f332, 0f00000000;
	mov.u32 	%r181, %r5;
	@%p22 bra 	$L__BB9_3;
	add.s32 	%r101, %r99, %r5;
	mul.wide.u32 	%rd61, %r101, 8;
	add.s64 	%rd62, %rd2, %rd61;
	add.s64 	%rd63, %rd3, %rd61;
	ld.global.f64 	%fd95, [%rd62];
	ld.global.f64 	%fd96, [%rd63];
	cvt.rn.f32.f64 	%f218, %fd95;
	cvt.rn.f32.f64 	%f219, %fd96;
	mul.f32 	%f332, %f218, %f219;
	add.s32 	%r181, %r5, 256;
$L__BB9_3:
	setp.ge.s32 	%p23, %r181, %r4;
	@%p23 bra 	$L__BB9_15;
	not.b32 	%r103, %r181;
	add.s32 	%r8, %r103, %r3;
	sub.s32 	%r104, %r8, %r99;
	shr.u32 	%r105, %r104, 8;
	add.s32 	%r9, %r105, 1;
	and.b32  	%r10, %r9, 7;
	setp.lt.u32 	%p24, %r104, 1792;
	@%p24 bra 	$L__BB9_7;
	and.b32  	%r106, %r9, 33554424;
	neg.s32 	%r179, %r106;
	mul.wide.u32 	%rd64, %r2, 32768;
	mul.wide.u32 	%rd65, %r181, 8;
	or.b64  	%rd66, %rd64, %rd65;
	add.s64 	%rd67, %rd66, 8192;
	add.s64 	%rd88, %rd2, %rd67;
	add.s64 	%rd87, %rd3, %rd67;
$L__BB9_6:
	.pragma "nounroll";
	ld.global.f64 	%fd97, [%rd88+-8192];
	ld.global.f64 	%fd98, [%rd87+-8192];
	cvt.rn.f32.f64 	%f221, %fd97;
	cvt.rn.f32.f64 	%f222, %fd98;
	fma.rn.f32 	%f223, %f221, %f222, %f332;
	ld.global.f64 	%fd99, [%rd88+-6144];
	ld.global.f64 	%fd100, [%rd87+-6144];
	cvt.rn.f32.f64 	%f224, %fd99;
	cvt.rn.f32.f64 	%f225, %fd100;
	fma.rn.f32 	%f226, %f224, %f225, %f223;
	ld.global.f64 	%fd101, [%rd88+-4096];
	ld.global.f64 	%fd102, [%rd87+-4096];
	cvt.rn.f32.f64 	%f227, %fd101;
	cvt.rn.f32.f64 	%f228, %fd102;
	fma.rn.f32 	%f229, %f227, %f228, %f226;
	ld.global.f64 	%fd103, [%rd88+-2048];
	ld.global.f64 	%fd104, [%rd87+-2048];
	cvt.rn.f32.f64 	%f230, %fd103;
	cvt.rn.f32.f64 	%f231, %fd104;
	fma.rn.f32 	%f232, %f230, %f231, %f229;
	ld.global.f64 	%fd105, [%rd88];
	ld.global.f64 	%fd106, [%rd87];
	cvt.rn.f32.f64 	%f233, %fd105;
	cvt.rn.f32.f64 	%f234, %fd106;
	fma.rn.f32 	%f235, %f233, %f234, %f232;
	ld.global.f64 	%fd107, [%rd88+2048];
	ld.global.f64 	%fd108, [%rd87+2048];
	cvt.rn.f32.f64 	%f236, %fd107;
	cvt.rn.f32.f64 	%f237, %fd108;
	fma.rn.f32 	%f238, %f236, %f237, %f235;
	ld.global.f64 	%fd109, [%rd88+4096];
	ld.global.f64 	%fd110, [%rd87+4096];
	cvt.rn.f32.f64 	%f239, %fd109;
	cvt.rn.f32.f64 	%f240, %fd110;
	fma.rn.f32 	%f241, %f239, %f240, %f238;
	ld.global.f64 	%fd111, [%rd88+6144];
	ld.global.f64 	%fd112, [%rd87+6144];
	cvt.rn.f32.f64 	%f242, %fd111;
	cvt.rn.f32.f64 	%f243, %fd112;
	fma.rn.f32 	%f332, %f242, %f243, %f241;
	add.s32 	%r181, %r181, 2048;
	add.s32 	%r179, %r179, 8;
	add.s64 	%rd88, %rd88, 16384;
	add.s64 	%rd87, %rd87, 16384;
	setp.ne.s32 	%p25, %r179, 0;
	@%p25 bra 	$L__BB9_6;
$L__BB9_7:
	setp.eq.s32 	%p26, %r10, 0;
	@%p26 bra 	$L__BB9_15;
	setp.lt.u32 	%p27, %r10, 4;
	@%p27 bra 	$L__BB9_10;
	cvt.s64.s32 	%rd68, %r181;
	add.s64 	%rd69, %rd68, %rd5;
	shl.b64 	%rd70, %rd69, 3;
	add.s64 	%rd71, %rd2, %rd70;
	add.s64 	%rd72, %rd3, %rd70;
	ld.global.f64 	%fd113, [%rd71];
	ld.global.f64 	%fd114, [%rd72];
	cvt.rn.f32.f64 	%f245, %fd113;
	cvt.rn.f32.f64 	%f246, %fd114;
	fma.rn.f32 	%f247, %f245, %f246, %f332;
	ld.global.f64 	%fd115, [%rd71+2048];
	ld.global.f64 	%fd116, [%rd72+2048];
	cvt.rn.f32.f64 	%f248, %fd115;
	cvt.rn.f32.f64 	%f249, %fd116;
	fma.rn.f32 	%f250, %f248, %f249, %f247;
	ld.global.f64 	%fd117, [%rd71+4096];
	ld.global.f64 	%fd118, [%rd72+4096];
	cvt.rn.f32.f64 	%f251, %fd117;
	cvt.rn.f32.f64 	%f252, %fd118;
	fma.rn.f32 	%f253, %f251, %f252, %f250;
	ld.global.f64 	%fd119, [%rd71+6144];
	ld.global.f64 	%fd120, [%rd72+6144];
	cvt.rn.f32.f64 	%f254, %fd119;
	cvt.rn.f32.f64 	%f255, %fd120;
	fma.rn.f32 	%f332, %f254, %f255, %f253;
	add.s32 	%r181, %r181, 1024;
$L__BB9_10:
	and.b32  	%r107, %r9, 3;
	setp.eq.s32 	%p28, %r107, 0;
	@%p28 bra 	$L__BB9_15;
	setp.eq.s32 	%p29, %r107, 1;
	@%p29 bra 	$L__BB9_13;
	cvt.s64.s32 	%rd73, %r181;
	add.s64 	%rd74, %rd73, %rd5;
	shl.b64 	%rd75, %rd74, 3;
	add.s64 	%rd76, %rd2, %rd75;
	add.s64 	%rd77, %rd3, %rd75;
	ld.global.f64 	%fd121, [%rd76];
	ld.global.f64 	%fd122, [%rd77];
	cvt.rn.f32.f64 	%f257, %fd121;
	cvt.rn.f32.f64 	%f258, %fd122;
	fma.rn.f32 	%f259, %f257, %f258, %f332;
	ld.global.f64 	%fd123, [%rd76+2048];
	ld.global.f64 	%fd124, [%rd77+2048];
	cvt.rn.f32.f64 	%f260, %fd123;
	cvt.rn.f32.f64 	%f261, %fd124;
	fma.rn.f32 	%f332, %f260, %f261, %f259;
	add.s32 	%r181, %r181, 512;
$L__BB9_13:
	and.b32  	%r108, %r8, 256;
	setp.ne.s32 	%p30, %r108, 0;
	@%p30 bra 	$L__BB9_15;
	cvt.s64.s32 	%rd78, %r181;
	add.s64 	%rd79, %rd78, %rd5;
	shl.b64 	%rd80, %rd79, 3;
	add.s64 	%rd81, %rd2, %rd80;
	add.s64 	%rd82, %rd3, %rd80;
	ld.global.f64 	%fd125, [%rd81];
	ld.global.f64 	%fd126, [%rd82];
	cvt.rn.f32.f64 	%f262, %fd125;
	cvt.rn.f32.f64 	%f263, %fd126;
	fma.rn.f32 	%f332, %f262, %f263, %f332;
$L__BB9_15:
	setp.lt.s32 	%p31, %r4, 256;
	@%p31 bra 	$L__BB9_20;
	// begin inline asm
	mov.u32 %r147, %laneid;
	// end inline asm
	mov.b32 	%r149, %f332;
	mov.b32 	%r150, 1;
	mov.b32 	%r171, 31;
	mov.b32 	%r172, -1;
	// begin inline asm
	shfl.sync.down.b32 %r148, %r149, %r150, %r171, %r172;
	// end inline asm
	setp.gt.s32 	%p47, %r147, 30;
	mov.b32 	%f298, %r148;
	add.f32 	%f299, %f332, %f298;
	selp.f32 	%f300, %f332, %f299, %p47;
	mov.b32 	%r154, %f300;
	mov.b32 	%r155, 2;
	// begin inline asm
	shfl.sync.down.b32 %r153, %r154, %r155, %r171, %r172;
	// end inline asm
	setp.gt.s32 	%p48, %r147, 29;
	mov.b32 	%f301, %r153;
	add.f32 	%f302, %f300, %f301;
	selp.f32 	%f303, %f300, %f302, %p48;
	mov.b32 	%r159, %f303;
	mov.b32 	%r160, 4;
	// begin inline asm
	shfl.sync.down.b32 %r158, %r159, %r160, %r171, %r172;
	// end inline asm
	setp.gt.s32 	%p49, %r147, 27;
	mov.b32 	%f304, %r158;
	add.f32 	%f305, %f303, %f304;
	selp.f32 	%f306, %f303, %f305, %p49;
	mov.b32 	%r164, %f306;
	mov.b32 	%r165, 8;
	// begin inline asm
	shfl.sync.down.b32 %r163, %r164, %r165, %r171, %r172;
	// end inline asm
	setp.gt.s32 	%p50, %r147, 23;
	mov.b32 	%f307, %r163;
	add.f32 	%f308, %f306, %f307;
	selp.f32 	%f309, %f306, %f308, %p50;
	mov.b32 	%r169, %f309;
	mov.b32 	%r170, 16;
	// begin inline asm
	shfl.sync.down.b32 %r168, %r169, %r170, %r171, %r172;
	// end inline asm
	setp.gt.s32 	%p51, %r147, 15;
	mov.b32 	%f310, %r168;
	add.f32 	%f15, %f309, %f310;
	selp.f32 	%f342, %f309, %f15, %p51;
	setp.ne.s32 	%p52, %r147, 0;
	@%p52 bra 	$L__BB9_18;
	shr.u32 	%r173, %r5, 3;
	and.b32  	%r174, %r173, 124;
	mov.u32 	%r175, _ZZN3cub18CUB_300001_SM_10006detail6reduce18DeviceReduceKernelINS2_10policy_hubIfyN4cuda3std3__44plusIfEEE10Policy1000EN6thrust24THRUST_300001_SM_1000_NS18transform_iteratorINSD_12zip_functionINS7_10multipliesIfEEEENSD_12zip_iteratorINS7_5tupleIJNSD_6detail15normal_iteratorINSD_10device_ptrIdEEEESP_EEEEENSD_11use_defaultESS_EEyS9_fNS7_10__identityEEEvT0_PT3_T1_NS0_13GridEvenShareISY_EET2_T4_E12temp_storage;
	add.s32 	%r176, %r175, %r174;
	st.shared.f32 	[%r176+8], %f15;
$L__BB9_18:
	bar.sync 	0;
	setp.ne.s32 	%p53, %r5, 0;
	@%p53 bra 	$L__BB9_44;
	ld.shared.f32 	%f311, [_ZZN3cub18CUB_300001_SM_10006detail6reduce18DeviceReduceKernelINS2_10policy_hubIfyN4cuda3std3__44plusIfEEE10Policy1000EN6thrust24THRUST_300001_SM_1000_NS18transform_iteratorINSD_12zip_functionINS7_10multipliesIfEEEENSD_12zip_iteratorINS7_5tupleIJNSD_6detail15normal_iteratorINSD_10device_ptrIdEEEESP_EEEEENSD_11use_defaultESS_EEyS9_fNS7_10__identityEEEvT0_PT3_T1_NS0_13GridEvenShareISY_EET2_T4_E12temp_storage+12];
	add.f32 	%f312, %f342, %f311;
	ld.shared.f32 	%f313, [_ZZN3cub18CUB_300001_SM_10006detail6reduce18DeviceReduceKernelINS2_10policy_hubIfyN4cuda3std3__44plusIfEEE10Policy1000EN6thrust24THRUST_300001_SM_1000_NS18transform_iteratorINSD_12zip_functionINS7_10multipliesIfEEEENSD_12zip_iteratorINS7_5tupleIJNSD_6detail15normal_iteratorINSD_10device_ptrIdEEEESP_EEEEENSD_11use_defaultESS_EEyS9_fNS7_10__identityEEEvT0_PT3_T1_NS0_13GridEvenShareISY_EET2_T4_E12temp_storage+16];
	add.f32 	%f314, %f312, %f313;
	ld.shared.f32 	%f315, [_ZZN3cub18CUB_300001_SM_10006detail6reduce18DeviceReduceKernelINS2_10policy_hubIfyN4cuda3std3__44plusIfEEE10Policy1000EN6thrust24THRUST_300001_SM_1000_NS18transform_iteratorINSD_12zip_functionINS7_10multipliesIfEEEENSD_12zip_iteratorINS7_5tupleIJNSD_6detail15normal_iteratorINSD_10device_ptrIdEEEESP_EEEEENSD_11use_defaultESS_EEyS9_fNS7_10__identityEEEvT0_PT3_T1_NS0_13GridEvenShareISY_EET2_T4_E12temp_storage+20];
	add.f32 	%f316, %f314, %f315;
	ld.shared.f32 	%f317, [_ZZN3cub18CUB_300001_SM_10006detail6reduce18DeviceReduceKernelINS2_10policy_hubIfyN4cuda3std3__44plusIfEEE10Policy1000EN6thrust24THRUST_300001_SM_1000_NS18transform_iteratorINSD_12zip_functionINS7_10multipliesIfEEEENSD_12zip_iteratorINS7_5tupleIJNSD_6detail15normal_iteratorINSD_10device_ptrIdEEEESP_EEEEENSD_11use_defaultESS_EEyS9_fNS7_10__identityEEEvT0_PT3_T1_NS0_13GridEvenShareISY_EET2_T4_E12temp_storage+24];
	add.f32 	%f318, %f316, %f317;
	ld.shared.f32 	%f319, [_ZZN3cub18CUB_300001_SM_10006detail6reduce18DeviceReduceKernelINS2_10policy_hubIfyN4cuda3std3__44plusIfEEE10Policy1000EN6thrust24THRUST_300001_SM_1000_NS18transform_iteratorINSD_12zip_functionINS7_10multipliesIfEEEENSD_12zip_iteratorINS7_5tupleIJNSD_6detail15normal_iteratorINSD_10device_ptrIdEEEESP_EEEEENSD_11use_defaultESS_EEyS9_fNS7_10__identityEEEvT0_PT3_T1_NS0_13GridEvenShareISY_EET2_T4_E12temp_storage+28];
	add.f32 	%f320, %f318, %f319;
	ld.shared.f32 	%f321, [_ZZN3cub18CUB_300001_SM_10006detail6reduce18DeviceReduceKernelINS2_10policy_hubIfyN4cuda3std3__44plusIfEEE10Policy1000EN6thrust24THRUST_300001_SM_1000_NS18transform_iteratorINSD_12zip_functionINS7_10multipliesIfEEEENSD_12zip_iteratorINS7_5tupleIJNSD_6detail15normal_iteratorINSD_10device_ptrIdEEEESP_EEEEENSD_11use_defaultESS_EEyS9_fNS7_10__identityEEEvT0_PT3_T1_NS0_13GridEvenShareISY_EET2_T4_E12temp_storage+32];
	add.f32 	%f322, %f320, %f321;
	ld.shared.f32 	%f323, [_ZZN3cub18CUB_300001_SM_10006detail6reduce18DeviceReduceKernelINS2_10policy_hubIfyN4cuda3std3__44plusIfEEE10Policy1000EN6thrust24THRUST_300001_SM_1000_NS18transform_iteratorINSD_12zip_functionINS7_10multipliesIfEEEENSD_12zip_iteratorINS7_5tupleIJNSD_6detail15normal_iteratorINSD_10device_ptrIdEEEESP_EEEEENSD_11use_defaultESS_EEyS9_fNS7_10__identityEEEvT0_PT3_T1_NS0_13GridEvenShareISY_EET2_T4_E12temp_storage+36];
	add.f32 	%f342, %f322, %f323;
	bra.uni 	$L__BB9_44;
$L__BB9_20:
	// begin inline asm
	mov.u32 %r109, %laneid;
	// end inline asm
	and.b32  	%r135, %r5, 992;
	add.s32 	%r136, %r135, 32;
	setp.gt.s32 	%p32, %r136, %r4;
	not.b32 	%r137, %r135;
	add.s32 	%r138, %r4, %r137;
	selp.b32 	%r133, %r138, 31, %p32;
	mov.b32 	%r111, %f332;
	mov.b32 	%r112, 1;
	mov.b32 	%r134, -1;
	// begin inline asm
	shfl.sync.down.b32 %r110, %r111, %r112, %r133, %r134;
	// end inline asm
	setp.lt.s32 	%p33, %r109, %r133;
	mov.b32 	%f264, %r110;
	add.f32 	%f265, %f332, %f264;
	selp.f32 	%f266, %f265, %f332, %p33;
	mov.b32 	%r116, %f266;
	mov.b32 	%r117, 2;
	// begin inline asm
	shfl.sync.down.b32 %r115, %r116, %r117, %r133, %r134;
	// end inline asm
	add.s32 	%r139, %r109, 2;
	setp.gt.s32 	%p34, %r139, %r133;
	mov.b32 	%f267, %r115;
	add.f32 	%f268, %f266, %f267;
	selp.f32 	%f269, %f266, %f268, %p34;
	mov.b32 	%r121, %f269;
	mov.b32 	%r122, 4;
	// begin inline asm
	shfl.sync.down.b32 %r120, %r121, %r122, %r133, %r134;
	// end inline asm
	add.s32 	%r140, %r109, 4;
	setp.gt.s32 	%p35, %r140, %r133;
	mov.b32 	%f270, %r120;
	add.f32 	%f271, %f269, %f270;
	selp.f32 	%f272, %f269, %f271, %p35;
	mov.b32 	%r126, %f272;
	mov.b32 	%r127, 8;
	// begin inline asm
	shfl.sync.down.b32 %r125, %r126, %r127, %r133, %r134;
	// end inline asm
	add.s32 	%r141, %r109, 8;
	setp.gt.s32 	%p36, %r141, %r133;
	mov.b32 	%f273, %r125;
	add.f32 	%f274, %f272, %f273;
	selp.f32 	%f275, %f272, %f274, %p36;
	mov.b32 	%r131, %f275;
	mov.b32 	%r132, 16;
	// begin inline asm
	shfl.sync.down.b32 %r130, %r131, %r132, %r133, %r134;
	// end inline asm
	add.s32 	%r142, %r109, 16;
	setp.gt.s32 	%p37, %r142, %r133;
	mov.b32 	%f276, %r130;
	add.f32 	%f277, %f275, %f276;
	selp.f32 	%f342, %f275, %f277, %p37;
	setp.ne.s32 	%p38, %r109, 0;
	@%p38 bra 	$L__BB9_22;
	shr.u32 	%r143, %r5, 3;
	and.b32  	%r144, %r143, 124;
	mov.u32 	%r145, _ZZN3cub18CUB_300001_SM_10006detail6reduce18DeviceReduceKernelINS2_10policy_hubIfyN4cuda3std3__44plusIfEEE10Policy1000EN6thrust24THRUST_300001_SM_1000_NS18transform_iteratorINSD_12zip_functionINS7_10multipliesIfEEEENSD_12zip_iteratorINS7_5tupleIJNSD_6detail15normal_iteratorINSD_10device_ptrIdEEEESP_EEEEENSD_11use_defaultESS_EEyS9_fNS7_10__identityEEEvT0_PT3_T1_NS0_13GridEvenShareISY_EET2_T4_E12temp_storage;
	add.s32 	%r146, %r145, %r144;
	st.shared.f32 	[%r146+8], %f342;
$L__BB9_22:
	bar.sync 	0;
	setp.ne.s32 	%p39, %r5, 0;
	@%p39 bra 	$L__BB9_44;
	setp.gt.s32 	%p40, %r4, 32;
	ld.shared.f32 	%f278, [_ZZN3cub18CUB_300001_SM_10006detail6reduce18DeviceReduceKernelINS2_10policy_hubIfyN4cuda3std3__44plusIfEEE10Policy1000EN6thrust24THRUST_300001_SM_1000_NS18transform_iteratorINSD_12zip_functionINS7_10multipliesIfEEEENSD_12zip_iteratorINS7_5tupleIJNSD_6detail15normal_iteratorINSD_10device_ptrIdEEEESP_EEEEENSD_11use_defaultESS_EEyS9_fNS7_10__identityEEEvT0_PT3_T1_NS0_13GridEvenShareISY_EET2_T4_E12temp_storage+12];
	add.f32 	%f279, %f342, %f278;
	selp.f32 	%f280, %f279, %f342, %p40;
	setp.gt.s32 	%p41, %r4, 64;
	ld.shared.f32 	%f281, [_ZZN3cub18CUB_300001_SM_10006detail6reduce18DeviceReduceKernelINS2_10policy_hubIfyN4cuda3std3__44plusIfEEE10Policy1000EN6thrust24THRUST_300001_SM_1000_NS18transform_iteratorINSD_12zip_functionINS7_10multipliesIfEEEENSD_12zip_iteratorINS7_5tupleIJNSD_6detail15normal_iteratorINSD_10device_ptrIdEEEESP_EEEEENSD_11use_defaultESS_EEyS9_fNS7_10__identityEEEvT0_PT3_T1_NS0_13GridEvenShareISY_EET2_T4_E12temp_storage+16];
	add.f32 	%f282, %f281, %f280;
	selp.f32 	%f283, %f282, %f280, %p41;
	setp.gt.s32 	%p42, %r4, 96;
	ld.shared.f32 	%f284, [_ZZN3cub18CUB_300001_SM_10006detail6reduce18DeviceReduceKernelINS2_10policy_hubIfyN4cuda3std3__44plusIfEEE10Policy1000EN6thrust24THRUST_300001_SM_1000_NS18transform_iteratorINSD_12zip_functionINS7_10multipliesIfEEEENSD_12zip_iteratorINS7_5tupleIJNSD_6detail15normal_iteratorINSD_10device_ptrIdEEEESP_EEEEENSD_11use_defaultESS_EEyS9_fNS7_10__identityEEEvT0_PT3_T1_NS0_13GridEvenShareISY_EET2_T4_E12temp_storage+20];
	add.f32 	%f285, %f284, %f283;
	selp.f32 	%f286, %f285, %f283, %p42;
	setp.gt.s32 	%p43, %r4, 128;
	ld.shared.f32 	%f287, [_ZZN3cub18CUB_300001_SM_10006detail6reduce18DeviceReduceKernelINS2_10policy_hubIfyN4cuda3std3__44plusIfEEE10Policy1000EN6thrust24THRUST_300001_SM_1000_NS18transform_iteratorINSD_12zip_functionINS7_10multipliesIfEEEENSD_12zip_iteratorINS7_5tupleIJNSD_6detail15normal_iteratorINSD_10device_ptrIdEEEESP_EEEEENSD_11use_defaultESS_EEyS9_fNS7_10__identityEEEvT0_PT3_T1_NS0_13GridEvenShareISY_EET2_T4_E12temp_storage+24];
	add.f32 	%f288, %f287, %f286;
	selp.f32 	%f289, %f288, %f286, %p43;
	setp.gt.s32 	%p44, %r4, 160;
	ld.shared.f32 	%f290, [_ZZN3cub18CUB_300001_SM_10006detail6reduce18DeviceReduceKernelINS2_10policy_hubIfyN4cuda3std3__44plusIfEEE10Policy1000EN6thrust24THRUST_300001_SM_1000_NS18transform_iteratorINSD_12zip_functionINS7_10multipliesIfEEEENSD_12zip_iteratorINS7_5tupleIJNSD_6detail15normal_iteratorINSD_10device_ptrIdEEEESP_EEEEENSD_11use_defaultESS_EEyS9_fNS7_10__identityEEEvT0_PT3_T1_NS0_13GridEvenShareISY_EET2_T4_E12temp_storage+28];
	add.f32 	%f291, %f290, %f289;
	selp.f32 	%f292, %f291, %f289, %p44;
	setp.gt.s32 	%p45, %r4, 192;
	ld.shared.f32 	%f293, [_ZZN3cub18CUB_300001_SM_10006detail6reduce18DeviceReduceKernelINS2_10policy_hubIfyN4cuda3std3__44plusIfEEE10Policy1000EN6thrust24THRUST_300001_SM_1000_NS18transform_iteratorINSD_12zip_functionINS7_10multipliesIfEEEENSD_12zip_iteratorINS7_5tupleIJNSD_6detail15normal_iteratorINSD_10device_ptrIdEEEESP_EEEEENSD_11use_defaultESS_EEyS9_fNS7_10__identityEEEvT0_PT3_T1_NS0_13GridEvenShareISY_EET2_T4_E12temp_storage+32];
	add.f32 	%f294, %f293, %f292;
	selp.f32 	%f295, %f294, %f292, %p45;
	setp.gt.s32 	%p46, %r4, 224;
	ld.shared.f32 	%f296, [_ZZN3cub18CUB_300001_SM_10006detail6reduce18DeviceReduceKernelINS2_10policy_hubIfyN4cuda3std3__44plusIfEEE10Policy1000EN6thrust24THRUST_300001_SM_1000_NS18transform_iteratorINSD_12zip_functionINS7_10multipliesIfEEEENSD_12zip_iteratorINS7_5tupleIJNSD_6detail15normal_iteratorINSD_10device_ptrIdEEEESP_EEEEENSD_11use_defaultESS_EEyS9_fNS7_10__identityEEEvT0_PT3_T1_NS0_13GridEvenShareISY_EET2_T4_E12temp_storage+36];
	add.f32 	%f297, %f296, %f295;
	selp.f32 	%f342, %f297, %f295, %p46;
	bra.uni 	$L__BB9_44;
$L__BB9_24:
	mov.u32 	%r21, %tid.x;
	cvt.u64.u32 	%rd13, %r21;
	add.s64 	%rd30, %rd13, %rd5;
	shl.b64 	%rd31, %rd30, 3;
	add.s64 	%rd32, %rd2, %rd31;
	add.s64 	%rd33, %rd3, %rd31;
	ld.global.f64 	%fd1, [%rd32];
	ld.global.f64 	%fd2, [%rd33];
	cvt.rn.f32.f64 	%f39, %fd1;
	cvt.rn.f32.f64 	%f40, %fd2;
	ld.global.f64 	%fd3, [%rd32+2048];
	ld.global.f64 	%fd4, [%rd33+2048];
	cvt.rn.f32.f64 	%f41, %fd3;
	cvt.rn.f32.f64 	%f42, %fd4;
	mul.f32 	%f43, %f41, %f42;
	ld.global.f64 	%fd5, [%rd32+4096];
	ld.global.f64 	%fd6, [%rd33+4096];
	cvt.rn.f32.f64 	%f44, %fd5;
	cvt.rn.f32.f64 	%f45, %fd6;
	ld.global.f64 	%fd7, [%rd32+6144];
	ld.global.f64 	%fd8, [%rd33+6144];
	cvt.rn.f32.f64 	%f46, %fd7;
	cvt.rn.f32.f64 	%f47, %fd8;
	mul.f32 	%f48, %f46, %f47;
	ld.global.f64 	%fd9, [%rd32+8192];
	ld.global.f64 	%fd10, [%rd33+8192];
	cvt.rn.f32.f64 	%f49, %fd9;
	cvt.rn.f32.f64 	%f50, %fd10;
	ld.global.f64 	%fd11, [%rd32+10240];
	ld.global.f64 	%fd12, [%rd33+10240];
	cvt.rn.f32.f64 	%f51, %fd11;
	cvt.rn.f32.f64 	%f52, %fd12;
	mul.f32 	%f53, %f51, %f52;
	ld.global.f64 	%fd13, [%rd32+12288];
	ld.global.f64 	%fd14, [%rd33+12288];
	cvt.rn.f32.f64 	%f54, %fd13;
	cvt.rn.f32.f64 	%f55, %fd14;
	ld.global.f64 	%fd15, [%rd32+14336];
	ld.global.f64 	%fd16, [%rd33+14336];
	cvt.rn.f32.f64 	%f56, %fd15;
	cvt.rn.f32.f64 	%f57, %fd16;
	mul.f32 	%f58, %f56, %f57;
	ld.global.f64 	%fd17, [%rd32+16384];
	ld.global.f64 	%fd18, [%rd33+16384];
	cvt.rn.f32.f64 	%f59, %fd17;
	cvt.rn.f32.f64 	%f60, %fd18;
	ld.global.f64 	%fd19, [%rd32+18432];
	ld.global.f64 	%fd20, [%rd33+18432];
	cvt.rn.f32.f64 	%f61, %fd19;
	cvt.rn.f32.f64 	%f62, %fd20;
	mul.f32 	%f63, %f61, %f62;
	ld.global.f64 	%fd21, [%rd32+20480];
	ld.global.f64 	%fd22, [%rd33+20480];
	cvt.rn.f32.f64 	%f64, %fd21;
	cvt.rn.f32.f64 	%f65, %fd22;
	ld.global.f64 	%fd23, [%rd32+22528];
	ld.global.f64 	%fd24, [%rd33+22528];
	cvt.rn.f32.f64 	%f66, %fd23;
	cvt.rn.f32.f64 	%f67, %fd24;
	mul.f32 	%f68, %f66, %f67;
	ld.global.f64 	%fd25, [%rd32+24576];
	ld.global.f64 	%fd26, [%rd33+24576];
	cvt.rn.f32.f64 	%f69, %fd25;
	cvt.rn.f32.f64 	%f70, %fd26;
	ld.global.f64 	%fd27, [%rd32+26624];
	ld.global.f64 	%fd28, [%rd33+26624];
	cvt.rn.f32.f64 	%f71, %fd27;
	cvt.rn.f32.f64 	%f72, %fd28;
	mul.f32 	%f73, %f71, %f72;
	ld.global.f64 	%fd29, [%rd32+28672];
	ld.global.f64 	%fd30, [%rd33+28672];
	cvt.rn.f32.f64 	%f74, %fd29;
	cvt.rn.f32.f64 	%f75, %fd30;
	ld.global.f64 	%fd31, [%rd32+30720];
	ld.global.f64 	%fd32, [%rd33+30720];
	cvt.rn.f32.f64 	%f76, %fd31;
	cvt.rn.f32.f64 	%f77, %fd32;
	mul.f32 	%f78, %f76, %f77;
	fma.rn.f32 	%f79, %f39, %f40, %f43;
	fma.rn.f32 	%f80, %f44, %f45, %f48;
	fma.rn.f32 	%f81, %f49, %f50, %f53;
	fma.rn.f32 	%f82, %f54, %f55, %f58;
	fma.rn.f32 	%f83, %f59, %f60, %f63;
	fma.rn.f32 	%f84, %f64, %f65, %f68;
	fma.rn.f32 	%f85, %f69, %f70, %f73;
	fma.rn.f32 	%f86, %f74, %f75, %f78;
	add.f32 	%f87, %f79, %f80;
	add.f32 	%f88, %f81, %f82;
	add.f32 	%f89, %f83, %f84;
	add.f32 	%f90, %f85, %f86;
	add.f32 	%f91, %f87, %f88;
	add.f32 	%f92, %f89, %f90;
	add.f32 	%f341, %f91, %f92;
	setp.lt.u64 	%p2, %rd6, %rd4;
	@%p2 bra 	$L__BB9_40;
	cvt.u32.u64 	%r44, %rd4;
	cvt.u32.u64 	%r45, %rd5;
	cvt.u32.u64 	%r22, %rd1;
	not.b32 	%r46, %r21;
	add.s32 	%r47, %r46, %r22;
	sub.s32 	%r48, %r47, %r44;
	sub.s32 	%r184, %r48, %r45;
	add.s64 	%rd34, %rd5, %rd4;
	add.s64 	%rd35, %rd34, %rd13;
	shl.b64 	%rd36, %rd35, 3;
	add.s64 	%rd37, %rd36, 8192;
	add.s64 	%rd90, %rd2, %rd37;
	add.s64 	%rd89, %rd3, %rd37;
	mov.b32 	%r185, 0;
	mov.u64 	%rd91, %rd5;
$L__BB9_26:
	cvt.s64.s32 	%rd19, %r41;
	add.s64 	%rd91, %rd91, %rd19;
	add.s64 	%rd38, %rd1, -4096;
	setp.gt.u64 	%p3, %rd91, %rd38;
	@%p3 bra 	$L__BB9_28;
	shl.b32 	%r50, %r1, 12;
	cvt.s64.s32 	%rd39, %r50;
	add.s64 	%rd40, %rd91, %rd13;
	shl.b64 	%rd41, %rd40, 3;
	add.s64 	%rd42, %rd2, %rd41;
	add.s64 	%rd43, %rd3, %rd41;
	ld.global.f64 	%fd33, [%rd42];
	ld.global.f64 	%fd34, [%rd43];
	cvt.rn.f32.f64 	%f93, %fd33;
	cvt.rn.f32.f64 	%f94, %fd34;
	ld.global.f64 	%fd35, [%rd42+2048];
	ld.global.f64 	%fd36, [%rd43+2048];
	cvt.rn.f32.f64 	%f95, %fd35;
	cvt.rn.f32.f64 	%f96, %fd36;
	ld.global.f64 	%fd37, [%rd42+4096];
	ld.global.f64 	%fd38, [%rd43+4096];
	cvt.rn.f32.f64 	%f97, %fd37;
	cvt.rn.f32.f64 	%f98, %fd38;
	mul.f32 	%f99, %f97, %f98;
	ld.global.f64 	%fd39, [%rd42+6144];
	ld.global.f64 	%fd40, [%rd43+6144];
	cvt.rn.f32.f64 	%f100, %fd39;
	cvt.rn.f32.f64 	%f101, %fd40;
	ld.global.f64 	%fd41, [%rd42+8192];
	ld.global.f64 	%fd42, [%rd43+8192];
	cvt.rn.f32.f64 	%f102, %fd41;
	cvt.rn.f32.f64 	%f103, %fd42;
	mul.f32 	%f104, %f102, %f103;
	ld.global.f64 	%fd43, [%rd42+10240];
	ld.global.f64 	%fd44, [%rd43+10240];
	cvt.rn.f32.f64 	%f105, %fd43;
	cvt.rn.f32.f64 	%f106, %fd44;
	ld.global.f64 	%fd45, [%rd42+12288];
	ld.global.f64 	%fd46, [%rd43+12288];
	cvt.rn.f32.f64 	%f107, %fd45;
	cvt.rn.f32.f64 	%f108, %fd46;
	mul.f32 	%f109, %f107, %f108;
	ld.global.f64 	%fd47, [%rd42+14336];
	ld.global.f64 	%fd48, [%rd43+14336];
	cvt.rn.f32.f64 	%f110, %fd47;
	cvt.rn.f32.f64 	%f111, %fd48;
	ld.global.f64 	%fd49, [%rd42+16384];
	ld.global.f64 	%fd50, [%rd43+16384];
	cvt.rn.f32.f64 	%f112, %fd49;
	cvt.rn.f32.f64 	%f113, %fd50;
	mul.f32 	%f114, %f112, %f113;
	ld.global.f64 	%fd51, [%rd42+18432];
	ld.global.f64 	%fd52, [%rd43+18432];
	cvt.rn.f32.f64 	%f115, %fd51;
	cvt.rn.f32.f64 	%f116, %fd52;
	ld.global.f64 	%fd53, [%rd42+20480];
	ld.global.f64 	%fd54, [%rd43+20480];
	cvt.rn.f32.f64 	%f117, %fd53;
	cvt.rn.f32.f64 	%f118, %fd54;
	mul.f32 	%f119, %f117, %f118;
	ld.global.f64 	%fd55, [%rd42+22528];
	ld.global.f64 	%fd56, [%rd43+22528];
	cvt.rn.f32.f64 	%f120, %fd55;
	cvt.rn.f32.f64 	%f121, %fd56;
	ld.global.f64 	%fd57, [%rd42+24576];
	ld.global.f64 	%fd58, [%rd43+24576];
	cvt.rn.f32.f64 	%f122, %fd57;
	cvt.rn.f32.f64 	%f123, %fd58;
	mul.f32 	%f124, %f122, %f123;
	ld.global.f64 	%fd59, [%rd42+26624];
	ld.global.f64 	%fd60, [%rd43+26624];
	cvt.rn.f32.f64 	%f125, %fd59;
	cvt.rn.f32.f64 	%f126, %fd60;
	ld.global.f64 	%fd61, [%rd42+28672];
	ld.global.f64 	%fd62, [%rd43+28672];
	cvt.rn.f32.f64 	%f127, %fd61;
	cvt.rn.f32.f64 	%f128, %fd62;
	mul.f32 	%f129, %f127, %f128;
	ld.global.f64 	%fd63, [%rd42+30720];
	ld.global.f64 	%fd64, [%rd43+30720];
	cvt.rn.f32.f64 	%f130, %fd63;
	cvt.rn.f32.f64 	%f131, %fd64;
	fma.rn.f32 	%f132, %f93, %f94, %f341;
	fma.rn.f32 	%f133, %f95, %f96, %f99;
	fma.rn.f32 	%f134, %f100, %f101, %f104;
	fma.rn.f32 	%f135, %f105, %f106, %f109;
	fma.rn.f32 	%f136, %f110, %f111, %f114;
	fma.rn.f32 	%f137, %f115, %f116, %f119;
	fma.rn.f32 	%f138, %f120, %f121, %f124;
	fma.rn.f32 	%f139, %f125, %f126, %f129;
	add.f32 	%f140, %f132, %f133;
	add.f32 	%f141, %f134, %f135;
	add.f32 	%f142, %f136, %f137;
	add.f32 	%f143, %f138, %f139;
	add.f32 	%f144, %f140, %f141;
	add.f32 	%f145, %f142, %f143;
	add.f32 	%f146, %f144, %f145;
	fma.rn.f32 	%f341, %f130, %f131, %f146;
	sub.s64 	%rd44, %rd1, %rd91;
	setp.lt.u64 	%p4, %rd44, %rd39;
	add.s32 	%r185, %r185, 1;
	sub.s32 	%r184, %r184, %r50;
	mul.wide.s32 	%rd45, %r50, 8;
	add.s64 	%rd90, %rd90, %rd45;
	add.s64 	%rd89, %rd89, %rd45;
	@%p4 bra 	$L__BB9_40;
	bra.uni 	$L__BB9_26;
$L__BB9_28:
	setp.le.u64 	%p5, %rd1, %rd91;
	cvt.u32.u64 	%r51, %rd91;
	cvt.u32.u64 	%r52, %rd1;
	sub.s32 	%r53, %r52, %r51;
	setp.ge.s32 	%p6, %r21, %r53;
	or.pred  	%p7, %p5, %p6;
	@%p7 bra 	$L__BB9_40;
	cvt.u32.u64 	%r55, %rd19;
	cvt.u32.u64 	%r56, %rd5;
	not.b32 	%r57, %r21;
	add.s32 	%r28, %r57, %r22;
	add.s32 	%r58, %r55, %r56;
	sub.s32 	%r59, %r28, %r58;
	mul.lo.s32 	%r60, %r1, %r185;
	shl.b32 	%r61, %r60, 12;
	sub.s32 	%r62, %r59, %r61;
	shr.u32 	%r63, %r62, 8;
	add.s32 	%r29, %r63, 1;
	and.b32  	%r30, %r29, 7;
	setp.lt.u32 	%p8, %r62, 1792;
	mov.u32 	%r188, %r21;
	@%p8 bra 	$L__BB9_32;
	shr.u32 	%r64, %r184, 8;
	add.s32 	%r65, %r64, 1;
	and.b32  	%r66, %r65, 33554424;
	neg.s32 	%r186, %r66;
	mov.u32 	%r188, %r21;
$L__BB9_31:
	.pragma "nounroll";
	ld.global.f64 	%fd65, [%rd90+-8192];
	ld.global.f64 	%fd66, [%rd89+-8192];
	cvt.rn.f32.f64 	%f148, %fd65;
	cvt.rn.f32.f64 	%f149, %fd66;
	fma.rn.f32 	%f150, %f148, %f149, %f341;
	ld.global.f64 	%fd67, [%rd90+-6144];
	ld.global.f64 	%fd68, [%rd89+-6144];
	cvt.rn.f32.f64 	%f151, %fd67;
	cvt.rn.f32.f64 	%f152, %fd68;
	fma.rn.f32 	%f153, %f151, %f152, %f150;
	ld.global.f64 	%fd69, [%rd90+-4096];
	ld.global.f64 	%fd70, [%rd89+-4096];
	cvt.rn.f32.f64 	%f154, %fd69;
	cvt.rn.f32.f64 	%f155, %fd70;
	fma.rn.f32 	%f156, %f154, %f155, %f153;
	ld.global.f64 	%fd71, [%rd90+-2048];
	ld.global.f64 	%fd72, [%rd89+-2048];
	cvt.rn.f32.f64 	%f157, %fd71;
	cvt.rn.f32.f64 	%f158, %fd72;
	fma.rn.f32 	%f159, %f157, %f158, %f156;
	ld.global.f64 	%fd73, [%rd90];
	ld.global.f64 	%fd74, [%rd89];
	cvt.rn.f32.f64 	%f160, %fd73;
	cvt.rn.f32.f64 	%f161, %fd74;
	fma.rn.f32 	%f162, %f160, %f161, %f159;
	ld.global.f64 	%fd75, [%rd90+2048];
	ld.global.f64 	%fd76, [%rd89+2048];
	cvt.rn.f32.f64 	%f163, %fd75;
	cvt.rn.f32.f64 	%f164, %fd76;
	fma.rn.f32 	%f165, %f163, %f164, %f162;
	ld.global.f64 	%fd77, [%rd90+4096];
	ld.global.f64 	%fd78, [%rd89+4096];
	cvt.rn.f32.f64 	%f166, %fd77;
	cvt.rn.f32.f64 	%f167, %fd78;
	fma.rn.f32 	%f168, %f166, %f167, %f165;
	ld.global.f64 	%fd79, [%rd90+6144];
	ld.global.f64 	%fd80, [%rd89+6144];
	cvt.rn.f32.f64 	%f169, %fd79;
	cvt.rn.f32.f64 	%f170, %fd80;
	fma.rn.f32 	%f341, %f169, %f170, %f168;
	add.s32 	%r188, %r188, 2048;
	add.s32 	%r186, %r186, 8;
	add.s64 	%rd90, %rd90, 16384;
	add.s64 	%rd89, %rd89, 16384;
	setp.ne.s32 	%p9, %r186, 0;
	@%p9 bra 	$L__BB9_31;
$L__BB9_32:
	setp.eq.s32 	%p10, %r30, 0;
	@%p10 bra 	$L__BB9_40;
	setp.lt.u32 	%p11, %r30, 4;
	@%p11 bra 	$L__BB9_35;
	cvt.u64.u32 	%rd46, %r188;
	add.s64 	%rd47, %rd91, %rd46;
	shl.b64 	%rd48, %rd47, 3;
	add.s64 	%rd49, %rd2, %rd48;
	add.s64 	%rd50, %rd3, %rd48;
	ld.global.f64 	%fd81, [%rd49];
	ld.global.f64 	%fd82, [%rd50];
	cvt.rn.f32.f64 	%f172, %fd81;
	cvt.rn.f32.f64 	%f173, %fd82;
	fma.rn.f32 	%f174, %f172, %f173, %f341;
	ld.global.f64 	%fd83, [%rd49+2048];
	ld.global.f64 	%fd84, [%rd50+2048];
	cvt.rn.f32.f64 	%f175, %fd83;
	cvt.rn.f32.f64 	%f176, %fd84;
	fma.rn.f32 	%f177, %f175, %f176, %f174;
	ld.global.f64 	%fd85, [%rd49+4096];
	ld.global.f64 	%fd86, [%rd50+4096];
	cvt.rn.f32.f64 	%f178, %fd85;
	cvt.rn.f32.f64 	%f179, %fd86;
	fma.rn.f32 	%f180, %f178, %f179, %f177;
	ld.global.f64 	%fd87, [%rd49+6144];
	ld.global.f64 	%fd88, [%rd50+6144];
	cvt.rn.f32.f64 	%f181, %fd87;
	cvt.rn.f32.f64 	%f182, %fd88;
	fma.rn.f32 	%f341, %f181, %f182, %f180;
	add.s32 	%r188, %r188, 1024;
$L__BB9_35:
	and.b32  	%r67, %r29, 3;
	setp.eq.s32 	%p12, %r67, 0;
	@%p12 bra 	$L__BB9_40;
	setp.eq.s32 	%p13, %r67, 1;
	@%p13 bra 	$L__BB9_38;
	cvt.u64.u32 	%rd51, %r188;
	add.s64 	%rd52, %rd91, %rd51;
	shl.b64 	%rd53, %rd52, 3;
	add.s64 	%rd54, %rd2, %rd53;
	add.s64 	%rd55, %rd3, %rd53;
	ld.global.f64 	%fd89, [%rd54];
	ld.global.f64 	%fd90, [%rd55];
	cvt.rn.f32.f64 	%f184, %fd89;
	cvt.rn.f32.f64 	%f185, %fd90;
	fma.rn.f32 	%f186, %f184, %f185, %f341;
	ld.global.f64 	%fd91, [%rd54+2048];
	ld.global.f64 	%fd92, [%rd55+2048];
	cvt.rn.f32.f64 	%f187, %fd91;
	cvt.rn.f32.f64 	%f188, %fd92;
	fma.rn.f32 	%f341, %f187, %f188, %f186;
	add.s32 	%r188, %r188, 512;
$L__BB9_38:
	and.b32  	%r68, %r28, 256;
	setp.ne.s32 	%p14, %r68, 0;
	@%p14 bra 	$L__BB9_40;
	cvt.u64.u32 	%rd56, %r188;
	add.s64 	%rd57, %rd91, %rd56;
	shl.b64 	%rd58, %rd57, 3;
	add.s64 	%rd59, %rd2, %rd58;
	add.s64 	%rd60, %rd3, %rd58;
	ld.global.f64 	%fd93, [%rd59];
	ld.global.f64 	%fd94, [%rd60];
	cvt.rn.f32.f64 	%f189, %fd93;
	cvt.rn.f32.f64 	%f190, %fd94;
	fma.rn.f32 	%f341, %f189, %f190, %f341;
$L__BB9_40:
	// begin inline asm
	mov.u32 %r69, %laneid;
	// end inline asm
	mov.b32 	%r71, %f341;
	mov.b32 	%r72, 1;
	mov.b32 	%r93, 31;
	mov.b32 	%r94, -1;
	// begin inline asm
	shfl.sync.down.b32 %r70, %r71, %r72, %r93, %r94;
	// end inline asm
	setp.gt.s32 	%p15, %r69, 30;
	mov.b32 	%f191, %r70;
	add.f32 	%f192, %f341, %f191;
	selp.f32 	%f193, %f341, %f192, %p15;
	mov.b32 	%r76, %f193;
	mov.b32 	%r77, 2;
	// begin inline asm
	shfl.sync.down.b32 %r75, %r76, %r77, %r93, %r94;
	// end inline asm
	setp.gt.s32 	%p16, %r69, 29;
	mov.b32 	%f194, %r75;
	add.f32 	%f195, %f193, %f194;
	selp.f32 	%f196, %f193, %f195, %p16;
	mov.b32 	%r81, %f196;
	mov.b32 	%r82, 4;
	// begin inline asm
	shfl.sync.down.b32 %r80, %r81, %r82, %r93, %r94;
	// end inline asm
	setp.gt.s32 	%p17, %r69, 27;
	mov.b32 	%f197, %r80;
	add.f32 	%f198, %f196, %f197;
	selp.f32 	%f199, %f196, %f198, %p17;
	mov.b32 	%r86, %f199;
	mov.b32 	%r87, 8;
	// begin inline asm
	shfl.sync.down.b32 %r85, %r86, %r87, %r93, %r94;
	// end inline asm
	setp.gt.s32 	%p18, %r69, 23;
	mov.b32 	%f200, %r85;
	add.f32 	%f201, %f199, %f200;
	selp.f32 	%f202, %f199, %f201, %p18;
	mov.b32 	%r91, %f202;
	mov.b32 	%r92, 16;
	// begin inline asm
	shfl.sync.down.b32 %r90, %r91, %r92, %r93, %r94;
	// end inline asm
	setp.gt.s32 	%p19, %r69, 15;
	mov.b32 	%f203, %r90;
	add.f32 	%f35, %f202, %f203;
	selp.f32 	%f342, %f202, %f35, %p19;
	setp.ne.s32 	%p20, %r69, 0;
	@%p20 bra 	$L__BB9_42;
	shr.u32 	%r95, %r21, 3;
	and.b32  	%r96, %r95, 124;
	mov.u32 	%r97, _ZZN3cub18CUB_300001_SM_10006detail6reduce18DeviceReduceKernelINS2_10policy_hubIfyN4cuda3std3__44plusIfEEE10Policy1000EN6thrust24THRUST_300001_SM_1000_NS18transform_iteratorINSD_12zip_functionINS7_10multipliesIfEEEENSD_12zip_iteratorINS7_5tupleIJNSD_6detail15normal_iteratorINSD_10device_ptrIdEEEESP_EEEEENSD_11use_defaultESS_EEyS9_fNS7_10__identityEEEvT0_PT3_T1_NS0_13GridEvenShareISY_EET2_T4_E12temp_storage;
	add.s32 	%r98, %r97, %r96;
	st.shared.f32 	[%r98+8], %f35;
$L__BB9_42:
	bar.sync 	0;
	setp.ne.s32 	%p21, %r21, 0;
	@%p21 bra 	$L__BB9_44;
	ld.shared.f32 	%f204, [_ZZN3cub18CUB_300001_SM_10006detail6reduce18DeviceReduceKernelINS2_10policy_hubIfyN4cuda3std3__44plusIfEEE10Policy1000EN6thrust24THRUST_300001_SM_1000_NS18transform_iteratorINSD_12zip_functionINS7_10multipliesIfEEEENSD_12zip_iteratorINS7_5tupleIJNSD_6detail15normal_iteratorINSD_10device_ptrIdEEEESP_EEEEENSD_11use_defaultESS_EEyS9_fNS7_10__identityEEEvT0_PT3_T1_NS0_13GridEvenShareISY_EET2_T4_E12temp_storage+12];
	add.f32 	%f205, %f342, %f204;
	ld.shared.f32 	%f206, [_ZZN3cub18CUB_300001_SM_10006detail6reduce18DeviceReduceKernelINS2_10policy_hubIfyN4cuda3std3__44plusIfEEE10Policy1000EN6thrust24THRUST_300001_SM_1000_NS18transform_iteratorINSD_12zip_functionINS7_10multipliesIfEEEENSD_12zip_iteratorINS7_5tupleIJNSD_6detail15normal_iteratorINSD_10device_ptrIdEEEESP_EEEEENSD_11use_defaultESS_EEyS9_fNS7_10__identityEEEvT0_PT3_T1_NS0_13GridEvenShareISY_EET2_T4_E12temp_storage+16];
	add.f32 	%f207, %f205, %f206;
	ld.shared.f32 	%f208, [_ZZN3cub18CUB_300001_SM_10006detail6reduce18DeviceReduceKernelINS2_10policy_hubIfyN4cuda3std3__44plusIfEEE10Policy1000EN6thrust24THRUST_300001_SM_1000_NS18transform_iteratorINSD_12zip_functionINS7_10multipliesIfEEEENSD_12zip_iteratorINS7_5tupleIJNSD_6detail15normal_iteratorINSD_10device_ptrIdEEEESP_EEEEENSD_11use_defaultESS_EEyS9_fNS7_10__identityEEEvT0_PT3_T1_NS0_13GridEvenShareISY_EET2_T4_E12temp_storage+20];
	add.f32 	%f209, %f207, %f208;
	ld.shared.f32 	%f210, [_ZZN3cub18CUB_300001_SM_10006detail6reduce18DeviceReduceKernelINS2_10policy_hubIfyN4cuda3std3__44plusIfEEE10Policy1000EN6thrust24THRUST_300001_SM_1000_NS18transform_iteratorINSD_12zip_functionINS7_10multipliesIfEEEENSD_12zip_iteratorINS7_5tupleIJNSD_6detail15normal_iteratorINSD_10device_ptrIdEEEESP_EEEEENSD_11use_defaultESS_EEyS9_fNS7_10__identityEEEvT0_PT3_T1_NS0_13GridEvenShareISY_EET2_T4_E12temp_storage+24];
	add.f32 	%f211, %f209, %f210;
	ld.shared.f32 	%f212, [_ZZN3cub18CUB_300001_SM_10006detail6reduce18DeviceReduceKernelINS2_10policy_hubIfyN4cuda3std3__44plusIfEEE10Policy1000EN6thrust24THRUST_300001_SM_1000_NS18transform_iteratorINSD_12zip_functionINS7_10multipliesIfEEEENSD_12zip_iteratorINS7_5tupleIJNSD_6detail15normal_iteratorINSD_10device_ptrIdEEEESP_EEEEENSD_11use_defaultESS_EEyS9_fNS7_10__identityEEEvT0_PT3_T1_NS0_13GridEvenShareISY_EET2_T4_E12temp_storage+28];
	add.f32 	%f213, %f211, %f212;
	ld.shared.f32 	%f214, [_ZZN3cub18CUB_300001_SM_10006detail6reduce18DeviceReduceKernelINS2_10policy_hubIfyN4cuda3std3__44plusIfEEE10Policy1000EN6thrust24THRUST_300001_SM_1000_NS18transform_iteratorINSD_12zip_functionINS7_10multipliesIfEEEENSD_12zip_iteratorINS7_5tupleIJNSD_6detail15normal_iteratorINSD_10device_ptrIdEEEESP_EEEEENSD_11use_defaultESS_EEyS9_fNS7_10__identityEEEvT0_PT3_T1_NS0_13GridEvenShareISY_EET2_T4_E12temp_storage+32];
	add.f32 	%f215, %f213, %f214;
	ld.shared.f32 	%f216, [_ZZN3cub18CUB_300001_SM_10006detail6reduce18DeviceReduceKernelINS2_10policy_hubIfyN4cuda3std3__44plusIfEEE10Policy1000EN6thrust24THRUST_300001_SM_1000_NS18transform_iteratorINSD_12zip_functionINS7_10multipliesIfEEEENSD_12zip_iteratorINS7_5tupleIJNSD_6detail15normal_iteratorINSD_10device_ptrIdEEEESP_EEEEENSD_11use_defaultESS_EEyS9_fNS7_10__identityEEEvT0_PT3_T1_NS0_13GridEvenShareISY_EET2_T4_E12temp_storage+36];
	add.f32 	%f342, %f215, %f216;
$L__BB9_44:
	mov.u32 	%r177, %tid.x;
	setp.ne.s32 	%p54, %r177, 0;
	@%p54 bra 	$L__BB9_46;
	ld.param.u64 	%rd86, [_ZN3cub18CUB_300001_SM_10006detail6reduce18DeviceReduceKernelINS2_10policy_hubIfyN4cuda3std3__44plusIfEEE10Policy1000EN6thrust24THRUST_300001_SM_1000_NS18transform_iteratorINSD_12zip_functionINS7_10multipliesIfEEEENSD_12zip_iteratorINS7_5tupleIJNSD_6detail15normal_iteratorINSD_10device_ptrIdEEEESP_EEEEENSD_11use_defaultESS_EEyS9_fNS7_10__identityEEEvT0_PT3_T1_NS0_13GridEvenShareISY_EET2_T4__param_1];
	cvta.to.global.u64 	%rd83, %rd86;
	mul.wide.u32 	%rd84, %r2, 4;
	add.s64 	%rd85, %rd83, %rd84;
	st.global.f32 	[%rd85], %f342;
$L__BB9_46:
	ret;

}
	// .globl	_ZN3cub18CUB_300001_SM_10006detail6reduce28DeviceReduceSingleTileKernelINS2_10policy_hubIfyN4cuda3std3__44plusIfEEE10Policy1000EPfSC_iS9_ffNS7_10__identityEEEvT0_T1_T2_T3_T4_T6_
.visible .entry _ZN3cub18CUB_300001_SM_10006detail6reduce28DeviceReduceSingleTileKernelINS2_10policy_hubIfyN4cuda3std3__44plusIfEEE10Policy1000EPfSC_iS9_ffNS7_10__identityEEEvT0_T1_T2_T3_T4_T6_(
	.param .u64 .ptr .align 1 _ZN3cub18CUB_300001_SM_10006detail6reduce28DeviceReduceSingleTileKernelINS2_10policy_hubIfyN4cuda3std3__44plusIfEEE10Policy1000EPfSC_iS9_ffNS7_10__identityEEEvT0_T1_T2_T3_T4_T6__param_0,
	.param .u64 .ptr .align 1 _ZN3cub18CUB_300001_SM_10006detail6reduce28DeviceReduceSingleTileKernelINS2_10policy_hubIfyN4cuda3std3__44plusIfEEE10Policy1000EPfSC_iS9_ffNS7_10__identityEEEvT0_T1_T2_T3_T4_T6__param_1,
	.param .u32 _ZN3cub18CUB_300001_SM_10006detail6reduce28DeviceReduceSingleTileKernelINS2_10policy_hubIfyN4cuda3std3__44plusIfEEE10Policy1000EPfSC_iS9_ffNS7_10__identityEEEvT0_T1_T2_T3_T4_T6__param_2,
	.param .align 1 .b8 _ZN3cub18CUB_300001_SM_10006detail6reduce28DeviceReduceSingleTileKernelINS2_10policy_hubIfyN4cuda3std3__44plusIfEEE10Policy1000EPfSC_iS9_ffNS7_10__identityEEEvT0_T1_T2_T3_T4_T6__param_3[1],
	.param .f32 _ZN3cub18CUB_300001_SM_10006detail6reduce28DeviceReduceSingleTileKernelINS2_10policy_hubIfyN4cuda3std3__44plusIfEEE10Policy1000EPfSC_iS9_ffNS7_10__identityEEEvT0_T1_T2_T3_T4_T6__param_4,
	.param .align 1 .b8 _ZN3cub18CUB_300001_SM_10006detail6reduce28DeviceReduceSingleTileKernelINS2_10policy_hubIfyN4cuda3std3__44plusIfEEE10Policy1000EPfSC_iS9_ffNS7_10__identityEEEvT0_T1_T2_T3_T4_T6__param_5[1]
)
.maxntid 256
.minnctapersm 1
{
	.reg .pred 	%p<97>;
	.reg .b32 	%r<407>;
	.reg .b32 	%f<419>;
	.reg .b64 	%rd<125>;
	// demoted variable
	.shared .align 4 .b8 _ZZN3cub18CUB_300001_SM_10006detail6reduce28DeviceReduceSingleTileKernelINS2_10policy_hubIfyN4cuda3std3__44plusIfEEE10Policy1000EPfSC_iS9_ffNS7_10__identityEEEvT0_T1_T2_T3_T4_T6_E12temp_storage[44];
	ld.param.u64 	%rd16, [_ZN3cub18CUB_300001_SM_10006detail6reduce28DeviceReduceSingleTileKernelINS2_10policy_hubIfyN4cuda3std3__44plusIfEEE10Policy1000EPfSC_iS9_ffNS7_10__identityEEEvT0_T1_T2_T3_T4_T6__param_0];
	ld.param.u64 	%rd17, [_ZN3cub18CUB_300001_SM_10006detail6reduce28DeviceReduceSingleTileKernelINS2_10policy_hubIfyN4cuda3std3__44plusIfEEE10Policy1000EPfSC_iS9_ffNS7_10__identityEEEvT0_T1_T2_T3_T4_T6__param_1];
	ld.param.u32 	%r67, [_ZN3cub18CUB_300001_SM_10006detail6reduce28DeviceReduceSingleTileKernelINS2_10policy_hubIfyN4cuda3std3__44plusIfEEE10Policy1000EPfSC_iS9_ffNS7_10__identityEEEvT0_T1_T2_T3_T4_T6__param_2];
	ld.param.f32 	%f58, [_ZN3cub18CUB_300001_SM_10006detail6reduce28DeviceReduceSingleTileKernelINS2_10policy_hubIfyN4cuda3std3__44plusIfEEE10Policy1000EPfSC_iS9_ffNS7_10__identityEEEvT0_T1_T2_T3_T4_T6__param_4];
	cvta.to.global.u64 	%rd1, %rd17;
	setp.ne.s32 	%p1, %r67, 0;
	@%p1 bra 	$L__BB10_3;
	mov.u32 	%r380, %tid.x;
	setp.ne.s32 	%p96, %r380, 0;
	@%p96 bra 	$L__BB10_74;
	st.global.f32 	[%rd1], %f58;
	bra.uni 	$L__BB10_74;
$L__BB10_3:
	and.b64  	%rd18, %rd16, 15;
	setp.ne.s64 	%p2, %rd18, 0;
	@%p2 bra 	$L__BB10_38;
	setp.gt.s32 	%p49, %r67, 4095;
	@%p49 bra 	$L__BB10_22;
	mov.u32 	%r1, %tid.x;
	setp.ge.s32 	%p66, %r1, %r67;
	mov.f32 	%f397, 0f00000000;
	mov.u32 	%r384, %r1;
	@%p66 bra 	$L__BB10_7;
	mul.wide.u32 	%rd113, %r1, 4;
	add.s64 	%rd112, %rd16, %rd113;
	// begin inline asm
	ld.global.nc.u32 %r300, [%rd112];
	// end inline asm
	mov.b32 	%f397, %r300;
	add.s32 	%r384, %r1, 256;
$L__BB10_7:
	setp.ge.s32 	%p67, %r384, %r67;
	@%p67 bra 	$L__BB10_13;
	not.b32 	%r301, %r384;
	add.s32 	%r4, %r67, %r301;
	and.b32  	%r302, %r4, 768;
	setp.eq.s32 	%p68, %r302, 768;
	@%p68 bra 	$L__BB10_11;
	mul.wide.u32 	%rd114, %r384, 4;
	add.s64 	%rd121, %rd16, %rd114;
	shr.u32 	%r303, %r4, 8;
	add.s32 	%r304, %r303, 1;
	and.b32  	%r305, %r304, 3;
	neg.s32 	%r382, %r305;
$L__BB10_10:
	.pragma "nounroll";
	// begin inline asm
	ld.global.nc.u32 %r306, [%rd121];
	// end inline asm
	mov.b32 	%f323, %r306;
	add.f32 	%f397, %f397, %f323;
	add.s32 	%r384, %r384, 256;
	add.s64 	%rd121, %rd121, 1024;
	add.s32 	%r382, %r382, 1;
	setp.ne.s32 	%p69, %r382, 0;
	@%p69 bra 	$L__BB10_10;
$L__BB10_11:
	setp.lt.u32 	%p70, %r4, 768;
	@%p70 bra 	$L__BB10_13;
$L__BB10_12:
	mul.wide.s32 	%rd120, %r384, 4;
	add.s64 	%rd116, %rd16, %rd120;
	// begin inline asm
	ld.global.nc.u32 %r307, [%rd116];
	// end inline asm
	mov.b32 	%f324, %r307;
	add.f32 	%f325, %f397, %f324;
	add.s64 	%rd117, %rd116, 1024;
	// begin inline asm
	ld.global.nc.u32 %r308, [%rd117];
	// end inline asm
	mov.b32 	%f326, %r308;
	add.f32 	%f327, %f325, %f326;
	add.s64 	%rd118, %rd116, 2048;
	// begin inline asm
	ld.global.nc.u32 %r309, [%rd118];
	// end inline asm
	mov.b32 	%f328, %r309;
	add.f32 	%f329, %f327, %f328;
	add.s64 	%rd119, %rd116, 3072;
	// begin inline asm
	ld.global.nc.u32 %r310, [%rd119];
	// end inline asm
	mov.b32 	%f330, %r310;
	add.f32 	%f397, %f329, %f330;
	add.s32 	%r384, %r384, 1024;
	setp.lt.s32 	%p71, %r384, %r67;
	@%p71 bra 	$L__BB10_12;
$L__BB10_13:
	setp.lt.s32 	%p72, %r67, 256;
	@%p72 bra 	$L__BB10_18;
	// begin inline asm
	mov.u32 %r349, %laneid;
	// end inline asm
	mov.b32 	%r351, %f397;
	mov.b32 	%r352, 1;
	mov.b32 	%r373, 31;
	mov.b32 	%r374, -1;
	// begin inline asm
	shfl.sync.down.b32 %r350, %r351, %r352, %r373, %r374;
	// end inline asm
	setp.gt.s32 	%p88, %r349, 30;
	mov.b32 	%f365, %r350;
	add.f32 	%f366, %f397, %f365;
	selp.f32 	%f367, %f397, %f366, %p88;
	mov.b32 	%r356, %f367;
	mov.b32 	%r357, 2;
	// begin inline asm
	shfl.sync.down.b32 %r355, %r356, %r357, %r373, %r374;
	// end inline asm
	setp.gt.s32 	%p89, %r349, 29;
	mov.b32 	%f368, %r355;
	add.f32 	%f369, %f367, %f368;
	selp.f32 	%f370, %f367, %f369, %p89;
	mov.b32 	%r361, %f370;
	mov.b32 	%r362, 4;
	// begin inline asm
	shfl.sync.down.b32 %r360, %r361, %r362, %r373, %r374;
	// end inline asm
	setp.gt.s32 	%p90, %r349, 27;
	mov.b32 	%f371, %r360;
	add.f32 	%f372, %f370, %f371;
	selp.f32 	%f373, %f370, %f372, %p90;
	mov.b32 	%r366, %f373;
	mov.b32 	%r367, 8;
	// begin inline asm
	shfl.sync.down.b32 %r365, %r366, %r367, %r373, %r374;
	// end inline asm
	setp.gt.s32 	%p91, %r349, 23;
	mov.b32 	%f374, %r365;
	add.f32 	%f375, %f373, %f374;
	selp.f32 	%f376, %f373, %f375, %p91;
	mov.b32 	%r371, %f376;
	mov.b32 	%r372, 16;
	// begin inline asm
	shfl.sync.down.b32 %r370, %r371, %r372, %r373, %r374;
	// end inline asm
	setp.gt.s32 	%p92, %r349, 15;
	mov.b32 	%f377, %r370;
	add.f32 	%f10, %f376, %f377;
	selp.f32 	%f418, %f376, %f10, %p92;
	setp.ne.s32 	%p93, %r349, 0;
	@%p93 bra 	$L__BB10_16;
	shr.u32 	%r375, %r1, 3;
	and.b32  	%r376, %r375, 124;
	mov.u32 	%r377, _ZZN3cub18CUB_300001_SM_10006detail6reduce28DeviceReduceSingleTileKernelINS2_10policy_hubIfyN4cuda3std3__44plusIfEEE10Policy1000EPfSC_iS9_ffNS7_10__identityEEEvT0_T1_T2_T3_T4_T6_E12temp_storage;
	add.s32 	%r378, %r377, %r376;
	st.shared.f32 	[%r378+8], %f10;
$L__BB10_16:
	bar.sync 	0;
	setp.ne.s32 	%p94, %r1, 0;
	@%p94 bra 	$L__BB10_72;
	ld.shared.f32 	%f378, [_ZZN3cub18CUB_300001_SM_10006detail6reduce28DeviceReduceSingleTileKernelINS2_10policy_hubIfyN4cuda3std3__44plusIfEEE10Policy1000EPfSC_iS9_ffNS7_10__identityEEEvT0_T1_T2_T3_T4_T6_E12temp_storage+12];
	add.f32 	%f379, %f418, %f378;
	ld.shared.f32 	%f380, [_ZZN3cub18CUB_300001_SM_10006detail6reduce28DeviceReduceSingleTileKernelINS2_10policy_hubIfyN4cuda3std3__44plusIfEEE10Policy1000EPfSC_iS9_ffNS7_10__identityEEEvT0_T1_T2_T3_T4_T6_E12temp_storage+16];
	add.f32 	%f381, %f379, %f380;
	ld.shared.f32 	%f382, [_ZZN3cub18CUB_300001_SM_10006detail6reduce28DeviceReduceSingleTileKernelINS2_10policy_hubIfyN4cuda3std3__44plusIfEEE10Policy1000EPfSC_iS9_ffNS7_10__identityEEEvT0_T1_T2_T3_T4_T6_E12temp_storage+20];
	add.f32 	%f383, %f381, %f382;
	ld.shared.f32 	%f384, [_ZZN3cub18CUB_300001_SM_10006detail6reduce28DeviceReduceSingleTileKernelINS2_10policy_hubIfyN4cuda3std3__44plusIfEEE10Policy1000EPfSC_iS9_ffNS7_10__identityEEEvT0_T1_T2_T3_T4_T6_E12temp_storage+24];
	add.f32 	%f385, %f383, %f384;
	ld.shared.f32 	%f386, [_ZZN3cub18CUB_300001_SM_10006detail6reduce28DeviceReduceSingleTileKernelINS2_10policy_hubIfyN4cuda3std3__44plusIfEEE10Policy1000EPfSC_iS9_ffNS7_10__identityEEEvT0_T1_T2_T3_T4_T6_E12temp_storage+28];
	add.f32 	%f387, %f385, %f386;
	ld.shared.f32 	%f388, [_ZZN3cub18CUB_300001_SM_10006detail6reduce28DeviceReduceSingleTileKernelINS2_10policy_hubIfyN4cuda3std3__44plusIfEEE10Policy1000EPfSC_iS9_ffNS7_10__identityEEEvT0_T1_T2_T3_T4_T6_E12temp_storage+32];
	add.f32 	%f389, %f387, %f388;
	ld.shared.f32 	%f390, [_ZZN3cub18CUB_300001_SM_10006detail6reduce28DeviceReduceSingleTileKernelINS2_10policy_hubIfyN4cuda3std3__44plusIfEEE10Policy1000EPfSC_iS9_ffNS7_10__identityEEEvT0_T1_T2_T3_T4_T6_E12temp_storage+36];
	add.f32 	%f418, %f389, %f390;
	bra.uni 	$L__BB10_72;
$L__BB10_18:
	// begin inline asm
	mov.u32 %r311, %laneid;
	// end inline asm
	and.b32  	%r337, %r1, 992;
	add.s32 	%r338, %r337, 32;
	setp.gt.s32 	%p73, %r338, %r67;
	not.b32 	%r339, %r337;
	add.s32 	%r340, %r67, %r339;
	selp.b32 	%r335, %r340, 31, %p73;
	mov.b32 	%r313, %f397;
	mov.b32 	%r314, 1;
	mov.b32 	%r336, -1;
	// begin inline asm
	shfl.sync.down.b32 %r312, %r313, %r314, %r335, %r336;
	// end inline asm
	setp.lt.s32 	%p74, %r311, %r335;
	mov.b32 	%f331, %r312;
	add.f32 	%f332, %f397, %f331;
	selp.f32 	%f333, %f332, %f397, %p74;
	mov.b32 	%r318, %f333;
	mov.b32 	%r319, 2;
	// begin inline asm
	shfl.sync.down.b32 %r317, %r318, %r319, %r335, %r336;
	// end inline asm
	add.s32 	%r341, %r311, 2;
	setp.gt.s32 	%p75, %r341, %r335;
	mov.b32 	%f334, %r317;
	add.f32 	%f335, %f333, %f334;
	selp.f32 	%f336, %f333, %f335, %p75;
	mov.b32 	%r323, %f336;
	mov.b32 	%r324, 4;
	// begin inline asm
	shfl.sync.down.b32 %r322, %r323, %r324, %r335, %r336;
	// end inline asm
	add.s32 	%r342, %r311, 4;
	setp.gt.s32 	%p76, %r342, %r335;
	mov.b32 	%f337, %r322;
	add.f32 	%f338, %f336, %f337;
	selp.f32 	%f339, %f336, %f338, %p76;
	mov.b32 	%r328, %f339;
	mov.b32 	%r329, 8;
	// begin inline asm
	shfl.sync.down.b32 %r327, %r328, %r329, %r335, %r336;
	// end inline asm
	add.s32 	%r343, %r311, 8;
	setp.gt.s32 	%p77, %r343, %r335;
	mov.b32 	%f340, %r327;
	add.f32 	%f341, %f339, %f340;
	selp.f32 	%f342, %f339, %f341, %p77;
	mov.b32 	%r333, %f342;
	mov.b32 	%r334, 16;
	// begin inline asm
	shfl.sync.down.b32 %r332, %r333, %r334, %r335, %r336;
	// end inline asm
	add.s32 	%r344, %r311, 16;
	setp.gt.s32 	%p78, %r344, %r335;
	mov.b32 	%f343, %r332;
	add.f32 	%f344, %f342, %f343;
	selp.f32 	%f418, %f342, %f344, %p78;
	setp.ne.s32 	%p79, %r311, 0;
	@%p79 bra 	$L__BB10_20;
	shr.u32 	%r345, %r1, 3;
	and.b32  	%r346, %r345, 124;
	mov.u32 	%r347, _ZZN3cub18CUB_300001_SM_10006detail6reduce28DeviceReduceSingleTileKernelINS2_10policy_hubIfyN4cuda3std3__44plusIfEEE10Policy1000EPfSC_iS9_ffNS7_10__identityEEEvT0_T1_T2_T3_T4_T6_E12temp_storage;
	add.s32 	%r348, %r347, %r346;
	st.shared.f32 	[%r348+8], %f418;
$L__BB10_20:
	bar.sync 	0;
	setp.ne.s32 	%p80, %r1, 0;
	@%p80 bra 	$L__BB10_72;
	setp.gt.s32 	%p81, %r67, 32;
	ld.shared.f32 	%f345, [_ZZN3cub18CUB_300001_SM_10006detail6reduce28DeviceReduceSingleTileKernelINS2_10policy_hubIfyN4cuda3std3__44plusIfEEE10Policy1000EPfSC_iS9_ffNS7_10__identityEEEvT0_T1_T2_T3_T4_T6_E12temp_storage+12];
	add.f32 	%f346, %f418, %f345;
	selp.f32 	%f347, %f346, %f418, %p81;
	setp.gt.s32 	%p82, %r67, 64;
	ld.shared.f32 	%f348, [_ZZN3cub18CUB_300001_SM_10006detail6reduce28DeviceReduceSingleTileKernelINS2_10policy_hubIfyN4cuda3std3__44plusIfEEE10Policy1000EPfSC_iS9_ffNS7_10__identityEEEvT0_T1_T2_T3_T4_T6_E12temp_storage+16];
	add.f32 	%f349, %f348, %f347;
	selp.f32 	%f350, %f349, %f347, %p82;
	setp.gt.s32 	%p83, %r67, 96;
	ld.shared.f32 	%f351, [_ZZN3cub18CUB_300001_SM_10006detail6reduce28DeviceReduceSingleTileKernelINS2_10policy_hubIfyN4cuda3std3__44plusIfEEE10Policy1000EPfSC_iS9_ffNS7_10__identityEEEvT0_T1_T2_T3_T4_T6_E12temp_storage+20];
	add.f32 	%f352, %f351, %f350;
	selp.f32 	%f353, %f352, %f350, %p83;
	setp.gt.s32 	%p84, %r67, 128;
	ld.shared.f32 	%f354, [_ZZN3cub18CUB_300001_SM_10006detail6reduce28DeviceReduceSingleTileKernelINS2_10policy_hubIfyN4cuda3std3__44plusIfEEE10Policy1000EPfSC_iS9_ffNS7_10__identityEEEvT0_T1_T2_T3_T4_T6_E12temp_storage+24];
	add.f32 	%f355, %f354, %f353;
	selp.f32 	%f356, %f355, %f353, %p84;
	setp.gt.s32 	%p85, %r67, 160;
	ld.shared.f32 	%f357, [_ZZN3cub18CUB_300001_SM_10006detail6reduce28DeviceReduceSingleTileKernelINS2_10policy_hubIfyN4cuda3std3__44plusIfEEE10Policy1000EPfSC_iS9_ffNS7_10__identityEEEvT0_T1_T2_T3_T4_T6_E12temp_storage+28];
	add.f32 	%f358, %f357, %f356;
	selp.f32 	%f359, %f358, %f356, %p85;
	setp.gt.s32 	%p86, %r67, 192;
	ld.shared.f32 	%f360, [_ZZN3cub18CUB_300001_SM_10006detail6reduce28DeviceReduceSingleTileKernelINS2_10policy_hubIfyN4cuda3std3__44plusIfEEE10Policy1000EPfSC_iS9_ffNS7_10__identityEEEvT0_T1_T2_T3_T4_T6_E12temp_storage+32];
	add.f32 	%f361, %f360, %f359;
	selp.f32 	%f362, %f361, %f359, %p86;
	setp.gt.s32 	%p87, %r67, 224;
	ld.shared.f32 	%f363, [_ZZN3cub18CUB_300001_SM_10006detail6reduce28DeviceReduceSingleTileKernelINS2_10policy_hubIfyN4cuda3std3__44plusIfEEE10Policy1000EPfSC_iS9_ffNS7_10__identityEEEvT0_T1_T2_T3_T4_T6_E12temp_storage+36];
	add.f32 	%f364, %f363, %f362;
	selp.f32 	%f418, %f364, %f362, %p87;
	bra.uni 	$L__BB10_72;
$L__BB10_22:
	mov.u32 	%r13, %tid.x;
	shl.b32 	%r224, %r13, 2;
	mul.wide.u32 	%rd86, %r224, 4;
	add.s64 	%rd76, %rd16, %rd86;
	// begin inline asm
	ld.global.nc.v2.u64 {%rd74, %rd75}, [%rd76];
	// end inline asm
	mov.b64 	{%r225, %r226}, %rd75;
	mov.b64 	{%r227, %r228}, %rd74;
	mov.b32 	%f225, %r228;
	mov.b32 	%f226, %r227;
	mov.b32 	%f227, %r226;
	mov.b32 	%f228, %r225;
	add.s64 	%rd79, %rd76, 4096;
	// begin inline asm
	ld.global.nc.v2.u64 {%rd77, %rd78}, [%rd79];
	// end inline asm
	mov.b64 	{%r229, %r230}, %rd78;
	mov.b64 	{%r231, %r232}, %rd77;
	mov.b32 	%f229, %r232;
	mov.b32 	%f230, %r231;
	mov.b32 	%f231, %r230;
	mov.b32 	%f232, %r229;
	add.s64 	%rd82, %rd76, 8192;
	// begin inline asm
	ld.global.nc.v2.u64 {%rd80, %rd81}, [%rd82];
	// end inline asm
	mov.b64 	{%r233, %r234}, %rd81;
	mov.b64 	{%r235, %r236}, %rd80;
	mov.b32 	%f233, %r236;
	mov.b32 	%f234, %r235;
	mov.b32 	%f235, %r234;
	mov.b32 	%f236, %r233;
	add.s64 	%rd85, %rd76, 12288;
	// begin inline asm
	ld.global.nc.v2.u64 {%rd83, %rd84}, [%rd85];
	// end inline asm
	mov.b64 	{%r237, %r238}, %rd84;
	mov.b64 	{%r239, %r240}, %rd83;
	mov.b32 	%f237, %r240;
	mov.b32 	%f238, %r239;
	mov.b32 	%f239, %r238;
	mov.b32 	%f240, %r237;
	add.f32 	%f241, %f226, %f225;
	add.f32 	%f242, %f228, %f227;
	add.f32 	%f243, %f230, %f229;
	add.f32 	%f244, %f232, %f231;
	add.f32 	%f245, %f234, %f233;
	add.f32 	%f246, %f236, %f235;
	add.f32 	%f247, %f238, %f237;
	add.f32 	%f248, %f240, %f239;
	add.f32 	%f249, %f241, %f242;
	add.f32 	%f250, %f243, %f244;
	add.f32 	%f251, %f245, %f246;
	add.f32 	%f252, %f247, %f248;
	add.f32 	%f253, %f249, %f250;
	add.f32 	%f254, %f251, %f252;
	add.f32 	%f404, %f253, %f254;
	setp.lt.u32 	%p50, %r67, 8192;
	mov.b32 	%r387, 4096;
	@%p50 bra 	$L__BB10_26;
	add.s32 	%r14, %r67, -4096;
	mov.b32 	%r387, 4096;
$L__BB10_24:
	mul.wide.s32 	%rd99, %r387, 4;
	add.s64 	%rd89, %rd76, %rd99;
	// begin inline asm
	ld.global.nc.v2.u64 {%rd87, %rd88}, [%rd89];
	// end inline asm
	mov.b64 	{%r242, %r243}, %rd88;
	mov.b64 	{%r244, %r245}, %rd87;
	mov.b32 	%f255, %r245;
	mov.b32 	%f256, %r244;
	mov.b32 	%f257, %r243;
	mov.b32 	%f258, %r242;
	add.s64 	%rd92, %rd89, 4096;
	// begin inline asm
	ld.global.nc.v2.u64 {%rd90, %rd91}, [%rd92];
	// end inline asm
	mov.b64 	{%r246, %r247}, %rd91;
	mov.b64 	{%r248, %r249}, %rd90;
	mov.b32 	%f259, %r249;
	mov.b32 	%f260, %r248;
	mov.b32 	%f261, %r247;
	mov.b32 	%f262, %r246;
	add.s64 	%rd95, %rd89, 8192;
	// begin inline asm
	ld.global.nc.v2.u64 {%rd93, %rd94}, [%rd95];
	// end inline asm
	mov.b64 	{%r250, %r251}, %rd94;
	mov.b64 	{%r252, %r253}, %rd93;
	mov.b32 	%f263, %r253;
	mov.b32 	%f264, %r252;
	mov.b32 	%f265, %r251;
	mov.b32 	%f266, %r250;
	add.s64 	%rd98, %rd89, 12288;
	// begin inline asm
	ld.global.nc.v2.u64 {%rd96, %rd97}, [%rd98];
	// end inline asm
	mov.b64 	{%r254, %r255}, %rd97;
	mov.b64 	{%r256, %r257}, %rd96;
	mov.b32 	%f267, %r257;
	mov.b32 	%f268, %r256;
	mov.b32 	%f269, %r255;
	mov.b32 	%f270, %r254;
	add.f32 	%f271, %f404, %f256;
	add.f32 	%f272, %f255, %f258;
	add.f32 	%f273, %f257, %f260;
	add.f32 	%f274, %f259, %f262;
	add.f32 	%f275, %f261, %f264;
	add.f32 	%f276, %f263, %f266;
	add.f32 	%f277, %f265, %f268;
	add.f32 	%f278, %f267, %f270;
	add.f32 	%f279, %f271, %f272;
	add.f32 	%f280, %f273, %f274;
	add.f32 	%f281, %f275, %f276;
	add.f32 	%f282, %f277, %f278;
	add.f32 	%f283, %f279, %f280;
	add.f32 	%f284, %f281, %f282;
	add.f32 	%f285, %f283, %f284;
	add.f32 	%f404, %f285, %f269;
	sub.s32 	%r258, %r67, %r387;
	setp.lt.s32 	%p51, %r258, 4096;
	@%p51 bra 	$L__BB10_34;
	add.s32 	%r387, %r387, 4096;
	setp.le.s32 	%p52, %r387, %r14;
	@%p52 bra 	$L__BB10_24;
$L__BB10_26:
	setp.le.s32 	%p53, %r67, %r387;
	@%p53 bra 	$L__BB10_34;
	sub.s32 	%r18, %r67, %r387;
	setp.ge.s32 	%p54, %r13, %r18;
	@%p54 bra 	$L__BB10_34;
	not.b32 	%r259, %r13;
	add.s32 	%r260, %r67, %r259;
	sub.s32 	%r19, %r260, %r387;
	and.b32  	%r261, %r19, 768;
	setp.eq.s32 	%p55, %r261, 768;
	mov.u32 	%r391, %r13;
	@%p55 bra 	$L__BB10_31;
	add.s32 	%r389, %r13, %r387;
	shr.u32 	%r262, %r19, 8;
	add.s32 	%r263, %r262, 1;
	and.b32  	%r264, %r263, 3;
	neg.s32 	%r388, %r264;
	mov.u32 	%r391, %r13;
$L__BB10_30:
	.pragma "nounroll";
	mul.wide.u32 	%rd101, %r389, 4;
	add.s64 	%rd100, %rd16, %rd101;
	// begin inline asm
	ld.global.nc.u32 %r265, [%rd100];
	// end inline asm
	mov.b32 	%f287, %r265;
	add.f32 	%f404, %f404, %f287;
	add.s32 	%r391, %r391, 256;
	add.s32 	%r389, %r389, 256;
	add.s32 	%r388, %r388, 1;
	setp.ne.s32 	%p56, %r388, 0;
	@%p56 bra 	$L__BB10_30;
$L__BB10_31:
	setp.lt.u32 	%p57, %r19, 768;
	@%p57 bra 	$L__BB10_34;
	cvt.u64.u32 	%rd102, %r391;
	cvt.u64.u32 	%rd103, %r387;
	add.s64 	%rd104, %rd102, %rd103;
	shl.b64 	%rd105, %rd104, 2;
	add.s64 	%rd106, %rd105, %rd16;
	add.s64 	%rd122, %rd106, 2048;
	add.s32 	%r392, %r391, %r387;
$L__BB10_33:
	mul.wide.u32 	%rd111, %r392, 4;
	add.s64 	%rd107, %rd16, %rd111;
	// begin inline asm
	ld.global.nc.u32 %r266, [%rd107];
	// end inline asm
	mov.b32 	%f288, %r266;
	add.f32 	%f289, %f404, %f288;
	add.s64 	%rd108, %rd122, -1024;
	// begin inline asm
	ld.global.nc.u32 %r267, [%rd108];
	// end inline asm
	mov.b32 	%f290, %r267;
	add.f32 	%f291, %f289, %f290;
	// begin inline asm
	ld.global.nc.u32 %r268, [%rd122];
	// end inline asm
	mov.b32 	%f292, %r268;
	add.f32 	%f293, %f291, %f292;
	add.s64 	%rd110, %rd122, 1024;
	// begin inline asm
	ld.global.nc.u32 %r269, [%rd110];
	// end inline asm
	mov.b32 	%f294, %r269;
	add.f32 	%f404, %f293, %f294;
	add.s32 	%r391, %r391, 1024;
	add.s64 	%rd122, %rd122, 4096;
	add.s32 	%r392, %r392, 1024;
	setp.lt.s32 	%p58, %r391, %r18;
	@%p58 bra 	$L__BB10_33;
$L__BB10_34:
	// begin inline asm
	mov.u32 %r270, %laneid;
	// end inline asm
	mov.b32 	%r272, %f404;
	mov.b32 	%r273, 1;
	mov.b32 	%r294, 31;
	mov.b32 	%r295, -1;
	// begin inline asm
	shfl.sync.down.b32 %r271, %r272, %r273, %r294, %r295;
	// end inline asm
	setp.gt.s32 	%p59, %r270, 30;
	mov.b32 	%f295, %r271;
	add.f32 	%f296, %f404, %f295;
	selp.f32 	%f297, %f404, %f296, %p59;
	mov.b32 	%r277, %f297;
	mov.b32 	%r278, 2;
	// begin inline asm
	shfl.sync.down.b32 %r276, %r277, %r278, %r294, %r295;
	// end inline asm
	setp.gt.s32 	%p60, %r270, 29;
	mov.b32 	%f298, %r276;
	add.f32 	%f299, %f297, %f298;
	selp.f32 	%f300, %f297, %f299, %p60;
	mov.b32 	%r282, %f300;
	mov.b32 	%r283, 4;
	// begin inline asm
	shfl.sync.down.b32 %r281, %r282, %r283, %r294, %r295;
	// end inline asm
	setp.gt.s32 	%p61, %r270, 27;
	mov.b32 	%f301, %r281;
	add.f32 	%f302, %f300, %f301;
	selp.f32 	%f303, %f300, %f302, %p61;
	mov.b32 	%r287, %f303;
	mov.b32 	%r288, 8;
	// begin inline asm
	shfl.sync.down.b32 %r286, %r287, %r288, %r294, %r295;
	// end inline asm
	setp.gt.s32 	%p62, %r270, 23;
	mov.b32 	%f304, %r286;
	add.f32 	%f305, %f303, %f304;
	selp.f32 	%f306, %f303, %f305, %p62;
	mov.b32 	%r292, %f306;
	mov.b32 	%r293, 16;
	// begin inline asm
	shfl.sync.down.b32 %r291, %r292, %r293, %r294, %r295;
	// end inline asm
	setp.gt.s32 	%p63, %r270, 15;
	mov.b32 	%f307, %r291;
	add.f32 	%f26, %f306, %f307;
	selp.f32 	%f418, %f306, %f26, %p63;
	setp.ne.s32 	%p64, %r270, 0;
	@%p64 bra 	$L__BB10_36;
	shr.u32 	%r296, %r13, 3;
	and.b32  	%r297, %r296, 124;
	mov.u32 	%r298, _ZZN3cub18CUB_300001_SM_10006detail6reduce28DeviceReduceSingleTileKernelINS2_10policy_hubIfyN4cuda3std3__44plusIfEEE10Policy1000EPfSC_iS9_ffNS7_10__identityEEEvT0_T1_T2_T3_T4_T6_E12temp_storage;
	add.s32 	%r299, %r298, %r297;
	st.shared.f32 	[%r299+8], %f26;
$L__BB10_36:
	bar.sync 	0;
	setp.ne.s32 	%p65, %r13, 0;
	@%p65 bra 	$L__BB10_72;
	ld.shared.f32 	%f308, [_ZZN3cub18CUB_300001_SM_10006detail6reduce28DeviceReduceSingleTileKernelINS2_10policy_hubIfyN4cuda3std3__44plusIfEEE10Policy1000EPfSC_iS9_ffNS7_10__identityEEEvT0_T1_T2_T3_T4_T6_E12temp_storage+12];
	add.f32 	%f309, %f418, %f308;
	ld.shared.f32 	%f310, [_ZZN3cub18CUB_300001_SM_10006detail6reduce28DeviceReduceSingleTileKernelINS2_10policy_hubIfyN4cuda3std3__44plusIfEEE10Policy1000EPfSC_iS9_ffNS7_10__identityEEEvT0_T1_T2_T3_T4_T6_E12temp_storage+16];
	add.f32 	%f311, %f309, %f310;
	ld.shared.f32 	%f312, [_ZZN3cub18CUB_300001_SM_10006detail6reduce28DeviceReduceSingleTileKernelINS2_10policy_hubIfyN4cuda3std3__44plusIfEEE10Policy1000EPfSC_iS9_ffNS7_10__identityEEEvT0_T1_T2_T3_T4_T6_E12temp_storage+20];
	add.f32 	%f313, %f311, %f312;
	ld.shared.f32 	%f314, [_ZZN3cub18CUB_300001_SM_10006detail6reduce28DeviceReduceSingleTileKernelINS2_10policy_hubIfyN4cuda3std3__44plusIfEEE10Policy1000EPfSC_iS9_ffNS7_10__identityEEEvT0_T1_T2_T3_T4_T6_E12temp_storage+24];
	add.f32 	%f315, %f313, %f314;
	ld.shared.f32 	%f316, [_ZZN3cub18CUB_300001_SM_10006detail6reduce28DeviceReduceSingleTileKernelINS2_10policy_hubIfyN4cuda3std3__44plusIfEEE10Policy1000EPfSC_iS9_ffNS7_10__identityEEEvT0_T1_T2_T3_T4_T6_E12temp_storage+28];
	add.f32 	%f317, %f315, %f316;
	ld.shared.f32 	%f318, [_ZZN3cub18CUB_300001_SM_10006detail6reduce28DeviceReduceSingleTileKernelINS2_10policy_hubIfyN4cuda3std3__44plusIfEEE10Policy1000EPfSC_iS9_ffNS7_10__identityEEEvT0_T1_T2_T3_T4_T6_E12temp_storage+32];
	add.f32 	%f319, %f317, %f318;
	ld.shared.f32 	%f320, [_ZZN3cub18CUB_300001_SM_10006detail6reduce28DeviceReduceSingleTileKernelINS2_10policy_hubIfyN4cuda3std3__44plusIfEEE10Policy1000EPfSC_iS9_ffNS7_10__identityEEEvT0_T1_T2_T3_T4_T6_E12temp_storage+36];
	add.f32 	%f418, %f319, %f320;
	bra.uni 	$L__BB10_72;
$L__BB10_38:
	setp.gt.s32 	%p3, %r67, 4095;
	@%p3 bra 	$L__BB10_56;
	mov.u32 	%r34, %tid.x;
	setp.ge.s32 	%p20, %r34, %r67;
	mov.f32 	%f410, 0f00000000;
	mov.u32 	%r397, %r34;
	@%p20 bra 	$L__BB10_41;
	mul.wide.u32 	%rd66, %r34, 4;
	add.s64 	%rd65, %rd16, %rd66;
	// begin inline asm
	ld.global.nc.u32 %r144, [%rd65];
	// end inline asm
	mov.b32 	%f410, %r144;
	add.s32 	%r397, %r34, 256;
$L__BB10_41:
	setp.ge.s32 	%p21, %r397, %r67;
	@%p21 bra 	$L__BB10_47;
	not.b32 	%r145, %r397;
	add.s32 	%r37, %r67, %r145;
	and.b32  	%r146, %r37, 768;
	setp.eq.s32 	%p22, %r146, 768;
	@%p22 bra 	$L__BB10_45;
	mul.wide.u32 	%rd67, %r397, 4;
	add.s64 	%rd123, %rd16, %rd67;
	shr.u32 	%r147, %r37, 8;
	add.s32 	%r148, %r147, 1;
	and.b32  	%r149, %r148, 3;
	neg.s32 	%r395, %r149;
$L__BB10_44:
	.pragma "nounroll";
	// begin inline asm
	ld.global.nc.u32 %r150, [%rd123];
	// end inline asm
	mov.b32 	%f157, %r150;
	add.f32 	%f410, %f410, %f157;
	add.s32 	%r397, %r397, 256;
	add.s64 	%rd123, %rd123, 1024;
	add.s32 	%r395, %r395, 1;
	setp.ne.s32 	%p23, %r395, 0;
	@%p23 bra 	$L__BB10_44;
$L__BB10_45:
	setp.lt.u32 	%p24, %r37, 768;
	@%p24 bra 	$L__BB10_47;
$L__BB10_46:
	mul.wide.s32 	%rd73, %r397, 4;
	add.s64 	%rd69, %rd16, %rd73;
	// begin inline asm
	ld.global.nc.u32 %r151, [%rd69];
	// end inline asm
	mov.b32 	%f158, %r151;
	add.f32 	%f159, %f410, %f158;
	add.s64 	%rd70, %rd69, 1024;
	// begin inline asm
	ld.global.nc.u32 %r152, [%rd70];
	// end inline asm
	mov.b32 	%f160, %r152;
	add.f32 	%f161, %f159, %f160;
	add.s64 	%rd71, %rd69, 2048;
	// begin inline asm
	ld.global.nc.u32 %r153, [%rd71];
	// end inline asm
	mov.b32 	%f162, %r153;
	add.f32 	%f163, %f161, %f162;
	add.s64 	%rd72, %rd69, 3072;
	// begin inline asm
	ld.global.nc.u32 %r154, [%rd72];
	// end inline asm
	mov.b32 	%f164, %r154;
	add.f32 	%f410, %f163, %f164;
	add.s32 	%r397, %r397, 1024;
	setp.lt.s32 	%p25, %r397, %r67;
	@%p25 bra 	$L__BB10_46;
$L__BB10_47:
	setp.lt.s32 	%p26, %r67, 256;
	@%p26 bra 	$L__BB10_52;
	// begin inline asm
	mov.u32 %r193, %laneid;
	// end inline asm
	mov.b32 	%r195, %f410;
	mov.b32 	%r196, 1;
	mov.b32 	%r217, 31;
	mov.b32 	%r218, -1;
	// begin inline asm
	shfl.sync.down.b32 %r194, %r195, %r196, %r217, %r218;
	// end inline asm
	setp.gt.s32 	%p42, %r193, 30;
	mov.b32 	%f199, %r194;
	add.f32 	%f200, %f410, %f199;
	selp.f32 	%f201, %f410, %f200, %p42;
	mov.b32 	%r200, %f201;
	mov.b32 	%r201, 2;
	// begin inline asm
	shfl.sync.down.b32 %r199, %r200, %r201, %r217, %r218;
	// end inline asm
	setp.gt.s32 	%p43, %r193, 29;
	mov.b32 	%f202, %r199;
	add.f32 	%f203, %f201, %f202;
	selp.f32 	%f204, %f201, %f203, %p43;
	mov.b32 	%r205, %f204;
	mov.b32 	%r206, 4;
	// begin inline asm
	shfl.sync.down.b32 %r204, %r205, %r206, %r217, %r218;
	// end inline asm
	setp.gt.s32 	%p44, %r193, 27;
	mov.b32 	%f205, %r204;
	add.f32 	%f206, %f204, %f205;
	selp.f32 	%f207, %f204, %f206, %p44;
	mov.b32 	%r210, %f207;
	mov.b32 	%r211, 8;
	// begin inline asm
	shfl.sync.down.b32 %r209, %r210, %r211, %r217, %r218;
	// end inline asm
	setp.gt.s32 	%p45, %r193, 23;
	mov.b32 	%f208, %r209;
	add.f32 	%f209, %f207, %f208;
	selp.f32 	%f210, %f207, %f209, %p45;
	mov.b32 	%r215, %f210;
	mov.b32 	%r216, 16;
	// begin inline asm
	shfl.sync.down.b32 %r214, %r215, %r216, %r217, %r218;
	// end inline asm
	setp.gt.s32 	%p46, %r193, 15;
	mov.b32 	%f211, %r214;
	add.f32 	%f38, %f210, %f211;
	selp.f32 	%f418, %f210, %f38, %p46;
	setp.ne.s32 	%p47, %r193, 0;
	@%p47 bra 	$L__BB10_50;
	shr.u32 	%r219, %r34, 3;
	and.b32  	%r220, %r219, 124;
	mov.u32 	%r221, _ZZN3cub18CUB_300001_SM_10006detail6reduce28DeviceReduceSingleTileKernelINS2_10policy_hubIfyN4cuda3std3__44plusIfEEE10Policy1000EPfSC_iS9_ffNS7_10__identityEEEvT0_T1_T2_T3_T4_T6_E12temp_storage;
	add.s32 	%r222, %r221, %r220;
	st.shared.f32 	[%r222+8], %f38;
$L__BB10_50:
	bar.sync 	0;
	setp.ne.s32 	%p48, %r34, 0;
	@%p48 bra 	$L__BB10_72;
	ld.shared.f32 	%f212, [_ZZN3cub18CUB_300001_SM_10006detail6reduce28DeviceReduceSingleTileKernelINS2_10policy_hubIfyN4cuda3std3__44plusIfEEE10Policy1000EPfSC_iS9_ffNS7_10__identityEEEvT0_T1_T2_T3_T4_T6_E12temp_storage+12];
	add.f32 	%f213, %f418, %f212;
	ld.shared.f32 	%f214, [_ZZN3cub18CUB_300001_SM_10006detail6reduce28DeviceReduceSingleTileKernelINS2_10policy_hubIfyN4cuda3std3__44plusIfEEE10Policy1000EPfSC_iS9_ffNS7_10__identityEEEvT0_T1_T2_T3_T4_T6_E12temp_storage+16];
	add.f32 	%f215, %f213, %f214;
	ld.shared.f32 	%f216, [_ZZN3cub18CUB_300001_SM_10006detail6reduce28DeviceReduceSingleTileKernelINS2_10policy_hubIfyN4cuda3std3__44plusIfEEE10Policy1000EPfSC_iS9_ffNS7_10__identityEEEvT0_T1_T2_T3_T4_T6_E12temp_storage+20];
	add.f32 	%f217, %f215, %f216;
	ld.shared.f32 	%f218, [_ZZN3cub18CUB_300001_SM_10006detail6reduce28DeviceReduceSingleTileKernelINS2_10policy_hubIfyN4cuda3std3__44plusIfEEE10Policy1000EPfSC_iS9_ffNS7_10__identityEEEvT0_T1_T2_T3_T4_T6_E12temp_storage+24];
	add.f32 	%f219, %f217, %f218;
	ld.shared.f32 	%f220, [_ZZN3cub18CUB_300001_SM_10006detail6reduce28DeviceReduceSingleTileKernelINS2_10policy_hubIfyN4cuda3std3__44plusIfEEE10Policy1000EPfSC_iS9_ffNS7_10__identityEEEvT0_T1_T2_T3_T4_T6_E12temp_storage+28];
	add.f32 	%f221, %f219, %f220;
	ld.shared.f32 	%f222, [_ZZN3cub18CUB_300001_SM_10006detail6reduce28DeviceReduceSingleTileKernelINS2_10policy_hubIfyN4cuda3std3__44plusIfEEE10Policy1000EPfSC_iS9_ffNS7_10__identityEEEvT0_T1_T2_T3_T4_T6_E12temp_storage+32];
	add.f32 	%f223, %f221, %f222;
	ld.shared.f32 	%f224, [_ZZN3cub18CUB_300001_SM_10006detail6reduce28DeviceReduceSingleTileKernelINS2_10policy_hubIfyN4cuda3std3__44plusIfEEE10Policy1000EPfSC_iS9_ffNS7_10__identityEEEvT0_T1_T2_T3_T4_T6_E12temp_storage+36];
	add.f32 	%f418, %f223, %f224;
	bra.uni 	$L__BB10_72;
$L__BB10_52:
	// begin inline asm
	mov.u32 %r155, %laneid;
	// end inline asm
	and.b32  	%r181, %r34, 992;
	add.s32 	%r182, %r181, 32;
	setp.gt.s32 	%p27, %r182, %r67;
	not.b32 	%r183, %r181;
	add.s32 	%r184, %r67, %r183;
	selp.b32 	%r179, %r184, 31, %p27;
	mov.b32 	%r157, %f410;
	mov.b32 	%r158, 1;
	mov.b32 	%r180, -1;
	// begin inline asm
	shfl.sync.down.b32 %r156, %r157, %r158, %r179, %r180;
	// end inline asm
	setp.lt.s32 	%p28, %r155, %r179;
	mov.b32 	%f165, %r156;
	add.f32 	%f166, %f410, %f165;
	selp.f32 	%f167, %f166, %f410, %p28;
	mov.b32 	%r162, %f167;
	mov.b32 	%r163, 2;
	// begin inline asm
	shfl.sync.down.b32 %r161, %r162, %r163, %r179, %r180;
	// end inline asm
	add.s32 	%r185, %r155, 2;
	setp.gt.s32 	%p29, %r185, %r179;
	mov.b32 	%f168, %r161;
	add.f32 	%f169, %f167, %f168;
	selp.f32 	%f170, %f167, %f169, %p29;
	mov.b32 	%r167, %f170;
	mov.b32 	%r168, 4;
	// begin inline asm
	shfl.sync.down.b32 %r166, %r167, %r168, %r179, %r180;
	// end inline asm
	add.s32 	%r186, %r155, 4;
	setp.gt.s32 	%p30, %r186, %r179;
	mov.b32 	%f171, %r166;
	add.f32 	%f172, %f170, %f171;
	selp.f32 	%f173, %f170, %f172, %p30;
	mov.b32 	%r172, %f173;
	mov.b32 	%r173, 8;
	// begin inline asm
	shfl.sync.down.b32 %r171, %r172, %r173, %r179, %r180;
	// end inline asm
	add.s32 	%r187, %r155, 8;
	setp.gt.s32 	%p31, %r187, %r179;
	mov.b32 	%f174, %r171;
	add.f32 	%f175, %f173, %f174;
	selp.f32 	%f176, %f173, %f175, %p31;
	mov.b32 	%r177, %f176;
	mov.b32 	%r178, 16;
	// begin inline asm
	shfl.sync.down.b32 %r176, %r177, %r178, %r179, %r180;
	// end inline asm
	add.s32 	%r188, %r155, 16;
	setp.gt.s32 	%p32, %r188, %r179;
	mov.b32 	%f177, %r176;
	add.f32 	%f178, %f176, %f177;
	selp.f32 	%f418, %f176, %f178, %p32;
	setp.ne.s32 	%p33, %r155, 0;
	@%p33 bra 	$L__BB10_54;
	shr.u32 	%r189, %r34, 3;
	and.b32  	%r190, %r189, 124;
	mov.u32 	%r191, _ZZN3cub18CUB_300001_SM_10006detail6reduce28DeviceReduceSingleTileKernelINS2_10policy_hubIfyN4cuda3std3__44plusIfEEE10Policy1000EPfSC_iS9_ffNS7_10__identityEEEvT0_T1_T2_T3_T4_T6_E12temp_storage;
	add.s32 	%r192, %r191, %r190;
	st.shared.f32 	[%r192+8], %f418;
$L__BB10_54:
	bar.sync 	0;
	setp.ne.s32 	%p34, %r34, 0;
	@%p34 bra 	$L__BB10_72;
	setp.gt.s32 	%p35, %r67, 32;
	ld.shared.f32 	%f179, [_ZZN3cub18CUB_300001_SM_10006detail6reduce28DeviceReduceSingleTileKernelINS2_10policy_hubIfyN4cuda3std3__44plusIfEEE10Policy1000EPfSC_iS9_ffNS7_10__identityEEEvT0_T1_T2_T3_T4_T6_E12temp_storage+12];
	add.f32 	%f180, %f418, %f179;
	selp.f32 	%f181, %f180, %f418, %p35;
	setp.gt.s32 	%p36, %r67, 64;
	ld.shared.f32 	%f182, [_ZZN3cub18CUB_300001_SM_10006detail6reduce28DeviceReduceSingleTileKernelINS2_10policy_hubIfyN4cuda3std3__44plusIfEEE10Policy1000EPfSC_iS9_ffNS7_10__identityEEEvT0_T1_T2_T3_T4_T6_E12temp_storage+16];
	add.f32 	%f183, %f182, %f181;
	selp.f32 	%f184, %f183, %f181, %p36;
	setp.gt.s32 	%p37, %r67, 96;
	ld.shared.f32 	%f185, [_ZZN3cub18CUB_300001_SM_10006detail6reduce28DeviceReduceSingleTileKernelINS2_10policy_hubIfyN4cuda3std3__44plusIfEEE10Policy1000EPfSC_iS9_ffNS7_10__identityEEEvT0_T1_T2_T3_T4_T6_E12temp_storage+20];
	add.f32 	%f186, %f185, %f184;
	selp.f32 	%f187, %f186, %f184, %p37;
	setp.gt.s32 	%p38, %r67, 128;
	ld.shared.f32 	%f188, [_ZZN3cub18CUB_300001_SM_10006detail6reduce28DeviceReduceSingleTileKernelINS2_10policy_hubIfyN4cuda3std3__44plusIfEEE10Policy1000EPfSC_iS9_ffNS7_10__identityEEEvT0_T1_T2_T3_T4_T6_E12temp_storage+24];
	add.f32 	%f189, %f188, %f187;
	selp.f32 	%f190, %f189, %f187, %p38;
	setp.gt.s32 	%p39, %r67, 160;
	ld.shared.f32 	%f191, [_ZZN3cub18CUB_300001_SM_10006detail6reduce28DeviceReduceSingleTileKernelINS2_10policy_hubIfyN4cuda3std3__44plusIfEEE10Policy1000EPfSC_iS9_ffNS7_10__identityEEEvT0_T1_T2_T3_T4_T6_E12temp_storage+28];
	add.f32 	%f192, %f191, %f190;
	selp.f32 	%f193, %f192, %f190, %p39;
	setp.gt.s32 	%p40, %r67, 192;
	ld.shared.f32 	%f194, [_ZZN3cub18CUB_300001_SM_10006detail6reduce28DeviceReduceSingleTileKernelINS2_10policy_hubIfyN4cuda3std3__44plusIfEEE10Policy1000EPfSC_iS9_ffNS7_10__identityEEEvT0_T1_T2_T3_T4_T6_E12temp_storage+32];
	add.f32 	%f195, %f194, %f193;
	selp.f32 	%f196, %f195, %f193, %p40;
	setp.gt.s32 	%p41, %r67, 224;
	ld.shared.f32 	%f197, [_ZZN3cub18CUB_300001_SM_10006detail6reduce28DeviceReduceSingleTileKernelINS2_10policy_hubIfyN4cuda3std3__44plusIfEEE10Policy1000EPfSC_iS9_ffNS7_10__identityEEEvT0_T1_T2_T3_T4_T6_E12temp_storage+36];
	add.f32 	%f198, %f197, %f196;
	selp.f32 	%f418, %f198, %f196, %p41;
	bra.uni 	$L__BB10_72;
$L__BB10_56:
	mov.u32 	%r46, %tid.x;
	mul.wide.u32 	%rd35, %r46, 4;
	add.s64 	%rd19, %rd16, %rd35;
	// begin inline asm
	ld.global.nc.u32 %r68, [%rd19];
	// end inline asm
	mov.b32 	%f59, %r68;
	add.s64 	%rd20, %rd19, 1024;
	// begin inline asm
	ld.global.nc.u32 %r69, [%rd20];
	// end inline asm
	mov.b32 	%f60, %r69;
	add.s64 	%rd21, %rd19, 2048;
	// begin inline asm
	ld.global.nc.u32 %r70, [%rd21];
	// end inline asm
	mov.b32 	%f61, %r70;
	add.s64 	%rd22, %rd19, 3072;
	// begin inline asm
	ld.global.nc.u32 %r71, [%rd22];
	// end inline asm
	mov.b32 	%f62, %r71;
	add.s64 	%rd23, %rd19, 4096;
	// begin inline asm
	ld.global.nc.u32 %r72, [%rd23];
	// end inline asm
	mov.b32 	%f63, %r72;
	add.s64 	%rd24, %rd19, 5120;
	// begin inline asm
	ld.global.nc.u32 %r73, [%rd24];
	// end inline asm
	mov.b32 	%f64, %r73;
	add.s64 	%rd25, %rd19, 6144;
	// begin inline asm
	ld.global.nc.u32 %r74, [%rd25];
	// end inline asm
	mov.b32 	%f65, %r74;
	add.s64 	%rd26, %rd19, 7168;
	// begin inline asm
	ld.global.nc.u32 %r75, [%rd26];
	// end inline asm
	mov.b32 	%f66, %r75;
	add.s64 	%rd27, %rd19, 8192;
	// begin inline asm
	ld.global.nc.u32 %r76, [%rd27];
	// end inline asm
	mov.b32 	%f67, %r76;
	add.s64 	%rd28, %rd19, 9216;
	// begin inline asm
	ld.global.nc.u32 %r77, [%rd28];
	// end inline asm
	mov.b32 	%f68, %r77;
	add.s64 	%rd29, %rd19, 10240;
	// begin inline asm
	ld.global.nc.u32 %r78, [%rd29];
	// end inline asm
	mov.b32 	%f69, %r78;
	add.s64 	%rd30, %rd19, 11264;
	// begin inline asm
	ld.global.nc.u32 %r79, [%rd30];
	// end inline asm
	mov.b32 	%f70, %r79;
	add.s64 	%rd31, %rd19, 12288;
	// begin inline asm
	ld.global.nc.u32 %r80, [%rd31];
	// end inline asm
	mov.b32 	%f71, %r80;
	add.s64 	%rd32, %rd19, 13312;
	// begin inline asm
	ld.global.nc.u32 %r81, [%rd32];
	// end inline asm
	mov.b32 	%f72, %r81;
	add.s64 	%rd33, %rd19, 14336;
	// begin inline asm
	ld.global.nc.u32 %r82, [%rd33];
	// end inline asm
	mov.b32 	%f73, %r82;
	add.s64 	%rd34, %rd19, 15360;
	// begin inline asm
	ld.global.nc.u32 %r83, [%rd34];
	// end inline asm
	mov.b32 	%f74, %r83;
	add.f32 	%f75, %f59, %f60;
	add.f32 	%f76, %f61, %f62;
	add.f32 	%f77, %f63, %f64;
	add.f32 	%f78, %f65, %f66;
	add.f32 	%f79, %f67, %f68;
	add.f32 	%f80, %f69, %f70;
	add.f32 	%f81, %f71, %f72;
	add.f32 	%f82, %f73, %f74;
	add.f32 	%f83, %f75, %f76;
	add.f32 	%f84, %f77, %f78;
	add.f32 	%f85, %f79, %f80;
	add.f32 	%f86, %f81, %f82;
	add.f32 	%f87, %f83, %f84;
	add.f32 	%f88, %f85, %f86;
	add.f32 	%f417, %f87, %f88;
	setp.lt.u32 	%p4, %r67, 8192;
	mov.b32 	%r400, 4096;
	@%p4 bra 	$L__BB10_60;
	add.s32 	%r47, %r67, -4096;
	mov.b32 	%r400, 4096;
$L__BB10_58:
	mul.wide.s32 	%rd52, %r400, 4;
	add.s64 	%rd36, %rd19, %rd52;
	// begin inline asm
	ld.global.nc.u32 %r86, [%rd36];
	// end inline asm
	mov.b32 	%f89, %r86;
	add.s64 	%rd37, %rd36, 1024;
	// begin inline asm
	ld.global.nc.u32 %r87, [%rd37];
	// end inline asm
	mov.b32 	%f90, %r87;
	add.s64 	%rd38, %rd36, 2048;
	// begin inline asm
	ld.global.nc.u32 %r88, [%rd38];
	// end inline asm
	mov.b32 	%f91, %r88;
	add.s64 	%rd39, %rd36, 3072;
	// begin inline asm
	ld.global.nc.u32 %r89, [%rd39];
	// end inline asm
	mov.b32 	%f92, %r89;
	add.s64 	%rd40, %rd36, 4096;
	// begin inline asm
	ld.global.nc.u32 %r90, [%rd40];
	// end inline asm
	mov.b32 	%f93, %r90;
	add.s64 	%rd41, %rd36, 5120;
	// begin inline asm
	ld.global.nc.u32 %r91, [%rd41];
	// end inline asm
	mov.b32 	%f94, %r91;
	add.s64 	%rd42, %rd36, 6144;
	// begin inline asm
	ld.global.nc.u32 %r92, [%rd42];
	// end inline asm
	mov.b32 	%f95, %r92;
	add.s64 	%rd43, %rd36, 7168;
	// begin inline asm
	ld.global.nc.u32 %r93, [%rd43];
	// end inline asm
	mov.b32 	%f96, %r93;
	add.s64 	%rd44, %rd36, 8192;
	// begin inline asm
	ld.global.nc.u32 %r94, [%rd44];
	// end inline asm
	mov.b32 	%f97, %r94;
	add.s64 	%rd45, %rd36, 9216;
	// begin inline asm
	ld.global.nc.u32 %r95, [%rd45];
	// end inline asm
	mov.b32 	%f98, %r95;
	add.s64 	%rd46, %rd36, 10240;
	// begin inline asm
	ld.global.nc.u32 %r96, [%rd46];
	// end inline asm
	mov.b32 	%f99, %r96;
	add.s64 	%rd47, %rd36, 11264;
	// begin inline asm
	ld.global.nc.u32 %r97, [%rd47];
	// end inline asm
	mov.b32 	%f100, %r97;
	add.s64 	%rd48, %rd36, 12288;
	// begin inline asm
	ld.global.nc.u32 %r98, [%rd48];
	// end inline asm
	mov.b32 	%f101, %r98;
	add.s64 	%rd49, %rd36, 13312;
	// begin inline asm
	ld.global.nc.u32 %r99, [%rd49];
	// end inline asm
	mov.b32 	%f102, %r99;
	add.s64 	%rd50, %rd36, 14336;
	// begin inline asm
	ld.global.nc.u32 %r100, [%rd50];
	// end inline asm
	mov.b32 	%f103, %r100;
	add.s64 	%rd51, %rd36, 15360;
	// begin inline asm
	ld.global.nc.u32 %r101, [%rd51];
	// end inline asm
	mov.b32 	%f104, %r101;
	add.f32 	%f105, %f417, %f89;
	add.f32 	%f106, %f90, %f91;
	add.f32 	%f107, %f92, %f93;
	add.f32 	%f108, %f94, %f95;
	add.f32 	%f109, %f96, %f97;
	add.f32 	%f110, %f98, %f99;
	add.f32 	%f111, %f100, %f101;
	add.f32 	%f112, %f102, %f103;
	add.f32 	%f113, %f105, %f106;
	add.f32 	%f114, %f107, %f108;
	add.f32 	%f115, %f109, %f110;
	add.f32 	%f116, %f111, %f112;
	add.f32 	%f117, %f113, %f114;
	add.f32 	%f118, %f115, %f116;
	add.f32 	%f119, %f117, %f118;
	add.f32 	%f417, %f119, %f104;
	sub.s32 	%r102, %r67, %r400;
	setp.lt.s32 	%p5, %r102, 4096;
	@%p5 bra 	$L__BB10_68;
	add.s32 	%r400, %r400, 4096;
	setp.le.s32 	%p6, %r400, %r47;
	@%p6 bra 	$L__BB10_58;
$L__BB10_60:
	setp.le.s32 	%p7, %r67, %r400;
	@%p7 bra 	$L__BB10_68;
	sub.s32 	%r51, %r67, %r400;
	setp.ge.s32 	%p8, %r46, %r51;
	@%p8 bra 	$L__BB10_68;
	not.b32 	%r103, %r46;
	add.s32 	%r104, %r67, %r103;
	sub.s32 	%r52, %r104, %r400;
	and.b32  	%r105, %r52, 768;
	setp.eq.s32 	%p9, %r105, 768;
	mov.u32 	%r404, %r46;
	@%p9 bra 	$L__BB10_65;
	add.s32 	%r402, %r46, %r400;
	shr.u32 	%r106, %r52, 8;
	add.s32 	%r107, %r106, 1;
	and.b32  	%r108, %r107, 3;
	neg.s32 	%r401, %r108;
	mov.u32 	%r404, %r46;
$L__BB10_64:
	.pragma "nounroll";
	mul.wide.u32 	%rd54, %r402, 4;
	add.s64 	%rd53, %rd16, %rd54;
	// begin inline asm
	ld.global.nc.u32 %r109, [%rd53];
	// end inline asm
	mov.b32 	%f121, %r109;
	add.f32 	%f417, %f417, %f121;
	add.s32 	%r404, %r404, 256;
	add.s32 	%r402, %r402, 256;
	add.s32 	%r401, %r401, 1;
	setp.ne.s32 	%p10, %r401, 0;
	@%p10 bra 	$L__BB10_64;
$L__BB10_65:
	setp.lt.u32 	%p11, %r52, 768;
	@%p11 bra 	$L__BB10_68;
	cvt.u64.u32 	%rd55, %r404;
	cvt.u64.u32 	%rd56, %r400;
	add.s64 	%rd57, %rd55, %rd56;
	shl.b64 	%rd58, %rd57, 2;
	add.s64 	%rd59, %rd58, %rd16;
	add.s64 	%rd124, %rd59, 2048;
	add.s32 	%r405, %r404, %r400;
$L__BB10_67:
	mul.wide.u32 	%rd64, %r405, 4;
	add.s64 	%rd60, %rd16, %rd64;
	// begin inline asm
	ld.global.nc.u32 %r110, [%rd60];
	// end inline asm
	mov.b32 	%f122, %r110;
	add.f32 	%f123, %f417, %f122;
	add.s64 	%rd61, %rd124, -1024;
	// begin inline asm
	ld.global.nc.u32 %r111, [%rd61];
	// end inline asm
	mov.b32 	%f124, %r111;
	add.f32 	%f125, %f123, %f124;
	// begin inline asm
	ld.global.nc.u32 %r112, [%rd124];
	// end inline asm
	mov.b32 	%f126, %r112;
	add.f32 	%f127, %f125, %f126;
	add.s64 	%rd63, %rd124, 1024;
	// begin inline asm
	ld.global.nc.u32 %r113, [%rd63];
	// end inline asm
	mov.b32 	%f128, %r113;
	add.f32 	%f417, %f127, %f128;
	add.s32 	%r404, %r404, 1024;
	add.s64 	%rd124, %rd124, 4096;
	add.s32 	%r405, %r405, 1024;
	setp.lt.s32 	%p12, %r404, %r51;
	@%p12 bra 	$L__BB10_67;
$L__BB10_68:
	// begin inline asm
	mov.u32 %r114, %laneid;
	// end inline asm
	mov.b32 	%r116, %f417;
	mov.b32 	%r117, 1;
	mov.b32 	%r138, 31;
	mov.b32 	%r139, -1;
	// begin inline asm
	shfl.sync.down.b32 %r115, %r116, %r117, %r138, %r139;
	// end inline asm
	setp.gt.s32 	%p13, %r114, 30;
	mov.b32 	%f129, %r115;
	add.f32 	%f130, %f417, %f129;
	selp.f32 	%f131, %f417, %f130, %p13;
	mov.b32 	%r121, %f131;
	mov.b32 	%r122, 2;
	// begin inline asm
	shfl.sync.down.b32 %r120, %r121, %r122, %r138, %r139;
	// end inline asm
	setp.gt.s32 	%p14, %r114, 29;
	mov.b32 	%f132, %r120;
	add.f32 	%f133, %f131, %f132;
	selp.f32 	%f134, %f131, %f133, %p14;
	mov.b32 	%r126, %f134;
	mov.b32 	%r127, 4;
	// begin inline asm
	shfl.sync.down.b32 %r125, %r126, %r127, %r138, %r139;
	// end inline asm
	setp.gt.s32 	%p15, %r114, 27;
	mov.b32 	%f135, %r125;
	add.f32 	%f136, %f134, %f135;
	selp.f32 	%f137, %f134, %f136, %p15;
	mov.b32 	%r131, %f137;
	mov.b32 	%r132, 8;
	// begin inline asm
	shfl.sync.down.b32 %r130, %r131, %r132, %r138, %r139;
	// end inline asm
	setp.gt.s32 	%p16, %r114, 23;
	mov.b32 	%f138, %r130;
	add.f32 	%f139, %f137, %f138;
	selp.f32 	%f140, %f137, %f139, %p16;
	mov.b32 	%r136, %f140;
	mov.b32 	%r137, 16;
	// begin inline asm
	shfl.sync.down.b32 %r135, %r136, %r137, %r138, %r139;
	// end inline asm
	setp.gt.s32 	%p17, %r114, 15;
	mov.b32 	%f141, %r135;
	add.f32 	%f54, %f140, %f141;
	selp.f32 	%f418, %f140, %f54, %p17;
	setp.ne.s32 	%p18, %r114, 0;
	@%p18 bra 	$L__BB10_70;
	shr.u32 	%r140, %r46, 3;
	and.b32  	%r141, %r140, 124;
	mov.u32 	%r142, _ZZN3cub18CUB_300001_SM_10006detail6reduce28DeviceReduceSingleTileKernelINS2_10policy_hubIfyN4cuda3std3__44plusIfEEE10Policy1000EPfSC_iS9_ffNS7_10__identityEEEvT0_T1_T2_T3_T4_T6_E12temp_storage;
	add.s32 	%r143, %r142, %r141;
	st.shared.f32 	[%r143+8], %f54;
$L__BB10_70:
	bar.sync 	0;
	setp.ne.s32 	%p19, %r46, 0;
	@%p19 bra 	$L__BB10_72;
	ld.shared.f32 	%f142, [_ZZN3cub18CUB_300001_SM_10006detail6reduce28DeviceReduceSingleTileKernelINS2_10policy_hubIfyN4cuda3std3__44plusIfEEE10Policy1000EPfSC_iS9_ffNS7_10__identityEEEvT0_T1_T2_T3_T4_T6_E12temp_storage+12];
	add.f32 	%f143, %f418, %f142;
	ld.shared.f32 	%f144, [_ZZN3cub18CUB_300001_SM_10006detail6reduce28DeviceReduceSingleTileKernelINS2_10policy_hubIfyN4cuda3std3__44plusIfEEE10Policy1000EPfSC_iS9_ffNS7_10__identityEEEvT0_T1_T2_T3_T4_T6_E12temp_storage+16];
	add.f32 	%f145, %f143, %f144;
	ld.shared.f32 	%f146, [_ZZN3cub18CUB_300001_SM_10006detail6reduce28DeviceReduceSingleTileKernelINS2_10policy_hubIfyN4cuda3std3__44plusIfEEE10Policy1000EPfSC_iS9_ffNS7_10__identityEEEvT0_T1_T2_T3_T4_T6_E12temp_storage+20];
	add.f32 	%f147, %f145, %f146;
	ld.shared.f32 	%f148, [_ZZN3cub18CUB_300001_SM_10006detail6reduce28DeviceReduceSingleTileKernelINS2_10policy_hubIfyN4cuda3std3__44plusIfEEE10Policy1000EPfSC_iS9_ffNS7_10__identityEEEvT0_T1_T2_T3_T4_T6_E12temp_storage+24];
	add.f32 	%f149, %f147, %f148;
	ld.shared.f32 	%f150, [_ZZN3cub18CUB_300001_SM_10006detail6reduce28DeviceReduceSingleTileKernelINS2_10policy_hubIfyN4cuda3std3__44plusIfEEE10Policy1000EPfSC_iS9_ffNS7_10__identityEEEvT0_T1_T2_T3_T4_T6_E12temp_storage+28];
	add.f32 	%f151, %f149, %f150;
	ld.shared.f32 	%f152, [_ZZN3cub18CUB_300001_SM_10006detail6reduce28DeviceReduceSingleTileKernelINS2_10policy_hubIfyN4cuda3std3__44plusIfEEE10Policy1000EPfSC_iS9_ffNS7_10__identityEEEvT0_T1_T2_T3_T4_T6_E12temp_storage+32];
	add.f32 	%f153, %f151, %f152;
	ld.shared.f32 	%f154, [_ZZN3cub18CUB_300001_SM_10006detail6reduce28DeviceReduceSingleTileKernelINS2_10policy_hubIfyN4cuda3std3__44plusIfEEE10Policy1000EPfSC_iS9_ffNS7_10__identityEEEvT0_T1_T2_T3_T4_T6_E12temp_storage+36];
	add.f32 	%f418, %f153, %f154;
$L__BB10_72:
	mov.u32 	%r379, %tid.x;
	setp.ne.s32 	%p95, %r379, 0;
	@%p95 bra 	$L__BB10_74;
	add.f32 	%f391, %f58, %f418;
	st.global.f32 	[%rd1], %f391;
$L__BB10_74:
	ret;

}


// ===== COMPILED SASS (sm_100) =====

	.target	sm_100

	.elftype	@"ET_EXEC"


//--------------------- .note.nv.tkinfo           --------------------------
	.section	.note.nv.tkinfo,"",@"SHT_NOTE"
	.sectionflags	@"SHF_NOTE_NV_TKINFO"
	.tkinfo
        /*0018*/ 	.word	0x00000002
        /*0030*/ 	.string	""
        /*0030*/ 	.string	"ptxas"
        /*0030*/ 	.string	"Cuda compilation tools, release 13.0, V13.0.88"
        /*0030*/ 	.string	"Build cuda_13.0.r13.0/compiler.36424714_0"
        /*0030*/ 	.string	"-arch sm_100 -m 64 "



//--------------------- .note.nv.cuinfo           --------------------------
	.section	.note.nv.cuinfo,"",@"SHT_NOTE"
	.sectionflags	@"SHF_NOTE_NV_CUINFO"
        /*0018*/ 	.short	0x0002
        /*001a*/ 	.short	0x0064
        /*001c*/ 	.short	0x0082
	.zero		2


//--------------------- .nv.info                  --------------------------
	.section	.nv.info,"",@"SHT_CUDA_INFO"
	.align	4


	//----- nvinfo : EIATTR_REGCOUNT
	.align		4
        /*0000*/ 	.byte	0x04, 0x2f
        /*0002*/ 	.short	(.L_44 - .L_43)
	.align		4
.L_43:
        /*0004*/ 	.word	index@(_Z25gpu_matrix_multiplicationPdS_S_iii)
        /*0008*/ 	.word	0x00000020


	//----- nvinfo : EIATTR_FRAME_SIZE
	.align		4
.L_44:
        /*000c*/ 	.byte	0x04, 0x11
        /*000e*/ 	.short	(.L_46 - .L_45)
	.align		4
.L_45:
        /*0010*/ 	.word	index@(_Z25gpu_matrix_multiplicationPdS_S_iii)
        /*0014*/ 	.word	0x00000000


	//----- nvinfo : EIATTR_REGCOUNT
	.align		4
.L_46:
        /*0018*/ 	.byte	0x04, 0x2f
        /*001a*/ 	.short	(.L_48 - .L_47)
	.align		4
.L_47:
        /*001c*/ 	.word	index@(_ZN3cub18CUB_300001_SM_10006detail11EmptyKernelIvEEvv)
        /*0020*/ 	.word	0x00000004


	//----- nvinfo : EIATTR_FRAME_SIZE
	.align		4
.L_48:
        /*0024*/ 	.byte	0x04, 0x11
        /*0026*/ 	.short	(.L_50 - .L_49)
	.align		4
.L_49:
        /*0028*/ 	.word	index@(_ZN3cub18CUB_300001_SM_10006detail11EmptyKernelIvEEvv)
        /*002c*/ 	.word	0x00000000


	//----- nvinfo : EIATTR_REGCOUNT
	.align		4
.L_50:
        /*0030*/ 	.byte	0x04, 0x2f
        /*0032*/ 	.short	(.L_52 - .L_51)
	.align		4
.L_51:
        /*0034*/ 	.word	index@(_ZN3cub18CUB_300001_SM_10006detail8for_each13static_kernelINS2_12policy_hub_t12policy_500_tElN6thrust24THRUST_300001_SM_1000_NS8cuda_cub6__fill7functorINS7_6detail15normal_iteratorINS7_10device_ptrIdEEEEiEEEEvT0_T1_)
        /*0038*/ 	.word	0x00000009


	//----- nvinfo : EIATTR_FRAME_SIZE
	.align		4
.L_52:
        /*003c*/ 	.byte	0x04, 0x11
        /*003e*/ 	.short	(.L_54 - .L_53)
	.align		4
.L_53:
        /*0040*/ 	.word	index@(_ZN3cub18CUB_300001_SM_10006detail8for_each13static_kernelINS2_12policy_hub_t12policy_500_tElN6thrust24THRUST_300001_SM_1000_NS8cuda_cub6__fill7functorINS7_6detail15normal_iteratorINS7_10device_ptrIdEEEEiEEEEvT0_T1_)
        /*0044*/ 	.word	0x00000000


	//----- nvinfo : EIATTR_REGCOUNT
	.align		4
.L_54:
        /*0048*/ 	.byte	0x04, 0x2f
        /*004a*/ 	.short	(.L_56 - .L_55)
	.align		4
.L_55:
        /*004c*/ 	.word	index@(_ZN3cub18CUB_300001_SM_10006detail9transform16transform_kernelINS2_10policy_hubILb1EN4cuda3std3__45tupleIJN6thrust24THRUST_300001_SM_1000_NS17counting_iteratorIiNSA_11use_defaultESC_SC_EEEEEE10policy1000Ei2dpIdENSA_6detail15normal_iteratorINSA_10device_ptrIdEEEEJSD_EEEvT0_iT1_T2_DpNS2_10kernel_argIT3_EE)
        /*0050*/ 	.word	0x0000001f


	//----- nvinfo : EIATTR_FRAME_SIZE
	.align		4
.L_56:
        /*0054*/ 	.byte	0x04, 0x11
        /*0056*/ 	.short	(.L_58 - .L_57)
	.align		4
.L_57:
        /*0058*/ 	.word	index@($__internal_1_$__cuda_sm20_div_u64)
        /*005c*/ 	.word	0x00000000


	//----- nvinfo : EIATTR_FRAME_SIZE
	.align		4
.L_58:
        /*0060*/ 	.byte	0x04, 0x11
        /*0062*/ 	.short	(.L_60 - .L_59)
	.align		4
.L_59:
        /*0064*/ 	.word	index@(_ZN3cub18CUB_300001_SM_10006detail9transform16transform_kernelINS2_10policy_hubILb1EN4cuda3std3__45tupleIJN6thrust24THRUST_300001_SM_1000_NS17counting_iteratorIiNSA_11use_defaultESC_SC_EEEEEE10policy1000Ei2dpIdENSA_6detail15normal_iteratorINSA_10device_ptrIdEEEEJSD_EEEvT0_iT1_T2_DpNS2_10kernel_argIT3_EE)
        /*0068*/ 	.word	0x00000000


	//----- nvinfo : EIATTR_REGCOUNT
	.align		4
.L_60:
        /*006c*/ 	.byte	0x04, 0x2f
        /*006e*/ 	.short	(.L_62 - .L_61)
	.align		4
.L_61:
        /*0070*/ 	.word	index@(_ZN3cub18CUB_300001_SM_10006detail9transform16transform_kernelINS2_10policy_hubILb1EN4cuda3std3__45tupleIJN6thrust24THRUST_300001_SM_1000_NS17counting_iteratorIiNSA_11use_defaultESC_SC_EEEEEE10policy1000El2dpIdENSA_6detail15normal_iteratorINSA_10device_ptrIdEEEEJSD_EEEvT0_iT1_T2_DpNS2_10kernel_argIT3_EE)
        /*0074*/ 	.word	0x0000001f


	//----- nvinfo : EIATTR_FRAME_SIZE
	.align		4
.L_62:
        /*0078*/ 	.byte	0x04, 0x11
        /*007a*/ 	.short	(.L_64 - .L_63)
	.align		4
.L_63:
        /*007c*/ 	.word	index@($__internal_0_$__cuda_sm20_div_u64)
        /*0080*/ 	.word	0x00000000


	//----- nvinfo : EIATTR_FRAME_SIZE
	.align		4
.L_64:
        /*0084*/ 	.byte	0x04, 0x11
        /*0086*/ 	.short	(.L_66 - .L_65)
	.align		4
.L_65:
        /*0088*/ 	.word	index@(_ZN3cub18CUB_300001_SM_10006detail9transform16transform_kernelINS2_10policy_hubILb1EN4cuda3std3__45tupleIJN6thrust24THRUST_300001_SM_1000_NS17counting_iteratorIiNSA_11use_defaultESC_SC_EEEEEE10policy1000El2dpIdENSA_6detail15normal_iteratorINSA_10device_ptrIdEEEEJSD_EEEvT0_iT1_T2_DpNS2_10kernel_argIT3_EE)
        /*008c*/ 	.word	0x00000000


	//----- nvinfo : EIATTR_REGCOUNT
	.align		4
.L_66:
        /*0090*/ 	.byte	0x04, 0x2f
        /*0092*/ 	.short	(.L_68 - .L_67)
	.align		4
.L_67:
        /*0094*/ 	.word	index@(_ZN3cub18CUB_300001_SM_10006detail6reduce28DeviceReduceSingleTileKernelINS2_10policy_hubIfjN4cuda3std3__44plusIfEEE10Policy1000EN6thrust24THRUST_300001_SM_1000_NS18transform_iteratorINSD_12zip_functionINS7_10multipliesIfEEEENSD_12zip_iteratorINS7_5tupleIJNSD_6detail15normal_iteratorINSD_10device_ptrIdEEEESP_EEEEENSD_11use_defaultESS_EEPfjS9_ffNS7_10__identityEEEvT0_T1_T2_T3_T4_T6_)
        /*0098*/ 	.word	0x00000050


	//----- nvinfo : EIATTR_FRAME_SIZE
	.align		4
.L_68:
        /*009c*/ 	.byte	0x04, 0x11
        /*009e*/ 	.short	(.L_70 - .L_69)
	.align		4
.L_69:
        /*00a0*/ 	.word	index@(_ZN3cub18CUB_300001_SM_10006detail6reduce28DeviceReduceSingleTileKernelINS2_10policy_hubIfjN4cuda3std3__44plusIfEEE10Policy1000EN6thrust24THRUST_300001_SM_1000_NS18transform_iteratorINSD_12zip_functionINS7_10multipliesIfEEEENSD_12zip_iteratorINS7_5tupleIJNSD_6detail15normal_iteratorINSD_10device_ptrIdEEEESP_EEEEENSD_11use_defaultESS_EEPfjS9_ffNS7_10__identityEEEvT0_T1_T2_T3_T4_T6_)
        /*00a4*/ 	.word	0x00000000


	//----- nvinfo : EIATTR_REGCOUNT
	.align		4
.L_70:
        /*00a8*/ 	.byte	0x04, 0x2f
        /*00aa*/ 	.short	(.L_72 - .L_71)
	.align		4
.L_71:
        /*00ac*/ 	.word	index@(_ZN3cub18CUB_300001_SM_10006detail6reduce18DeviceReduceKernelINS2_10policy_hubIfjN4cuda3std3__44plusIfEEE10Policy1000EN6thrust24THRUST_300001_SM_1000_NS18transform_iteratorINSD_12zip_functionINS7_10multipliesIfEEEENSD_12zip_iteratorINS7_5tupleIJNSD_6detail15normal_iteratorINSD_10device_ptrIdEEEESP_EEEEENSD_11use_defaultESS_EEjS9_fNS7_10__identityEEEvT0_PT3_T1_NS0_13GridEvenShareISY_EET2_T4_)
        /*00b0*/ 	.word	0x0000002c


	//----- nvinfo : EIATTR_FRAME_SIZE
	.align		4
.L_72:
        /*00b4*/ 	.byte	0x04, 0x11
        /*00b6*/ 	.short	(.L_74 - .L_73)
	.align		4
.L_73:
        /*00b8*/ 	.word	index@(_ZN3cub18CUB_300001_SM_10006detail6reduce18DeviceReduceKernelINS2_10policy_hubIfjN4cuda3std3__44plusIfEEE10Policy1000EN6thrust24THRUST_300001_SM_1000_NS18transform_iteratorINSD_12zip_functionINS7_10multipliesIfEEEENSD_12zip_iteratorINS7_5tupleIJNSD_6detail15normal_iteratorINSD_10device_ptrIdEEEESP_EEEEENSD_11use_defaultESS_EEjS9_fNS7_10__identityEEEvT0_PT3_T1_NS0_13GridEvenShareISY_EET2_T4_)
        /*00bc*/ 	.word	0x00000000


	//----- nvinfo : EIATTR_REGCOUNT
	.align		4
.L_74:
        /*00c0*/ 	.byte	0x04, 0x2f
        /*00c2*/ 	.short	(.L_76 - .L_75)
	.align		4
.L_75:
        /*00c4*/ 	.word	index@(_ZN3cub18CUB_300001_SM_10006detail6reduce28DeviceReduceSingleTileKernelINS2_10policy_hubIfjN4cuda3std3__44plusIfEEE10Policy1000EPfSC_iS9_ffNS7_10__identityEEEvT0_T1_T2_T3_T4_T6_)
        /*00c8*/ 	.word	0x0000001e


	//----- nvinfo : EIATTR_FRAME_SIZE
	.align		4
.L_76:
        /*00cc*/ 	.byte	0x04, 0x11
        /*00ce*/ 	.short	(.L_78 - .L_77)
	.align		4
.L_77:
        /*00d0*/ 	.word	index@(_ZN3cub18CUB_300001_SM_10006detail6reduce28DeviceReduceSingleTileKernelINS2_10policy_hubIfjN4cuda3std3__44plusIfEEE10Policy1000EPfSC_iS9_ffNS7_10__identityEEEvT0_T1_T2_T3_T4_T6_)
        /*00d4*/ 	.word	0x00000000


	//----- nvinfo : EIATTR_REGCOUNT
	.align		4
.L_78:
        /*00d8*/ 	.byte	0x04, 0x2f
        /*00da*/ 	.short	(.L_80 - .L_79)
	.align		4
.L_79:
        /*00dc*/ 	.word	index@(_ZN3cub18CUB_300001_SM_10006detail6reduce28DeviceReduceSingleTileKernelINS2_10policy_hubIfyN4cuda3std3__44plusIfEEE10Policy1000EN6thrust24THRUST_300001_SM_1000_NS18transform_iteratorINSD_12zip_functionINS7_10multipliesIfEEEENSD_12zip_iteratorINS7_5tupleIJNSD_6detail15normal_iteratorINSD_10device_ptrIdEEEESP_EEEEENSD_11use_defaultESS_EEPfyS9_ffNS7_10__identityEEEvT0_T1_T2_T3_T4_T6_)
        /*00e0*/ 	.word	0x0000004f


	//----- nvinfo : EIATTR_FRAME_SIZE
	.align		4
.L_80:
        /*00e4*/ 	.byte	0x04, 0x11
        /*00e6*/ 	.short	(.L_82 - .L_81)
	.align		4
.L_81:
        /*00e8*/ 	.word	index@(_ZN3cub18CUB_300001_SM_10006detail6reduce28DeviceReduceSingleTileKernelINS2_10policy_hubIfyN4cuda3std3__44plusIfEEE10Policy1000EN6thrust24THRUST_300001_SM_1000_NS18transform_iteratorINSD_12zip_functionINS7_10multipliesIfEEEENSD_12zip_iteratorINS7_5tupleIJNSD_6detail15normal_iteratorINSD_10device_ptrIdEEEESP_EEEEENSD_11use_defaultESS_EEPfyS9_ffNS7_10__identityEEEvT0_T1_T2_T3_T4_T6_)
        /*00ec*/ 	.word	0x00000000


	//----- nvinfo : EIATTR_REGCOUNT
	.align		4
.L_82:
        /*00f0*/ 	.byte	0x04, 0x2f
        /*00f2*/ 	.short	(.L_84 - .L_83)
	.align		4
.L_83:
        /*00f4*/ 	.word	index@(_ZN3cub18CUB_300001_SM_10006detail6reduce18DeviceReduceKernelINS2_10policy_hubIfyN4cuda3std3__44plusIfEEE10Policy1000EN6thrust24THRUST_300001_SM_1000_NS18transform_iteratorINSD_12zip_functionINS7_10multipliesIfEEEENSD_12zip_iteratorINS7_5tupleIJNSD_6detail15normal_iteratorINSD_10device_ptrIdEEEESP_EEEEENSD_11use_defaultESS_EEyS9_fNS7_10__identityEEEvT0_PT3_T1_NS0_13GridEvenShareISY_EET2_T4_)
        /*00f8*/ 	.word	0x00000028


	//----- nvinfo : EIATTR_FRAME_SIZE
	.align		4
.L_84:
        /*00fc*/ 	.byte	0x04, 0x11
        /*00fe*/ 	.short	(.L_86 - .L_85)
	.align		4
.L_85:
        /*0100*/ 	.word	index@(_ZN3cub18CUB_300001_SM_10006detail6reduce18DeviceReduceKernelINS2_10policy_hubIfyN4cuda3std3__44plusIfEEE10Policy1000EN6thrust24THRUST_300001_SM_1000_NS18transform_iteratorINSD_12zip_functionINS7_10multipliesIfEEEENSD_12zip_iteratorINS7_5tupleIJNSD_6detail15normal_iteratorINSD_10device_ptrIdEEEESP_EEEEENSD_11use_defaultESS_EEyS9_fNS7_10__identityEEEvT0_PT3_T1_NS0_13GridEvenShareISY_EET2_T4_)
        /*0104*/ 	.word	0x00000000


	//----- nvinfo : EIATTR_REGCOUNT
	.align		4
.L_86:
        /*0108*/ 	.byte	0x04, 0x2f
        /*010a*/ 	.short	(.L_88 - .L_87)
	.align		4
.L_87:
        /*010c*/ 	.word	index@(_ZN3cub18CUB_300001_SM_10006detail6reduce28DeviceReduceSingleTileKernelINS2_10policy_hubIfyN4cuda3std3__44plusIfEEE10Policy1000EPfSC_iS9_ffNS7_10__identityEEEvT0_T1_T2_T3_T4_T6_)
        /*0110*/ 	.word	0x0000001e


	//----- nvinfo : EIATTR_FRAME_SIZE
	.align		4
.L_88:
        /*0114*/ 	.byte	0x04, 0x11
        /*0116*/ 	.short	(.L_90 - .L_89)
	.align		4
.L_89:
        /*0118*/ 	.word	index@(_ZN3cub18CUB_300001_SM_10006detail6reduce28DeviceReduceSingleTileKernelINS2_10policy_hubIfyN4cuda3std3__44plusIfEEE10Policy1000EPfSC_iS9_ffNS7_10__identityEEEvT0_T1_T2_T3_T4_T6_)
        /*011c*/ 	.word	0x00000000


	//----- nvinfo : EIATTR_MIN_STACK_SIZE
	.align		4
.L_90:
        /*0120*/ 	.byte	0x04, 0x12
        /*0122*/ 	.short	(.L_92 - .L_91)
	.align		4
.L_91:
        /*0124*/ 	.word	index@(_ZN3cub18CUB_300001_SM_10006detail6reduce28DeviceReduceSingleTileKernelINS2_10policy_hubIfyN4cuda3std3__44plusIfEEE10Policy1000EPfSC_iS9_ffNS7_10__identityEEEvT0_T1_T2_T3_T4_T6_)
        /*0128*/ 	.word	0x00000000


	//----- nvinfo : EIATTR_MIN_STACK_SIZE
	.align		4
.L_92:
        /*012c*/ 	.byte	0x04, 0x12
        /*012e*/ 	.short	(.L_94 - .L_93)
	.align		4
.L_93:
        /*0130*/ 	.word	index@(_ZN3cub18CUB_300001_SM_10006detail6reduce18DeviceReduceKernelINS2_10policy_hubIfyN4cuda3std3__44plusIfEEE10Policy1000EN6thrust24THRUST_300001_SM_1000_NS18transform_iteratorINSD_12zip_functionINS7_10multipliesIfEEEENSD_12zip_iteratorINS7_5tupleIJNSD_6detail15normal_iteratorINSD_10device_ptrIdEEEESP_EEEEENSD_11use_defaultESS_EEyS9_fNS7_10__identityEEEvT0_PT3_T1_NS0_13GridEvenShareISY_EET2_T4_)
        /*0134*/ 	.word	0x00000000


	//----- nvinfo : EIATTR_MIN_STACK_SIZE
	.align		4
.L_94:
        /*0138*/ 	.byte	0x04, 0x12
        /*013a*/ 	.short	(.L_96 - .L_95)
	.align		4
.L_95:
        /*013c*/ 	.word	index@(_ZN3cub18CUB_300001_SM_10006detail6reduce28DeviceReduceSingleTileKernelINS2_10policy_hubIfyN4cuda3std3__44plusIfEEE10Policy1000EN6thrust24THRUST_300001_SM_1000_NS18transform_iteratorINSD_12zip_functionINS7_10multipliesIfEEEENSD_12zip_iteratorINS7_5tupleIJNSD_6detail15normal_iteratorINSD_10device_ptrIdEEEESP_EEEEENSD_11use_defaultESS_EEPfyS9_ffNS7_10__identityEEEvT0_T1_T2_T3_T4_T6_)
        /*0140*/ 	.word	0x00000000


	//----- nvinfo : EIATTR_MIN_STACK_SIZE
	.align		4
.L_96:
        /*0144*/ 	.byte	0x04, 0x12
        /*0146*/ 	.short	(.L_98 - .L_97)
	.align		4
.L_97:
        /*0148*/ 	.word	index@(_ZN3cub18CUB_300001_SM_10006detail6reduce28DeviceReduceSingleTileKernelINS2_10policy_hubIfjN4cuda3std3__44plusIfEEE10Policy1000EPfSC_iS9_ffNS7_10__identityEEEvT0_T1_T2_T3_T4_T6_)
        /*014c*/ 	.word	0x00000000


	//----- nvinfo : EIATTR_MIN_STACK_SIZE
	.align		4
.L_98:
        /*0150*/ 	.byte	0x04, 0x12
        /*0152*/ 	.short	(.L_100 - .L_99)
	.align		4
.L_99:
        /*0154*/ 	.word	index@(_ZN3cub18CUB_300001_SM_10006detail6reduce18DeviceReduceKernelINS2_10policy_hubIfjN4cuda3std3__44plusIfEEE10Policy1000EN6thrust24THRUST_300001_SM_1000_NS18transform_iteratorINSD_12zip_functionINS7_10multipliesIfEEEENSD_12zip_iteratorINS7_5tupleIJNSD_6detail15normal_iteratorINSD_10device_ptrIdEEEESP_EEEEENSD_11use_defaultESS_EEjS9_fNS7_10__identityEEEvT0_PT3_T1_NS0_13GridEvenShareISY_EET2_T4_)
        /*0158*/ 	.word	0x00000000


	//----- nvinfo : EIATTR_MIN_STACK_SIZE
	.align		4
.L_100:
        /*015c*/ 	.byte	0x04, 0x12
        /*015e*/ 	.short	(.L_102 - .L_101)
	.align		4
.L_101:
        /*0160*/ 	.word	index@(_ZN3cub18CUB_300001_SM_10006detail6reduce28DeviceReduceSingleTileKernelINS2_10policy_hubIfjN4cuda3std3__44plusIfEEE10Policy1000EN6thrust24THRUST_300001_SM_1000_NS18transform_iteratorINSD_12zip_functionINS7_10multipliesIfEEEENSD_12zip_iteratorINS7_5tupleIJNSD_6detail15normal_iteratorINSD_10device_ptrIdEEEESP_EEEEENSD_11use_defaultESS_EEPfjS9_ffNS7_10__identityEEEvT0_T1_T2_T3_T4_T6_)
        /*0164*/ 	.word	0x00000000


	//----- nvinfo : EIATTR_MIN_STACK_SIZE
	.align		4
.L_102:
        /*0168*/ 	.byte	0x04, 0x12
        /*016a*/ 	.short	(.L_104 - .L_103)
	.align		4
.L_103:
        /*016c*/ 	.word	index@(_ZN3cub18CUB_300001_SM_10006detail9transform16transform_kernelINS2_10policy_hubILb1EN4cuda3std3__45tupleIJN6thrust24THRUST_300001_SM_1000_NS17counting_iteratorIiNSA_11use_defaultESC_SC_EEEEEE10policy1000El2dpIdENSA_6detail15normal_iteratorINSA_10device_ptrIdEEEEJSD_EEEvT0_iT1_T2_DpNS2_10kernel_argIT3_EE)
        /*0170*/ 	.word	0x00000000


	//----- nvinfo : EIATTR_MIN_STACK_SIZE
	.align		4
.L_104:
        /*0174*/ 	.byte	0x04, 0x12
        /*0176*/ 	.short	(.L_106 - .L_105)
	.align		4
.L_105:
        /*0178*/ 	.word	index@(_ZN3cub18CUB_300001_SM_10006detail9transform16transform_kernelINS2_10policy_hubILb1EN4cuda3std3__45tupleIJN6thrust24THRUST_300001_SM_1000_NS17counting_iteratorIiNSA_11use_defaultESC_SC_EEEEEE10policy1000Ei2dpIdENSA_6detail15normal_iteratorINSA_10device_ptrIdEEEEJSD_EEEvT0_iT1_T2_DpNS2_10kernel_argIT3_EE)
        /*017c*/ 	.word	0x00000000


	//----- nvinfo : EIATTR_MIN_STACK_SIZE
	.align		4
.L_106:
        /*0180*/ 	.byte	0x04, 0x12
        /*0182*/ 	.short	(.L_108 - .L_107)
	.align		4
.L_107:
        /*0184*/ 	.word	index@(_ZN3cub18CUB_300001_SM_10006detail8for_each13static_kernelINS2_12policy_hub_t12policy_500_tElN6thrust24THRUST_300001_SM_1000_NS8cuda_cub6__fill7functorINS7_6detail15normal_iteratorINS7_10device_ptrIdEEEEiEEEEvT0_T1_)
        /*0188*/ 	.word	0x00000000


	//----- nvinfo : EIATTR_MIN_STACK_SIZE
	.align		4
.L_108:
        /*018c*/ 	.byte	0x04, 0x12
        /*018e*/ 	.short	(.L_110 - .L_109)
	.align		4
.L_109:
        /*0190*/ 	.word	index@(_ZN3cub18CUB_300001_SM_10006detail11EmptyKernelIvEEvv)
        /*0194*/ 	.word	0x00000000


	//----- nvinfo : EIATTR_MIN_STACK_SIZE
	.align		4
.L_110:
        /*0198*/ 	.byte	0x04, 0x12
        /*019a*/ 	.short	(.L_112 - .L_111)
	.align		4
.L_111:
        /*019c*/ 	.word	index@(_Z25gpu_matrix_multiplicationPdS_S_iii)
        /*01a0*/ 	.word	0x00000000
.L_112:


//--------------------- .nv.compat                --------------------------
	.section	.nv.compat,"",@"SHT_CUDA_COMPAT_INFO"
	.align	4
        /*0000*/ 	.byte	0x02, 0x09, 0x00, 0x00, 0x02, 0x02, 0x01, 0x00, 0x02, 0x05, 0x05, 0x00, 0x03, 0x07, 0x01, 0x01
        /*0010*/ 	.byte	0x02, 0x03, 0x00, 0x00, 0x02, 0x06, 0x01, 0x00, 0x04, 0x0b, 0x08, 0x00, 0x01, 0x00, 0x00, 0x00
        /*0020*/ 	.byte	0x00, 0x00, 0x00, 0x00


//--------------------- .nv.info._ZN3cub18CUB_300001_SM_10006detail6reduce28DeviceReduceSingleTileKernelINS2_10policy_hubIfyN4cuda3std3__44plusIfEEE10Policy1000EPfSC_iS9_ffNS7_10__identityEEEvT0_T1_T2_T3_T4_T6_ --------------------------
	.section	.nv.info._ZN3cub18CUB_300001_SM_10006detail6reduce28DeviceReduceSingleTileKernelINS2_10policy_hubIfyN4cuda3std3__44plusIfEEE10Policy1000EPfSC_iS9_ffNS7_10__identityEEEvT0_T1_T2_T3_T4_T6_,"",@"SHT_CUDA_INFO"
	.sectionflags	@""
	.align	4


	//----- nvinfo : EIATTR_CUDA_API_VERSION
	.align		4
        /*0000*/ 	.byte	0x04, 0x37
        /*0002*/ 	.short	(.L_114 - .L_113)
.L_113:
        /*0004*/ 	.word	0x00000082


	//----- nvinfo : EIATTR_KPARAM_INFO
	.align		4
.L_114:
        /*0008*/ 	.byte	0x04, 0x17
        /*000a*/ 	.short	(.L_116 - .L_115)
.L_115:
        /*000c*/ 	.word	0x00000000
        /*0010*/ 	.short	0x0005
        /*0012*/ 	.short	0x001c
        /*0014*/ 	.byte	0x00, 0xf0, 0x05, 0x00


	//----- nvinfo : EIATTR_KPARAM_INFO
	.align		4
.L_116:
        /*0018*/ 	.byte	0x04, 0x17
        /*001a*/ 	.short	(.L_118 - .L_117)
.L_117:
        /*001c*/ 	.word	0x00000000
        /*0020*/ 	.short	0x0004
        /*0022*/ 	.short	0x0018
        /*0024*/ 	.byte	0x00, 0xf0, 0x11, 0x00


	//----- nvinfo : EIATTR_KPARAM_INFO
	.align		4
.L_118:
        /*0028*/ 	.byte	0x04, 0x17
        /*002a*/ 	.short	(.L_120 - .L_119)
.L_119:
        /*002c*/ 	.word	0x00000000
        /*0030*/ 	.short	0x0003
        /*0032*/ 	.short	0x0014
        /*0034*/ 	.byte	0x00, 0xf0, 0x05, 0x00


	//----- nvinfo : EIATTR_KPARAM_INFO
	.align		4
.L_120:
        /*0038*/ 	.byte	0x04, 0x17
        /*003a*/ 	.short	(.L_122 - .L_121)
.L_121:
        /*003c*/ 	.word	0x00000000
        /*0040*/ 	.short	0x0002
        /*0042*/ 	.short	0x0010
        /*0044*/ 	.byte	0x00, 0xf0, 0x11, 0x00


	//----- nvinfo : EIATTR_KPARAM_INFO
	.align		4
.L_122:
        /*0048*/ 	.byte	0x04, 0x17
        /*004a*/ 	.short	(.L_124 - .L_123)
.L_123:
        /*004c*/ 	.word	0x00000000
        /*0050*/ 	.short	0x0001
        /*0052*/ 	.short	0x0008
        /*0054*/ 	.byte	0x00, 0xf5, 0x21, 0x00


	//----- nvinfo : EIATTR_KPARAM_INFO
	.align		4
.L_124:
        /*0058*/ 	.byte	0x04, 0x17
        /*005a*/ 	.short	(.L_126 - .L_125)
.L_125:
        /*005c*/ 	.word	0x00000000
        /*0060*/ 	.short	0x0000
        /*0062*/ 	.short	0x0000
        /*0064*/ 	.byte	0x00, 0xf5, 0x21, 0x00


	//----- nvinfo : EIATTR_SPARSE_MMA_MASK
	.align		4
.L_126:
        /*0068*/ 	.byte	0x03, 0x50
        /*006a*/ 	.short	0x0000


	//----- nvinfo : EIATTR_MAXREG_COUNT
	.align		4
        /*006c*/ 	.byte	0x03, 0x1b
        /*006e*/ 	.short	0x00ff


	//----- nvinfo : EIATTR_NUM_BARRIERS
	.align		4
        /*0070*/ 	.byte	0x02, 0x4c
        /*0072*/ 	.byte	0x01
	.zero		1


	//----- nvinfo : EIATTR_MERCURY_ISA_VERSION
	.align		4
        /*0074*/ 	.byte	0x03, 0x5f
        /*0076*/ 	.short	0x0101


	//----- nvinfo : EIATTR_COOP_GROUP_MASK_REGIDS
	.align		4
        /*0078*/ 	.byte	0x04, 0x29
        /*007a*/ 	.short	(.L_128 - .L_127)


	//   ....[0]....
.L_127:
        /*007c*/ 	.word	0xffffffff


	//   ....[1]....
        /*0080*/ 	.word	0xffffffff


	//   ....[2]....
        /*0084*/ 	.word	0xffffffff


	//   ....[3]....
        /*0088*/ 	.word	0xffffffff


	//   ....[4]....
        /*008c*/ 	.word	0xffffffff


	//   ....[5]....
        /*0090*/ 	.word	0xffffffff


	//   ....[6]....
        /*0094*/ 	.word	0xffffffff


	//   ....[7]....
        /*0098*/ 	.word	0xffffffff


	//   ....[8]....
        /*009c*/ 	.word	0xffffffff


	//   ....[9]....
        /*00a0*/ 	.word	0xffffffff


	//   ....[10]....
        /*00a4*/ 	.word	0xffffffff


	//   ....[11]....
        /*00a8*/ 	.word	0xffffffff


	//   ....[12]....
        /*00ac*/ 	.word	0xffffffff


	//   ....[13]....
        /*00b0*/ 	.word	0xffffffff


	//   ....[14]....
        /*00b4*/ 	.word	0xffffffff


	//   ....[15]....
        /*00b8*/ 	.word	0xffffffff


	//   ....[16]....
        /*00bc*/ 	.word	0xffffffff


	//   ....[17]....
        /*00c0*/ 	.word	0xffffffff


	//   ....[18]....
        /*00c4*/ 	.word	0xffffffff


	//   ....[19]....
        /*00c8*/ 	.word	0xffffffff


	//   ....[20]....
        /*00cc*/ 	.word	0xffffffff


	//   ....[21]....
        /*00d0*/ 	.word	0xffffffff


	//   ....[22]....
        /*00d4*/ 	.word	0xffffffff


	//   ....[23]....
        /*00d8*/ 	.word	0xffffffff


	//   ....[24]....
        /*00dc*/ 	.word	0xffffffff


	//   ....[25]....
        /*00e0*/ 	.word	0xffffffff


	//   ....[26]....
        /*00e4*/ 	.word	0xffffffff


	//   ....[27]....
        /*00e8*/ 	.word	0xffffffff


	//   ....[28]....
        /*00ec*/ 	.word	0xffffffff


	//   ....[29]....
        /*00f0*/ 	.word	0xffffffff


	//----- nvinfo : EIATTR_COOP_GROUP_INSTR_OFFSETS
	.align		4
.L_128:
        /*00f4*/ 	.byte	0x04, 0x28
        /*00f6*/ 	.short	(.L_130 - .L_129)


	//   ....[0]....
.L_129:
        /*00f8*/ 	.word	0x00000980


	//   ....[1]....
        /*00fc*/ 	.word	0x000009e0


	//   ....[2]....
        /*0100*/ 	.word	0x00000a50


	//   ....[3]....
        /*0104*/ 	.word	0x00000aa0


	//   ....[4]....
        /*0108*/ 	.word	0x00000ad0


	//   ....[5]....
        /*010c*/ 	.word	0x00000c90


	//   ....[6]....
        /*0110*/ 	.word	0x00000d20


	//   ....[7]....
        /*0114*/ 	.word	0x00000d60


	//   ....[8]....
        /*0118*/ 	.word	0x00000db0


	//   ....[9]....
        /*011c*/ 	.word	0x00000df0


	//   ....[10]....
        /*0120*/ 	.word	0x00001c00


	//   ....[11]....
        /*0124*/ 	.word	0x00001c80


	//   ....[12]....
        /*0128*/ 	.word	0x00001cd0


	//   ....[13]....
        /*012c*/ 	.word	0x00001d10


	//   ....[14]....
        /*0130*/ 	.word	0x00001d40


	//   ....[15]....
        /*0134*/ 	.word	0x00002700


	//   ....[16]....
        /*0138*/ 	.word	0x00002760


	//   ....[17]....
        /*013c*/ 	.word	0x000027d0


	//   ....[18]....
        /*0140*/ 	.word	0x00002820


	//   ....[19]....
        /*0144*/ 	.word	0x00002850


	//   ....[20]....
        /*0148*/ 	.word	0x00002a10


	//   ....[21]....
        /*014c*/ 	.word	0x00002a90


	//   ....[22]....
        /*0150*/ 	.word	0x00002ad0


	//   ....[23]....
        /*0154*/ 	.word	0x00002b10


	//   ....[24]....
        /*0158*/ 	.word	0x00002b70


	//   ....[25]....
        /*015c*/ 	.word	0x00003b00


	//   ....[26]....
        /*0160*/ 	.word	0x00003b80


	//   ....[27]....
        /*0164*/ 	.word	0x00003bd0


	//   ....[28]....
        /*0168*/ 	.word	0x00003c10


	//   ....[29]....
        /*016c*/ 	.word	0x00003c40


	//----- nvinfo : EIATTR_VRC_CTA_INIT_COUNT
	.align		4
.L_130:
        /*0170*/ 	.byte	0x02, 0x4a
	.zero		1
	.zero		1


	//----- nvinfo : EIATTR_EXIT_INSTR_OFFSETS
	.align		4
        /*0174*/ 	.byte	0x04, 0x1c
        /*0176*/ 	.short	(.L_132 - .L_131)


	//   ....[0]....
.L_131:
        /*0178*/ 	.word	0x00000080


	//   ....[1]....
        /*017c*/ 	.word	0x000000c0


	//   ....[2]....
        /*0180*/ 	.word	0x00003d90


	//   ....[3]....
        /*0184*/ 	.word	0x00003de0


	//----- nvinfo : EIATTR_MAX_THREADS
	.align		4
.L_132:
        /*0188*/ 	.byte	0x04, 0x05
        /*018a*/ 	.short	(.L_134 - .L_133)
.L_133:
        /*018c*/ 	.word	0x00000100
        /*0190*/ 	.word	0x00000001
        /*0194*/ 	.word	0x00000001


	//----- nvinfo : EIATTR_CRS_STACK_SIZE
	.align		4
.L_134:
        /*0198*/ 	.byte	0x04, 0x1e
        /*019a*/ 	.short	(.L_136 - .L_135)
.L_135:
        /*019c*/ 	.word	0x00000000


	//----- nvinfo : EIATTR_CBANK_PARAM_SIZE
	.align		4
.L_136:
        /*01a0*/ 	.byte	0x03, 0x19
        /*01a2*/ 	.short	0x001d


	//----- nvinfo : EIATTR_PARAM_CBANK
	.align		4
        /*01a4*/ 	.byte	0x04, 0x0a
        /*01a6*/ 	.short	(.L_138 - .L_137)
	.align		4
.L_137:
        /*01a8*/ 	.word	index@(.nv.constant0._ZN3cub18CUB_300001_SM_10006detail6reduce28DeviceReduceSingleTileKernelINS2_10policy_hubIfyN4cuda3std3__44plusIfEEE10Policy1000EPfSC_iS9_ffNS7_10__identityEEEvT0_T1_T2_T3_T4_T6_)
        /*01ac*/ 	.short	0x0380
        /*01ae*/ 	.short	0x001d


	//----- nvinfo : EIATTR_SW_WAR
	.align		4
.L_138:
        /*01b0*/ 	.byte	0x04, 0x36
        /*01b2*/ 	.short	(.L_140 - .L_139)
.L_139:
        /*01b4*/ 	.word	0x00000008
.L_140:


//--------------------- .nv.info._ZN3cub18CUB_300001_SM_10006detail6reduce18DeviceReduceKernelINS2_10policy_hubIfyN4cuda3std3__44plusIfEEE10Policy1000EN6thrust24THRUST_300001_SM_1000_NS18transform_iteratorINSD_12zip_functionINS7_10multipliesIfEEEENSD_12zip_iteratorINS7_5tupleIJNSD_6detail15normal_iteratorINSD_10device_ptrIdEEEESP_EEEEENSD_11use_defaultESS_EEyS9_fNS7_10__identityEEEvT0_PT3_T1_NS0_13GridEvenShareISY_EET2_T4_ --------------------------
	.section	.nv.info._ZN3cub18CUB_300001_SM_10006detail6reduce18DeviceReduceKernelINS2_10policy_hubIfyN4cuda3std3__44plusIfEEE10Policy1000EN6thrust24THRUST_300001_SM_1000_NS18transform_iteratorINSD_12zip_functionINS7_10multipliesIfEEEENSD_12zip_iteratorINS7_5tupleIJNSD_6detail15normal_iteratorINSD_10device_ptrIdEEEESP_EEEEENSD_11use_defaultESS_EEyS9_fNS7_10__identityEEEvT0_PT3_T1_NS0_13GridEvenShareISY_EET2_T4_,"",@"SHT_CUDA_INFO"
	.sectionflags	@""
	.align	4


	//----- nvinfo : EIATTR_CUDA_API_VERSION
	.align		4
        /*0000*/ 	.byte	0x04, 0x37
        /*0002*/ 	.short	(.L_142 - .L_141)
.L_141:
        /*0004*/ 	.word	0x00000082


	//----- nvinfo : EIATTR_KPARAM_INFO
	.align		4
.L_142:
        /*0008*/ 	.byte	0x04, 0x17
        /*000a*/ 	.short	(.L_144 - .L_143)
.L_143:
        /*000c*/ 	.word	0x00000000
        /*0010*/ 	.short	0x0005
        /*0012*/ 	.short	0x0071
        /*0014*/ 	.byte	0x00, 0xf0, 0x05, 0x00


	//----- nvinfo : EIATTR_KPARAM_INFO
	.align		4
.L_144:
        /*0018*/ 	.byte	0x04, 0x17
        /*001a*/ 	.short	(.L_146 - .L_145)
.L_145:
        /*001c*/ 	.word	0x00000000
        /*0020*/ 	.short	0x0004
        /*0022*/ 	.short	0x0070
        /*0024*/ 	.byte	0x00, 0xf0, 0x05, 0x00


	//----- nvinfo : EIATTR_KPARAM_INFO
	.align		4
.L_146:
        /*0028*/ 	.byte	0x04, 0x17
        /*002a*/ 	.short	(.L_148 - .L_147)
.L_147:
        /*002c*/ 	.word	0x00000000
        /*0030*/ 	.short	0x0003
        /*0032*/ 	.short	0x0028
        /*0034*/ 	.byte	0x00, 0xf0, 0x21, 0x01


	//----- nvinfo : EIATTR_KPARAM_INFO
	.align		4
.L_148:
        /*0038*/ 	.byte	0x04, 0x17
        /*003a*/ 	.short	(.L_150 - .L_149)
.L_149:
        /*003c*/ 	.word	0x00000000
        /*0040*/ 	.short	0x0002
        /*0042*/ 	.short	0x0020
        /*0044*/ 	.byte	0x00, 0xf0, 0x21, 0x00


	//----- nvinfo : EIATTR_KPARAM_INFO
	.align		4
.L_150:
        /*0048*/ 	.byte	0x04, 0x17
        /*004a*/ 	.short	(.L_152 - .L_151)
.L_151:
        /*004c*/ 	.word	0x00000000
        /*0050*/ 	.short	0x0001
        /*0052*/ 	.short	0x0018
        /*0054*/ 	.byte	0x00, 0xf5, 0x21, 0x00


	//----- nvinfo : EIATTR_KPARAM_INFO
	.align		4
.L_152:
        /*0058*/ 	.byte	0x04, 0x17
        /*005a*/ 	.short	(.L_154 - .L_153)
.L_153:
        /*005c*/ 	.word	0x00000000
        /*0060*/ 	.short	0x0000
        /*0062*/ 	.short	0x0000
        /*0064*/ 	.byte	0x00, 0xf0, 0x61, 0x00


	//----- nvinfo : EIATTR_SPARSE_MMA_MASK
	.align		4
.L_154:
        /*0068*/ 	.byte	0x03, 0x50
        /*006a*/ 	.short	0x0000


	//----- nvinfo : EIATTR_MAXREG_COUNT
	.align		4
        /*006c*/ 	.byte	0x03, 0x1b
        /*006e*/ 	.short	0x00ff


	//----- nvinfo : EIATTR_NUM_BARRIERS
	.align		4
        /*0070*/ 	.byte	0x02, 0x4c
        /*0072*/ 	.byte	0x01
	.zero		1


	//----- nvinfo : EIATTR_MERCURY_ISA_VERSION
	.align		4
        /*0074*/ 	.byte	0x03, 0x5f
        /*0076*/ 	.short	0x0101


	//----- nvinfo : EIATTR_COOP_GROUP_MASK_REGIDS
	.align		4
        /*0078*/ 	.byte	0x04, 0x29
        /*007a*/ 	.short	(.L_156 - .L_155)


	//   ....[0]....
.L_155:
        /*007c*/ 	.word	0xffffffff


	//   ....[1]....
        /*0080*/ 	.word	0xffffffff


	//   ....[2]....
        /*0084*/ 	.word	0xffffffff


	//   ....[3]....
        /*0088*/ 	.word	0xffffffff


	//   ....[4]....
        /*008c*/ 	.word	0xffffffff


	//   ....[5]....
        /*0090*/ 	.word	0xffffffff


	//   ....[6]....
        /*0094*/ 	.word	0xffffffff


	//   ....[7]....
        /*0098*/ 	.word	0xffffffff


	//   ....[8]....
        /*009c*/ 	.word	0xffffffff


	//   ....[9]....
        /*00a0*/ 	.word	0xffffffff


	//   ....[10]....
        /*00a4*/ 	.word	0xffffffff


	//   ....[11]....
        /*00a8*/ 	.word	0xffffffff


	//   ....[12]....
        /*00ac*/ 	.word	0xffffffff


	//   ....[13]....
        /*00b0*/ 	.word	0xffffffff


	//   ....[14]....
        /*00b4*/ 	.word	0xffffffff


	//----- nvinfo : EIATTR_COOP_GROUP_INSTR_OFFSETS
	.align		4
.L_156:
        /*00b8*/ 	.byte	0x04, 0x28
        /*00ba*/ 	.short	(.L_158 - .L_157)


	//   ....[0]....
.L_157:
        /*00bc*/ 	.word	0x00000bc0


	//   ....[1]....
        /*00c0*/ 	.word	0x00000c20


	//   ....[2]....
        /*00c4*/ 	.word	0x00000c90


	//   ....[3]....
        /*00c8*/ 	.word	0x00000ce0


	//   ....[4]....
        /*00cc*/ 	.word	0x00000d10


	//   ....[5]....
        /*00d0*/ 	.word	0x00000ed0


	//   ....[6]....
        /*00d4*/ 	.word	0x00000f60


	//   ....[7]....
        /*00d8*/ 	.word	0x00000fb0


	//   ....[8]....
        /*00dc*/ 	.word	0x00000ff0


	//   ....[9]....
        /*00e0*/ 	.word	0x00001030


	//   ....[10]....
        /*00e4*/ 	.word	0x00002bb0


	//   ....[11]....
        /*00e8*/ 	.word	0x00002c30


	//   ....[12]....
        /*00ec*/ 	.word	0x00002c80


	//   ....[13]....
        /*00f0*/ 	.word	0x00002cc0


	//   ....[14]....
        /*00f4*/ 	.word	0x00002cf0


	//----- nvinfo : EIATTR_VRC_CTA_INIT_COUNT
	.align		4
.L_158:
        /*00f8*/ 	.byte	0x02, 0x4a
	.zero		1
	.zero		1


	//----- nvinfo : EIATTR_EXIT_INSTR_OFFSETS
	.align		4
        /*00fc*/ 	.byte	0x04, 0x1c
        /*00fe*/ 	.short	(.L_160 - .L_159)


	//   ....[0]....
.L_159:
        /*0100*/ 	.word	0x00002e40


	//   ....[1]....
        /*0104*/ 	.word	0x00002ea0


	//----- nvinfo : EIATTR_MAX_THREADS
	.align		4
.L_160:
        /*0108*/ 	.byte	0x04, 0x05
        /*010a*/ 	.short	(.L_162 - .L_161)
.L_161:
        /*010c*/ 	.word	0x00000100
        /*0110*/ 	.word	0x00000001
        /*0114*/ 	.word	0x00000001


	//----- nvinfo : EIATTR_CRS_STACK_SIZE
	.align		4
.L_162:
        /*0118*/ 	.byte	0x04, 0x1e
        /*011a*/ 	.short	(.L_164 - .L_163)
.L_163:
        /*011c*/ 	.word	0x00000000


	//----- nvinfo : EIATTR_CBANK_PARAM_SIZE
	.align		4
.L_164:
        /*0120*/ 	.byte	0x03, 0x19
        /*0122*/ 	.short	0x0072


	//----- nvinfo : EIATTR_PARAM_CBANK
	.align		4
        /*0124*/ 	.byte	0x04, 0x0a
        /*0126*/ 	.short	(.L_166 - .L_165)
	.align		4
.L_165:
        /*0128*/ 	.word	index@(.nv.constant0._ZN3cub18CUB_300001_SM_10006detail6reduce18DeviceReduceKernelINS2_10policy_hubIfyN4cuda3std3__44plusIfEEE10Policy1000EN6thrust24THRUST_300001_SM_1000_NS18transform_iteratorINSD_12zip_functionINS7_10multipliesIfEEEENSD_12zip_iteratorINS7_5tupleIJNSD_6detail15normal_iteratorINSD_10device_ptrIdEEEESP_EEEEENSD_11use_defaultESS_EEyS9_fNS7_10__identityEEEvT0_PT3_T1_NS0_13GridEvenShareISY_EET2_T4_)
        /*012c*/ 	.short	0x0380
        /*012e*/ 	.short	0x0072


	//----- nvinfo : EIATTR_SW_WAR
	.align		4
.L_166:
        /*0130*/ 	.byte	0x04, 0x36
        /*0132*/ 	.short	(.L_168 - .L_167)
.L_167:
        /*0134*/ 	.word	0x00000008
.L_168:


//--------------------- .nv.info._ZN3cub18CUB_300001_SM_10006detail6reduce28DeviceReduceSingleTileKernelINS2_10policy_hubIfyN4cuda3std3__44plusIfEEE10Policy1000EN6thrust24THRUST_300001_SM_1000_NS18transform_iteratorINSD_12zip_functionINS7_10multipliesIfEEEENSD_12zip_iteratorINS7_5tupleIJNSD_6detail15normal_iteratorINSD_10device_ptrIdEEEESP_EEEEENSD_11use_defaultESS_EEPfyS9_ffNS7_10__identityEEEvT0_T1_T2_T3_T4_T6_ --------------------------
	.section	.nv.info._ZN3cub18CUB_300001_SM_10006detail6reduce28DeviceReduceSingleTileKernelINS2_10policy_hubIfyN4cuda3std3__44plusIfEEE10Policy1000EN6thrust24THRUST_300001_SM_1000_NS18transform_iteratorINSD_12zip_functionINS7_10multipliesIfEEEENSD_12zip_iteratorINS7_5tupleIJNSD_6detail15normal_iteratorINSD_10device_ptrIdEEEESP_EEEEENSD_11use_defaultESS_EEPfyS9_ffNS7_10__identityEEEvT0_T1_T2_T3_T4_T6_,"",@"SHT_CUDA_INFO"
	.sectionflags	@""
	.align	4


	//----- nvinfo : EIATTR_CUDA_API_VERSION
	.align		4
        /*0000*/ 	.byte	0x04, 0x37
        /*0002*/ 	.short	(.L_170 - .L_169)
.L_169:
        /*0004*/ 	.word	0x00000082


	//----- nvinfo : EIATTR_KPARAM_INFO
	.align		4
.L_170:
        /*0008*/ 	.byte	0x04, 0x17
        /*000a*/ 	.short	(.L_172 - .L_171)
.L_171:
        /*000c*/ 	.word	0x00000000
        /*0010*/ 	.short	0x0005
        /*0012*/ 	.short	0x0030
        /*0014*/ 	.byte	0x00, 0xf0, 0x05, 0x00


	//----- nvinfo : EIATTR_KPARAM_INFO
	.align		4
.L_172:
        /*0018*/ 	.byte	0x04, 0x17
        /*001a*/ 	.short	(.L_174 - .L_173)
.L_173:
        /*001c*/ 	.word	0x00000000
        /*0020*/ 	.short	0x0004
        /*0022*/ 	.short	0x002c
        /*0024*/ 	.byte	0x00, 0xf0, 0x11, 0x00


	//----- nvinfo : EIATTR_KPARAM_INFO
	.align		4
.L_174:
        /*0028*/ 	.byte	0x04, 0x17
        /*002a*/ 	.short	(.L_176 - .L_175)
.L_175:
        /*002c*/ 	.word	0x00000000
        /*0030*/ 	.short	0x0003
        /*0032*/ 	.short	0x0028
        /*0034*/ 	.byte	0x00, 0xf0, 0x05, 0x00


	//----- nvinfo : EIATTR_KPARAM_INFO
	.align		4
.L_176:
        /*0038*/ 	.byte	0x04, 0x17
        /*003a*/ 	.short	(.L_178 - .L_177)
.L_177:
        /*003c*/ 	.word	0x00000000
        /*0040*/ 	.short	0x0002
        /*0042*/ 	.short	0x0020
        /*0044*/ 	.byte	0x00, 0xf0, 0x21, 0x00


	//----- nvinfo : EIATTR_KPARAM_INFO
	.align		4
.L_178:
        /*0048*/ 	.byte	0x04, 0x17
        /*004a*/ 	.short	(.L_180 - .L_179)
.L_179:
        /*004c*/ 	.word	0x00000000
        /*0050*/ 	.short	0x0001
        /*0052*/ 	.short	0x0018
        /*0054*/ 	.byte	0x00, 0xf5, 0x21, 0x00


	//----- nvinfo : EIATTR_KPARAM_INFO
	.align		4
.L_180:
        /*0058*/ 	.byte	0x04, 0x17
        /*005a*/ 	.short	(.L_182 - .L_181)
.L_181:
        /*005c*/ 	.word	0x00000000
        /*0060*/ 	.short	0x0000
        /*0062*/ 	.short	0x0000
        /*0064*/ 	.byte	0x00, 0xf0, 0x61, 0x00


	//----- nvinfo : EIATTR_SPARSE_MMA_MASK
	.align		4
.L_182:
        /*0068*/ 	.byte	0x03, 0x50
        /*006a*/ 	.short	0x0000


	//----- nvinfo : EIATTR_MAXREG_COUNT
	.align		4
        /*006c*/ 	.byte	0x03, 0x1b
        /*006e*/ 	.short	0x00ff


	//----- nvinfo : EIATTR_NUM_BARRIERS
	.align		4
        /*0070*/ 	.byte	0x02, 0x4c
        /*0072*/ 	.byte	0x01
	.zero		1


	//----- nvinfo : EIATTR_MERCURY_ISA_VERSION
	.align		4
        /*0074*/ 	.byte	0x03, 0x5f
        /*0076*/ 	.short	0x0101


	//----- nvinfo : EIATTR_COOP_GROUP_MASK_REGIDS
	.align		4
        /*0078*/ 	.byte	0x04, 0x29
        /*007a*/ 	.short	(.L_184 - .L_183)


	//   ....[0]....
.L_183:
        /*007c*/ 	.word	0xffffffff


	//   ....[1]....
        /*0080*/ 	.word	0xffffffff


	//   ....[2]....
        /*0084*/ 	.word	0xffffffff


	//   ....[3]....
        /*0088*/ 	.word	0xffffffff


	//   ....[4]....
        /*008c*/ 	.word	0xffffffff


	//   ....[5]....
        /*0090*/ 	.word	0xffffffff


	//   ....[6]....
        /*0094*/ 	.word	0xffffffff


	//   ....[7]....
        /*0098*/ 	.word	0xffffffff


	//   ....[8]....
        /*009c*/ 	.word	0xffffffff


	//   ....[9]....
        /*00a0*/ 	.word	0xffffffff


	//   ....[10]....
        /*00a4*/ 	.word	0xffffffff


	//   ....[11]....
        /*00a8*/ 	.word	0xffffffff


	//   ....[12]....
        /*00ac*/ 	.word	0xffffffff


	//   ....[13]....
        /*00b0*/ 	.word	0xffffffff


	//   ....[14]....
        /*00b4*/ 	.word	0xffffffff


	//----- nvinfo : EIATTR_COOP_GROUP_INSTR_OFFSETS
	.align		4
.L_184:
        /*00b8*/ 	.byte	0x04, 0x28
        /*00ba*/ 	.short	(.L_186 - .L_185)


	//   ....[0]....
.L_185:
        /*00bc*/ 	.word	0x00000fb0


	//   ....[1]....
        /*00c0*/ 	.word	0x00001010


	//   ....[2]....
        /*00c4*/ 	.word	0x00001080


	//   ....[3]....
        /*00c8*/ 	.word	0x000010d0


	//   ....[4]....
        /*00cc*/ 	.word	0x00001100


	//   ....[5]....
        /*00d0*/ 	.word	0x000012c0


	//   ....[6]....
        /*00d4*/ 	.word	0x00001350


	//   ....[7]....
        /*00d8*/ 	.word	0x00001390


	//   ....[8]....
        /*00dc*/ 	.word	0x000013e0


	//   ....[9]....
        /*00e0*/ 	.word	0x00001420


	//   ....[10]....
        /*00e4*/ 	.word	0x00002d30


	//   ....[11]....
        /*00e8*/ 	.word	0x00002db0


	//   ....[12]....
        /*00ec*/ 	.word	0x00002e00


	//   ....[13]....
        /*00f0*/ 	.word	0x00002e40


	//   ....[14]....
        /*00f4*/ 	.word	0x00002e70


	//----- nvinfo : EIATTR_VRC_CTA_INIT_COUNT
	.align		4
.L_186:
        /*00f8*/ 	.byte	0x02, 0x4a
	.zero		1
	.zero		1


	//----- nvinfo : EIATTR_EXIT_INSTR_OFFSETS
	.align		4
        /*00fc*/ 	.byte	0x04, 0x1c
        /*00fe*/ 	.short	(.L_188 - .L_187)


	//   ....[0]....
.L_187:
        /*0100*/ 	.word	0x000000a0


	//   ....[1]....
        /*0104*/ 	.word	0x000000e0


	//   ....[2]....
        /*0108*/ 	.word	0x00002fb0


	//   ....[3]....
        /*010c*/ 	.word	0x00003000


	//----- nvinfo : EIATTR_MAX_THREADS
	.align		4
.L_188:
        /*0110*/ 	.byte	0x04, 0x05
        /*0112*/ 	.short	(.L_190 - .L_189)
.L_189:
        /*0114*/ 	.word	0x00000100
        /*0118*/ 	.word	0x00000001
        /*011c*/ 	.word	0x00000001


	//----- nvinfo : EIATTR_CRS_STACK_SIZE
	.align		4
.L_190:
        /*0120*/ 	.byte	0x04, 0x1e
        /*0122*/ 	.short	(.L_192 - .L_191)
.L_191:
        /*0124*/ 	.word	0x00000000


	//----- nvinfo : EIATTR_CBANK_PARAM_SIZE
	.align		4
.L_192:
        /*0128*/ 	.byte	0x03, 0x19
        /*012a*/ 	.short	0x0031


	//----- nvinfo : EIATTR_PARAM_CBANK
	.align		4
        /*012c*/ 	.byte	0x04, 0x0a
        /*012e*/ 	.short	(.L_194 - .L_193)
	.align		4
.L_193:
        /*0130*/ 	.word	index@(.nv.constant0._ZN3cub18CUB_300001_SM_10006detail6reduce28DeviceReduceSingleTileKernelINS2_10policy_hubIfyN4cuda3std3__44plusIfEEE10Policy1000EN6thrust24THRUST_300001_SM_1000_NS18transform_iteratorINSD_12zip_functionINS7_10multipliesIfEEEENSD_12zip_iteratorINS7_5tupleIJNSD_6detail15normal_iteratorINSD_10device_ptrIdEEEESP_EEEEENSD_11use_defaultESS_EEPfyS9_ffNS7_10__identityEEEvT0_T1_T2_T3_T4_T6_)
        /*0134*/ 	.short	0x0380
        /*0136*/ 	.short	0x0031


	//----- nvinfo : EIATTR_SW_WAR
	.align		4
.L_194:
        /*0138*/ 	.byte	0x04, 0x36
        /*013a*/ 	.short	(.L_196 - .L_195)
.L_195:
        /*013c*/ 	.word	0x00000008
.L_196:


//--------------------- .nv.info._ZN3cub18CUB_300001_SM_10006detail6reduce28DeviceReduceSingleTileKernelINS2_10policy_hubIfjN4cuda3std3__44plusIfEEE10Policy1000EPfSC_iS9_ffNS7_10__identityEEEvT0_T1_T2_T3_T4_T6_ --------------------------
	.section	.nv.info._ZN3cub18CUB_300001_SM_10006detail6reduce28DeviceReduceSingleTileKernelINS2_10policy_hubIfjN4cuda3std3__44plusIfEEE10Policy1000EPfSC_iS9_ffNS7_10__identityEEEvT0_T1_T2_T3_T4_T6_,"",@"SHT_CUDA_INFO"
	.sectionflags	@""
	.align	4


	//----- nvinfo : EIATTR_CUDA_API_VERSION
	.align		4
        /*0000*/ 	.byte	0x04, 0x37
        /*0002*/ 	.short	(.L_198 - .L_197)
.L_197:
        /*0004*/ 	.word	0x00000082


	//----- nvinfo : EIATTR_KPARAM_INFO
	.align		4
.L_198:
        /*0008*/ 	.byte	0x04, 0x17
        /*000a*/ 	.short	(.L_200 - .L_199)
.L_199:
        /*000c*/ 	.word	0x00000000
        /*0010*/ 	.short	0x0005
        /*0012*/ 	.short	0x001c
        /*0014*/ 	.byte	0x00, 0xf0, 0x05, 0x00


	//----- nvinfo : EIATTR_KPARAM_INFO
	.align		4
.L_200:
        /*0018*/ 	.byte	0x04, 0x17
        /*001a*/ 	.short	(.L_202 - .L_201)
.L_201:
        /*001c*/ 	.word	0x00000000
        /*0020*/ 	.short	0x0004
        /*0022*/ 	.short	0x0018
        /*0024*/ 	.byte	0x00, 0xf0, 0x11, 0x00


	//----- nvinfo : EIATTR_KPARAM_INFO
	.align		4
.L_202:
        /*0028*/ 	.byte	0x04, 0x17
        /*002a*/ 	.short	(.L_204 - .L_203)
.L_203:
        /*002c*/ 	.word	0x00000000
        /*0030*/ 	.short	0x0003
        /*0032*/ 	.short	0x0014
        /*0034*/ 	.byte	0x00, 0xf0, 0x05, 0x00


	//----- nvinfo : EIATTR_KPARAM_INFO
	.align		4
.L_204:
        /*0038*/ 	.byte	0x04, 0x17
        /*003a*/ 	.short	(.L_206 - .L_205)
.L_205:
        /*003c*/ 	.word	0x00000000
        /*0040*/ 	.short	0x0002
        /*0042*/ 	.short	0x0010
        /*0044*/ 	.byte	0x00, 0xf0, 0x11, 0x00


	//----- nvinfo : EIATTR_KPARAM_INFO
	.align		4
.L_206:
        /*0048*/ 	.byte	0x04, 0x17
        /*004a*/ 	.short	(.L_208 - .L_207)
.L_207:
        /*004c*/ 	.word	0x00000000
        /*0050*/ 	.short	0x0001
        /*0052*/ 	.short	0x0008
        /*0054*/ 	.byte	0x00, 0xf5, 0x21, 0x00


	//----- nvinfo : EIATTR_KPARAM_INFO
	.align		4
.L_208:
        /*0058*/ 	.byte	0x04, 0x17
        /*005a*/ 	.short	(.L_210 - .L_209)
.L_209:
        /*005c*/ 	.word	0x00000000
        /*0060*/ 	.short	0x0000
        /*0062*/ 	.short	0x0000
        /*0064*/ 	.byte	0x00, 0xf5, 0x21, 0x00


	//----- nvinfo : EIATTR_SPARSE_MMA_MASK
	.align		4
.L_210:
        /*0068*/ 	.byte	0x03, 0x50
        /*006a*/ 	.short	0x0000


	//----- nvinfo : EIATTR_MAXREG_COUNT
	.align		4
        /*006c*/ 	.byte	0x03, 0x1b
        /*006e*/ 	.short	0x0080


	//----- nvinfo : EIATTR_NUM_BARRIERS
	.align		4
        /*0070*/ 	.byte	0x02, 0x4c
        /*0072*/ 	.byte	0x01
	.zero		1


	//----- nvinfo : EIATTR_MERCURY_ISA_VERSION
	.align		4
        /*0074*/ 	.byte	0x03, 0x5f
        /*0076*/ 	.short	0x0101


	//----- nvinfo : EIATTR_UNUSED_LOAD_BYTE_OFFSET
	.align		4
        /*0078*/ 	.byte	0x04, 0x44
        /*007a*/ 	.short	(.L_212 - .L_211)


	//   ....[0]....
.L_211:
        /*007c*/ 	.word	0x00000b70
        /*0080*/ 	.word	0x0000fff0


	//   ....[1]....
        /*0084*/ 	.word	0x00000f80
        /*0088*/ 	.word	0x0000fff0


	//   ....[2]....
        /*008c*/ 	.word	0x00002010
        /*0090*/ 	.word	0x0000fff0


	//   ....[3]....
        /*0094*/ 	.word	0x00002bb0
        /*0098*/ 	.word	0x0000fff0


	//   ....[4]....
        /*009c*/ 	.word	0x00002fc0
        /*00a0*/ 	.word	0x0000fff0


	//   ....[5]....
        /*00a4*/ 	.word	0x00004140
        /*00a8*/ 	.word	0x0000fff0


	//----- nvinfo : EIATTR_COOP_GROUP_MASK_REGIDS
	.align		4
.L_212:
        /*00ac*/ 	.byte	0x04, 0x29
        /*00ae*/ 	.short	(.L_214 - .L_213)


	//   ....[0]....
.L_213:
        /*00b0*/ 	.word	0xffffffff


	//   ....[1]....
        /*00b4*/ 	.word	0xffffffff


	//   ....[2]....
        /*00b8*/ 	.word	0xffffffff


	//   ....[3]....
        /*00bc*/ 	.word	0xffffffff


	//   ....[4]....
        /*00c0*/ 	.word	0xffffffff


	//   ....[5]....
        /*00c4*/ 	.word	0xffffffff


	//   ....[6]....
        /*00c8*/ 	.word	0xffffffff


	//   ....[7]....
        /*00cc*/ 	.word	0xffffffff


	//   ....[8]....
        /*00d0*/ 	.word	0xffffffff


	//   ....[9]....
        /*00d4*/ 	.word	0xffffffff


	//   ....[10]....
        /*00d8*/ 	.word	0xffffffff


	//   ....[11]....
        /*00dc*/ 	.word	0xffffffff


	//   ....[12]....
        /*00e0*/ 	.word	0xffffffff


	//   ....[13]....
        /*00e4*/ 	.word	0xffffffff


	//   ....[14]....
        /*00e8*/ 	.word	0xffffffff


	//   ....[15]....
        /*00ec*/ 	.word	0xffffffff


	//   ....[16]....
        /*00f0*/ 	.word	0xffffffff


	//   ....[17]....
        /*00f4*/ 	.word	0xffffffff


	//   ....[18]....
        /*00f8*/ 	.word	0xffffffff


	//   ....[19]....
        /*00fc*/ 	.word	0xffffffff


	//   ....[20]....
        /*0100*/ 	.word	0xffffffff


	//   ....[21]....
        /*0104*/ 	.word	0xffffffff


	//   ....[22]....
        /*0108*/ 	.word	0xffffffff


	//   ....[23]....
        /*010c*/ 	.word	0xffffffff


	//   ....[24]....
        /*0110*/ 	.word	0xffffffff


	//   ....[25]....
        /*0114*/ 	.word	0xffffffff


	//   ....[26]....
        /*0118*/ 	.word	0xffffffff


	//   ....[27]....
        /*011c*/ 	.word	0xffffffff


	//   ....[28]....
        /*0120*/ 	.word	0xffffffff


	//   ....[29]....
        /*0124*/ 	.word	0xffffffff


	//----- nvinfo : EIATTR_COOP_GROUP_INSTR_OFFSETS
	.align		4
.L_214:
        /*0128*/ 	.byte	0x04, 0x28
        /*012a*/ 	.short	(.L_216 - .L_215)


	//   ....[0]....
.L_215:
        /*012c*/ 	.word	0x00000980


	//   ....[1]....
        /*0130*/ 	.word	0x000009e0


	//   ....[2]....
        /*0134*/ 	.word	0x00000a50


	//   ....[3]....
        /*0138*/ 	.word	0x00000aa0


	//   ....[4]....
        /*013c*/ 	.word	0x00000ad0


	//   ....[5]....
        /*0140*/ 	.word	0x00000d20


	//   ....[6]....
        /*0144*/ 	.word	0x00000db0


	//   ....[7]....
        /*0148*/ 	.word	0x00000df0


	//   ....[8]....
        /*014c*/ 	.word	0x00000e40


	//   ....[9]....
        /*0150*/ 	.word	0x00000e80


	//   ....[10]....
        /*0154*/ 	.word	0x00001e30


	//   ....[11]....
        /*0158*/ 	.word	0x00001eb0


	//   ....[12]....
        /*015c*/ 	.word	0x00001f00


	//   ....[13]....
        /*0160*/ 	.word	0x00001f40


	//   ....[14]....
        /*0164*/ 	.word	0x00001f70


	//   ....[15]....
        /*0168*/ 	.word	0x000029c0


	//   ....[16]....
        /*016c*/ 	.word	0x00002a20


	//   ....[17]....
        /*0170*/ 	.word	0x00002a90


	//   ....[18]....
        /*0174*/ 	.word	0x00002ae0


	//   ....[19]....
        /*0178*/ 	.word	0x00002b10


	//   ....[20]....
        /*017c*/ 	.word	0x00002d60


	//   ....[21]....
        /*0180*/ 	.word	0x00002de0


	//   ....[22]....
        /*0184*/ 	.word	0x00002e20


	//   ....[23]....
        /*0188*/ 	.word	0x00002e60


	//   ....[24]....
        /*018c*/ 	.word	0x00002ec0


	//   ....[25]....
        /*0190*/ 	.word	0x00003f60


	//   ....[26]....
        /*0194*/ 	.word	0x00003fe0


	//   ....[27]....
        /*0198*/ 	.word	0x00004030


	//   ....[28]....
        /*019c*/ 	.word	0x00004070


	//   ....[29]....
        /*01a0*/ 	.word	0x000040a0


	//----- nvinfo : EIATTR_VRC_CTA_INIT_COUNT
	.align		4
.L_216:
        /*01a4*/ 	.byte	0x02, 0x4a
	.zero		1
	.zero		1


	//----- nvinfo : EIATTR_EXIT_INSTR_OFFSETS
	.align		4
        /*01a8*/ 	.byte	0x04, 0x1c
        /*01aa*/ 	.short	(.L_218 - .L_217)


	//   ....[0]....
.L_217:
        /*01ac*/ 	.word	0x00000080


	//   ....[1]....
        /*01b0*/ 	.word	0x000000c0


	//   ....[2]....
        /*01b4*/ 	.word	0x00004280


	//   ....[3]....
        /*01b8*/ 	.word	0x000042d0


	//----- nvinfo : EIATTR_MAX_THREADS
	.align		4
.L_218:
        /*01bc*/ 	.byte	0x04, 0x05
        /*01be*/ 	.short	(.L_220 - .L_219)
.L_219:
        /*01c0*/ 	.word	0x00000200
        /*01c4*/ 	.word	0x00000001
        /*01c8*/ 	.word	0x00000001


	//----- nvinfo : EIATTR_CRS_STACK_SIZE
	.align		4
.L_220:
        /*01cc*/ 	.byte	0x04, 0x1e
        /*01ce*/ 	.short	(.L_222 - .L_221)
.L_221:
        /*01d0*/ 	.word	0x00000000


	//----- nvinfo : EIATTR_CBANK_PARAM_SIZE
	.align		4
.L_222:
        /*01d4*/ 	.byte	0x03, 0x19
        /*01d6*/ 	.short	0x001d


	//----- nvinfo : EIATTR_PARAM_CBANK
	.align		4
        /*01d8*/ 	.byte	0x04, 0x0a
        /*01da*/ 	.short	(.L_224 - .L_223)
	.align		4
.L_223:
        /*01dc*/ 	.word	index@(.nv.constant0._ZN3cub18CUB_300001_SM_10006detail6reduce28DeviceReduceSingleTileKernelINS2_10policy_hubIfjN4cuda3std3__44plusIfEEE10Policy1000EPfSC_iS9_ffNS7_10__identityEEEvT0_T1_T2_T3_T4_T6_)
        /*01e0*/ 	.short	0x0380
        /*01e2*/ 	.short	0x001d


	//----- nvinfo : EIATTR_SW_WAR
	.align		4
.L_224:
        /*01e4*/ 	.byte	0x04, 0x36
        /*01e6*/ 	.short	(.L_226 - .L_225)
.L_225:
        /*01e8*/ 	.word	0x00000008
.L_226:


//--------------------- .nv.info._ZN3cub18CUB_300001_SM_10006detail6reduce18DeviceReduceKernelINS2_10policy_hubIfjN4cuda3std3__44plusIfEEE10Policy1000EN6thrust24THRUST_300001_SM_1000_NS18transform_iteratorINSD_12zip_functionINS7_10multipliesIfEEEENSD_12zip_iteratorINS7_5tupleIJNSD_6detail15normal_iteratorINSD_10device_ptrIdEEEESP_EEEEENSD_11use_defaultESS_EEjS9_fNS7_10__identityEEEvT0_PT3_T1_NS0_13GridEvenShareISY_EET2_T4_ --------------------------
	.section	.nv.info._ZN3cub18CUB_300001_SM_10006detail6reduce18DeviceReduceKernelINS2_10policy_hubIfjN4cuda3std3__44plusIfEEE10Policy1000EN6thrust24THRUST_300001_SM_1000_NS18transform_iteratorINSD_12zip_functionINS7_10multipliesIfEEEENSD_12zip_iteratorINS7_5tupleIJNSD_6detail15normal_iteratorINSD_10device_ptrIdEEEESP_EEEEENSD_11use_defaultESS_EEjS9_fNS7_10__identityEEEvT0_PT3_T1_NS0_13GridEvenShareISY_EET2_T4_,"",@"SHT_CUDA_INFO"
	.sectionflags	@""
	.align	4


	//----- nvinfo : EIATTR_CUDA_API_VERSION
	.align		4
        /*0000*/ 	.byte	0x04, 0x37
        /*0002*/ 	.short	(.L_228 - .L_227)
.L_227:
        /*0004*/ 	.word	0x00000082


	//----- nvinfo : EIATTR_KPARAM_INFO
	.align		4
.L_228:
        /*0008*/ 	.byte	0x04, 0x17
        /*000a*/ 	.short	(.L_230 - .L_229)
.L_229:
        /*000c*/ 	.word	0x00000000
        /*0010*/ 	.short	0x0005
        /*0012*/ 	.short	0x004d
        /*0014*/ 	.byte	0x00, 0xf0, 0x05, 0x00


	//----- nvinfo : EIATTR_KPARAM_INFO
	.align		4
.L_230:
        /*0018*/ 	.byte	0x04, 0x17
        /*001a*/ 	.short	(.L_232 - .L_231)
.L_231:
        /*001c*/ 	.word	0x00000000
        /*0020*/ 	.short	0x0004
        /*0022*/ 	.short	0x004c
        /*0024*/ 	.byte	0x00, 0xf0, 0x05, 0x00


	//----- nvinfo : EIATTR_KPARAM_INFO
	.align		4
.L_232:
        /*0028*/ 	.byte	0x04, 0x17
        /*002a*/ 	.short	(.L_234 - .L_233)
.L_233:
        /*002c*/ 	.word	0x00000000
        /*0030*/ 	.short	0x0003
        /*0032*/ 	.short	0x0024
        /*0034*/ 	.byte	0x00, 0xf0, 0xa1, 0x00


	//----- nvinfo : EIATTR_KPARAM_INFO
	.align		4
.L_234:
        /*0038*/ 	.byte	0x04, 0x17
        /*003a*/ 	.short	(.L_236 - .L_235)
.L_235:
        /*003c*/ 	.word	0x00000000
        /*0040*/ 	.short	0x0002
        /*0042*/ 	.short	0x0020
        /*0044*/ 	.byte	0x00, 0xf0, 0x11, 0x00


	//----- nvinfo : EIATTR_KPARAM_INFO
	.align		4
.L_236:
        /*0048*/ 	.byte	0x04, 0x17
        /*004a*/ 	.short	(.L_238 - .L_237)
.L_237:
        /*004c*/ 	.word	0x00000000
        /*0050*/ 	.short	0x0001
        /*0052*/ 	.short	0x0018
        /*0054*/ 	.byte	0x00, 0xf5, 0x21, 0x00


	//----- nvinfo : EIATTR_KPARAM_INFO
	.align		4
.L_238:
        /*0058*/ 	.byte	0x04, 0x17
        /*005a*/ 	.short	(.L_240 - .L_239)
.L_239:
        /*005c*/ 	.word	0x00000000
        /*0060*/ 	.short	0x0000
        /*0062*/ 	.short	0x0000
        /*0064*/ 	.byte	0x00, 0xf0, 0x61, 0x00


	//----- nvinfo : EIATTR_SPARSE_MMA_MASK
	.align		4
.L_240:
        /*0068*/ 	.byte	0x03, 0x50
        /*006a*/ 	.short	0x0000


	//----- nvinfo : EIATTR_MAXREG_COUNT
	.align		4
        /*006c*/ 	.byte	0x03, 0x1b
        /*006e*/ 	.short	0x0080


	//----- nvinfo : EIATTR_NUM_BARRIERS
	.align		4
        /*0070*/ 	.byte	0x02, 0x4c
        /*0072*/ 	.byte	0x01
	.zero		1


	//----- nvinfo : EIATTR_MERCURY_ISA_VERSION
	.align		4
        /*0074*/ 	.byte	0x03, 0x5f
        /*0076*/ 	.short	0x0101


	//----- nvinfo : EIATTR_UNUSED_LOAD_BYTE_OFFSET
	.align		4
        /*0078*/ 	.byte	0x04, 0x44
        /*007a*/ 	.short	(.L_242 - .L_241)


	//   ....[0]....
.L_241:
        /*007c*/ 	.word	0x00001620
        /*0080*/ 	.word	0x0000fff0


	//   ....[1]....
        /*0084*/ 	.word	0x00001a70
        /*0088*/ 	.word	0x0000fff0


	//   ....[2]....
        /*008c*/ 	.word	0x00003e80
        /*0090*/ 	.word	0x0000fff0


	//----- nvinfo : EIATTR_COOP_GROUP_MASK_REGIDS
	.align		4
.L_242:
        /*0094*/ 	.byte	0x04, 0x29
        /*0096*/ 	.short	(.L_244 - .L_243)


	//   ....[0]....
.L_243:
        /*0098*/ 	.word	0xffffffff


	//   ....[1]....
        /*009c*/ 	.word	0xffffffff


	//   ....[2]....
        /*00a0*/ 	.word	0xffffffff


	//   ....[3]....
        /*00a4*/ 	.word	0xffffffff


	//   ....[4]....
        /*00a8*/ 	.word	0xffffffff


	//   ....[5]....
        /*00ac*/ 	.word	0xffffffff


	//   ....[6]....
        /*00b0*/ 	.word	0xffffffff


	//   ....[7]....
        /*00b4*/ 	.word	0xffffffff


	//   ....[8]....
        /*00b8*/ 	.word	0xffffffff


	//   ....[9]....
        /*00bc*/ 	.word	0xffffffff


	//   ....[10]....
        /*00c0*/ 	.word	0xffffffff


	//   ....[11]....
        /*00c4*/ 	.word	0xffffffff


	//   ....[12]....
        /*00c8*/ 	.word	0xffffffff


	//   ....[13]....
        /*00cc*/ 	.word	0xffffffff


	//   ....[14]....
        /*00d0*/ 	.word	0xffffffff


	//----- nvinfo : EIATTR_COOP_GROUP_INSTR_OFFSETS
	.align		4
.L_244:
        /*00d4*/ 	.byte	0x04, 0x28
        /*00d6*/ 	.short	(.L_246 - .L_245)


	//   ....[0]....
.L_245:
        /*00d8*/ 	.word	0x00001430


	//   ....[1]....
        /*00dc*/ 	.word	0x00001490


	//   ....[2]....
        /*00e0*/ 	.word	0x00001500


	//   ....[3]....
        /*00e4*/ 	.word	0x00001550


	//   ....[4]....
        /*00e8*/ 	.word	0x00001580


	//   ....[5]....
        /*00ec*/ 	.word	0x000017d0


	//   ....[6]....
        /*00f0*/ 	.word	0x00001860


	//   ....[7]....
        /*00f4*/ 	.word	0x000018a0


	//   ....[8]....
        /*00f8*/ 	.word	0x000018f0


	//   ....[9]....
        /*00fc*/ 	.word	0x00001930


	//   ....[10]....
        /*0100*/ 	.word	0x00003ca0


	//   ....[11]....
        /*0104*/ 	.word	0x00003d20


	//   ....[12]....
        /*0108*/ 	.word	0x00003d70


	//   ....[13]....
        /*010c*/ 	.word	0x00003db0


	//   ....[14]....
        /*0110*/ 	.word	0x00003de0


	//----- nvinfo : EIATTR_VRC_CTA_INIT_COUNT
	.align		4
.L_246:
        /*0114*/ 	.byte	0x02, 0x4a
	.zero		1
	.zero		1


	//----- nvinfo : EIATTR_EXIT_INSTR_OFFSETS
	.align		4
        /*0118*/ 	.byte	0x04, 0x1c
        /*011a*/ 	.short	(.L_248 - .L_247)


	//   ....[0]....
.L_247:
        /*011c*/ 	.word	0x00003fc0


	//   ....[1]....
        /*0120*/ 	.word	0x00004020


	//----- nvinfo : EIATTR_MAX_THREADS
	.align		4
.L_248:
        /*0124*/ 	.byte	0x04, 0x05
        /*0126*/ 	.short	(.L_250 - .L_249)
.L_249:
        /*0128*/ 	.word	0x00000200
        /*012c*/ 	.word	0x00000001
        /*0130*/ 	.word	0x00000001


	//----- nvinfo : EIATTR_CRS_STACK_SIZE
	.align		4
.L_250:
        /*0134*/ 	.byte	0x04, 0x1e
        /*0136*/ 	.short	(.L_252 - .L_251)
.L_251:
        /*0138*/ 	.word	0x00000000


	//----- nvinfo : EIATTR_CBANK_PARAM_SIZE
	.align		4
.L_252:
        /*013c*/ 	.byte	0x03, 0x19
        /*013e*/ 	.short	0x004e


	//----- nvinfo : EIATTR_PARAM_CBANK
	.align		4
        /*0140*/ 	.byte	0x04, 0x0a
        /*0142*/ 	.short	(.L_254 - .L_253)
	.align		4
.L_253:
        /*0144*/ 	.word	index@(.nv.constant0._ZN3cub18CUB_300001_SM_10006detail6reduce18DeviceReduceKernelINS2_10policy_hubIfjN4cuda3std3__44plusIfEEE10Policy1000EN6thrust24THRUST_300001_SM_1000_NS18transform_iteratorINSD_12zip_functionINS7_10multipliesIfEEEENSD_12zip_iteratorINS7_5tupleIJNSD_6detail15normal_iteratorINSD_10device_ptrIdEEEESP_EEEEENSD_11use_defaultESS_EEjS9_fNS7_10__identityEEEvT0_PT3_T1_NS0_13GridEvenShareISY_EET2_T4_)
        /*0148*/ 	.short	0x0380
        /*014a*/ 	.short	0x004e


	//----- nvinfo : EIATTR_SW_WAR
	.align		4
.L_254:
        /*014c*/ 	.byte	0x04, 0x36
        /*014e*/ 	.short	(.L_256 - .L_255)
.L_255:
        /*0150*/ 	.word	0x00000008
.L_256:


//--------------------- .nv.info._ZN3cub18CUB_300001_SM_10006detail6reduce28DeviceReduceSingleTileKernelINS2_10policy_hubIfjN4cuda3std3__44plusIfEEE10Policy1000EN6thrust24THRUST_300001_SM_1000_NS18transform_iteratorINSD_12zip_functionINS7_10multipliesIfEEEENSD_12zip_iteratorINS7_5tupleIJNSD_6detail15normal_iteratorINSD_10device_ptrIdEEEESP_EEEEENSD_11use_defaultESS_EEPfjS9_ffNS7_10__identityEEEvT0_T1_T2_T3_T4_T6_ --------------------------
	.section	.nv.info._ZN3cub18CUB_300001_SM_10006detail6reduce28DeviceReduceSingleTileKernelINS2_10policy_hubIfjN4cuda3std3__44plusIfEEE10Policy1000EN6thrust24THRUST_300001_SM_1000_NS18transform_iteratorINSD_12zip_functionINS7_10multipliesIfEEEENSD_12zip_iteratorINS7_5tupleIJNSD_6detail15normal_iteratorINSD_10device_ptrIdEEEESP_EEEEENSD_11use_defaultESS_EEPfjS9_ffNS7_10__identityEEEvT0_T1_T2_T3_T4_T6_,"",@"SHT_CUDA_INFO"
	.sectionflags	@""
	.align	4


	//----- nvinfo : EIATTR_CUDA_API_VERSION
	.align		4
        /*0000*/ 	.byte	0x04, 0x37
        /*0002*/ 	.short	(.L_258 - .L_257)
.L_257:
        /*0004*/ 	.word	0x00000082


	//----- nvinfo : EIATTR_KPARAM_INFO
	.align		4
.L_258:
        /*0008*/ 	.byte	0x04, 0x17
        /*000a*/ 	.short	(.L_260 - .L_259)
.L_259:
        /*000c*/ 	.word	0x00000000
        /*0010*/ 	.short	0x0005
        /*0012*/ 	.short	0x002c
        /*0014*/ 	.byte	0x00, 0xf0, 0x05, 0x00


	//----- nvinfo : EIATTR_KPARAM_INFO
	.align		4
.L_260:
        /*0018*/ 	.byte	0x04, 0x17
        /*001a*/ 	.short	(.L_262 - .L_261)
.L_261:
        /*001c*/ 	.word	0x00000000
        /*0020*/ 	.short	0x0004
        /*0022*/ 	.short	0x0028
        /*0024*/ 	.byte	0x00, 0xf0, 0x11, 0x00


	//----- nvinfo : EIATTR_KPARAM_INFO
	.align		4
.L_262:
        /*0028*/ 	.byte	0x04, 0x17
        /*002a*/ 	.short	(.L_264 - .L_263)
.L_263:
        /*002c*/ 	.word	0x00000000
        /*0030*/ 	.short	0x0003
        /*0032*/ 	.short	0x0024
        /*0034*/ 	.byte	0x00, 0xf0, 0x05, 0x00


	//----- nvinfo : EIATTR_KPARAM_INFO
	.align		4
.L_264:
        /*0038*/ 	.byte	0x04, 0x17
        /*003a*/ 	.short	(.L_266 - .L_265)
.L_265:
        /*003c*/ 	.word	0x00000000
        /*0040*/ 	.short	0x0002
        /*0042*/ 	.short	0x0020
        /*0044*/ 	.byte	0x00, 0xf0, 0x11, 0x00


	//----- nvinfo : EIATTR_KPARAM_INFO
	.align		4
.L_266:
        /*0048*/ 	.byte	0x04, 0x17
        /*004a*/ 	.short	(.L_268 - .L_267)
.L_267:
        /*004c*/ 	.word	0x00000000
        /*0050*/ 	.short	0x0001
        /*0052*/ 	.short	0x0018
        /*0054*/ 	.byte	0x00, 0xf5, 0x21, 0x00


	//----- nvinfo : EIATTR_KPARAM_INFO
	.align		4
.L_268:
        /*0058*/ 	.byte	0x04, 0x17
        /*005a*/ 	.short	(.L_270 - .L_269)
.L_269:
        /*005c*/ 	.word	0x00000000
        /*0060*/ 	.short	0x0000
        /*0062*/ 	.short	0x0000
        /*0064*/ 	.byte	0x00, 0xf0, 0x61, 0x00


	//----- nvinfo : EIATTR_SPARSE_MMA_MASK
	.align		4
.L_270:
        /*0068*/ 	.byte	0x03, 0x50
        /*006a*/ 	.short	0x0000


	//----- nvinfo : EIATTR_MAXREG_COUNT
	.align		4
        /*006c*/ 	.byte	0x03, 0x1b
        /*006e*/ 	.short	0x0080


	//----- nvinfo : EIATTR_NUM_BARRIERS
	.align		4
        /*0070*/ 	.byte	0x02, 0x4c
        /*0072*/ 	.byte	0x01
	.zero		1


	//----- nvinfo : EIATTR_MERCURY_ISA_VERSION
	.align		4
        /*0074*/ 	.byte	0x03, 0x5f
        /*0076*/ 	.short	0x0101


	//----- nvinfo : EIATTR_UNUSED_LOAD_BYTE_OFFSET
	.align		4
        /*0078*/ 	.byte	0x04, 0x44
        /*007a*/ 	.short	(.L_272 - .L_271)


	//   ....[0]....
.L_271:
        /*007c*/ 	.word	0x00001200
        /*0080*/ 	.word	0x0000fff0


	//   ....[1]....
        /*0084*/ 	.word	0x00001610
        /*0088*/ 	.word	0x0000fff0


	//   ....[2]....
        /*008c*/ 	.word	0x00003820
        /*0090*/ 	.word	0x0000fff0


	//----- nvinfo : EIATTR_COOP_GROUP_MASK_REGIDS
	.align		4
.L_272:
        /*0094*/ 	.byte	0x04, 0x29
        /*0096*/ 	.short	(.L_274 - .L_273)


	//   ....[0]....
.L_273:
        /*0098*/ 	.word	0xffffffff


	//   ....[1]....
        /*009c*/ 	.word	0xffffffff


	//   ....[2]....
        /*00a0*/ 	.word	0xffffffff


	//   ....[3]....
        /*00a4*/ 	.word	0xffffffff


	//   ....[4]....
        /*00a8*/ 	.word	0xffffffff


	//   ....[5]....
        /*00ac*/ 	.word	0xffffffff


	//   ....[6]....
        /*00b0*/ 	.word	0xffffffff


	//   ....[7]....
        /*00b4*/ 	.word	0xffffffff


	//   ....[8]....
        /*00b8*/ 	.word	0xffffffff


	//   ....[9]....
        /*00bc*/ 	.word	0xffffffff


	//   ....[10]....
        /*00c0*/ 	.word	0xffffffff


	//   ....[11]....
        /*00c4*/ 	.word	0xffffffff


	//   ....[12]....
        /*00c8*/ 	.word	0xffffffff


	//   ....[13]....
        /*00cc*/ 	.word	0xffffffff


	//   ....[14]....
        /*00d0*/ 	.word	0xffffffff


	//----- nvinfo : EIATTR_COOP_GROUP_INSTR_OFFSETS
	.align		4
.L_274:
        /*00d4*/ 	.byte	0x04, 0x28
        /*00d6*/ 	.short	(.L_276 - .L_275)


	//   ....[0]....
.L_275:
        /*00d8*/ 	.word	0x00001010


	//   ....[1]....
        /*00dc*/ 	.word	0x00001070


	//   ....[2]....
        /*00e0*/ 	.word	0x000010e0


	//   ....[3]....
        /*00e4*/ 	.word	0x00001130


	//   ....[4]....
        /*00e8*/ 	.word	0x00001160


	//   ....[5]....
        /*00ec*/ 	.word	0x000013b0


	//   ....[6]....
        /*00f0*/ 	.word	0x00001440


	//   ....[7]....
        /*00f4*/ 	.word	0x00001480


	//   ....[8]....
        /*00f8*/ 	.word	0x000014d0


	//   ....[9]....
        /*00fc*/ 	.word	0x00001510


	//   ....[10]....
        /*0100*/ 	.word	0x00003640


	//   ....[11]....
        /*0104*/ 	.word	0x000036c0


	//   ....[12]....
        /*0108*/ 	.word	0x00003710


	//   ....[13]....
        /*010c*/ 	.word	0x00003750


	//   ....[14]....
        /*0110*/ 	.word	0x00003780


	//----- nvinfo : EIATTR_VRC_CTA_INIT_COUNT
	.align		4
.L_276:
        /*0114*/ 	.byte	0x02, 0x4a
	.zero		1
	.zero		1


	//----- nvinfo : EIATTR_EXIT_INSTR_OFFSETS
	.align		4
        /*0118*/ 	.byte	0x04, 0x1c
        /*011a*/ 	.short	(.L_278 - .L_277)


	//   ....[0]....
.L_277:
        /*011c*/ 	.word	0x00000080


	//   ....[1]....
        /*0120*/ 	.word	0x000000c0


	//   ....[2]....
        /*0124*/ 	.word	0x00003960


	//   ....[3]....
        /*0128*/ 	.word	0x000039b0


	//----- nvinfo : EIATTR_MAX_THREADS
	.align		4
.L_278:
        /*012c*/ 	.byte	0x04, 0x05
        /*012e*/ 	.short	(.L_280 - .L_279)
.L_279:
        /*0130*/ 	.word	0x00000200
        /*0134*/ 	.word	0x00000001
        /*0138*/ 	.word	0x00000001


	//----- nvinfo : EIATTR_CRS_STACK_SIZE
	.align		4
.L_280:
        /*013c*/ 	.byte	0x04, 0x1e
        /*013e*/ 	.short	(.L_282 - .L_281)
.L_281:
        /*0140*/ 	.word	0x00000000


	//----- nvinfo : EIATTR_CBANK_PARAM_SIZE
	.align		4
.L_282:
        /*0144*/ 	.byte	0x03, 0x19
        /*0146*/ 	.short	0x002d


	//----- nvinfo : EIATTR_PARAM_CBANK
	.align		4
        /*0148*/ 	.byte	0x04, 0x0a
        /*014a*/ 	.short	(.L_284 - .L_283)
	.align		4
.L_283:
        /*014c*/ 	.word	index@(.nv.constant0._ZN3cub18CUB_300001_SM_10006detail6reduce28DeviceReduceSingleTileKernelINS2_10policy_hubIfjN4cuda3std3__44plusIfEEE10Policy1000EN6thrust24THRUST_300001_SM_1000_NS18transform_iteratorINSD_12zip_functionINS7_10multipliesIfEEEENSD_12zip_iteratorINS7_5tupleIJNSD_6detail15normal_iteratorINSD_10device_ptrIdEEEESP_EEEEENSD_11use_defaultESS_EEPfjS9_ffNS7_10__identityEEEvT0_T1_T2_T3_T4_T6_)
        /*0150*/ 	.short	0x0380
        /*0152*/ 	.short	0x002d


	//----- nvinfo : EIATTR_SW_WAR
	.align		4
.L_284:
        /*0154*/ 	.byte	0x04, 0x36
        /*0156*/ 	.short	(.L_286 - .L_285)
.L_285:
        /*0158*/ 	.word	0x00000008
.L_286:


//--------------------- .nv.info._ZN3cub18CUB_300001_SM_10006detail9transform16transform_kernelINS2_10policy_hubILb1EN4cuda3std3__45tupleIJN6thrust24THRUST_300001_SM_1000_NS17counting_iteratorIiNSA_11use_defaultESC_SC_EEEEEE10policy1000El2dpIdENSA_6detail15normal_iteratorINSA_10device_ptrIdEEEEJSD_EEEvT0_iT1_T2_DpNS2_10kernel_argIT3_EE --------------------------
	.section	.nv.info._ZN3cub18CUB_300001_SM_10006detail9transform16transform_kernelINS2_10policy_hubILb1EN4cuda3std3__45tupleIJN6thrust24THRUST_300001_SM_1000_NS17counting_iteratorIiNSA_11use_defaultESC_SC_EEEEEE10policy1000El2dpIdENSA_6detail15normal_iteratorINSA_10device_ptrIdEEEEJSD_EEEvT0_iT1_T2_DpNS2_10kernel_argIT3_EE,"",@"SHT_CUDA_INFO"
	.sectionflags	@""
	.align	4


	//----- nvinfo : EIATTR_CUDA_API_VERSION
	.align		4
        /*0000*/ 	.byte	0x04, 0x37
        /*0002*/ 	.short	(.L_288 - .L_287)
.L_287:
        /*0004*/ 	.word	0x00000082


	//----- nvinfo : EIATTR_KPARAM_INFO
	.align		4
.L_288:
        /*0008*/ 	.byte	0x04, 0x17
        /*000a*/ 	.short	(.L_290 - .L_289)
.L_289:
        /*000c*/ 	.word	0x00000000
        /*0010*/ 	.short	0x0004
        /*0012*/ 	.short	0x0038
        /*0014*/ 	.byte	0x00, 0xf0, 0x41, 0x00


	//----- nvinfo : EIATTR_KPARAM_INFO
	.align		4
.L_290:
        /*0018*/ 	.byte	0x04, 0x17
        /*001a*/ 	.short	(.L_292 - .L_291)
.L_291:
        /*001c*/ 	.word	0x00000000
        /*0020*/ 	.short	0x0003
        /*0022*/ 	.short	0x0030
        /*0024*/ 	.byte	0x00, 0xf0, 0x21, 0x00


	//----- nvinfo : EIATTR_KPARAM_INFO
	.align		4
.L_292:
        /*0028*/ 	.byte	0x04, 0x17
        /*002a*/ 	.short	(.L_294 - .L_293)
.L_293:
        /*002c*/ 	.word	0x00000000
        /*0030*/ 	.short	0x0002
        /*0032*/ 	.short	0x0010
        /*0034*/ 	.byte	0x00, 0xf0, 0x81, 0x00


	//----- nvinfo : EIATTR_KPARAM_INFO
	.align		4
.L_294:
        /*0038*/ 	.byte	0x04, 0x17
        /*003a*/ 	.short	(.L_296 - .L_295)
.L_295:
        /*003c*/ 	.word	0x00000000
        /*0040*/ 	.short	0x0001
        /*0042*/ 	.short	0x0008
        /*0044*/ 	.byte	0x00, 0xf0, 0x11, 0x00


	//----- nvinfo : EIATTR_KPARAM_INFO
	.align		4
.L_296:
        /*0048*/ 	.byte	0x04, 0x17
        /*004a*/ 	.short	(.L_298 - .L_297)
.L_297:
        /*004c*/ 	.word	0x00000000
        /*0050*/ 	.short	0x0000
        /*0052*/ 	.short	0x0000
        /*0054*/ 	.byte	0x00, 0xf0, 0x21, 0x00


	//----- nvinfo : EIATTR_SPARSE_MMA_MASK
	.align		4
.L_298:
        /*0058*/ 	.byte	0x03, 0x50
        /*005a*/ 	.short	0x0000


	//----- nvinfo : EIATTR_MAXREG_COUNT
	.align		4
        /*005c*/ 	.byte	0x03, 0x1b
        /*005e*/ 	.short	0x00ff


	//----- nvinfo : EIATTR_MERCURY_ISA_VERSION
	.align		4
        /*0060*/ 	.byte	0x03, 0x5f
        /*0062*/ 	.short	0x0101


	//----- nvinfo : EIATTR_VRC_CTA_INIT_COUNT
	.align		4
        /*0064*/ 	.byte	0x02, 0x4a
	.zero		1
	.zero		1


	//----- nvinfo : EIATTR_EXIT_INSTR_OFFSETS
	.align		4
        /*0068*/ 	.byte	0x04, 0x1c
        /*006a*/ 	.short	(.L_300 - .L_299)


	//   ....[0]....
.L_299:
        /*006c*/ 	.word	0x00000180


	//   ....[1]....
        /*0070*/ 	.word	0x00000e00


	//   ....[2]....
        /*0074*/ 	.word	0x00001070


	//   ....[3]....
        /*0078*/ 	.word	0x00001110


	//   ....[4]....
        /*007c*/ 	.word	0x00001130


	//   ....[5]....
        /*0080*/ 	.word	0x00001d90


	//   ....[6]....
        /*0084*/ 	.word	0x00001f10


	//   ....[7]....
        /*0088*/ 	.word	0x00001fd0


	//   ....[8]....
        /*008c*/ 	.word	0x00002060


	//   ....[9]....
        /*0090*/ 	.word	0x000020a0


	//----- nvinfo : EIATTR_MAX_THREADS
	.align		4
.L_300:
        /*0094*/ 	.byte	0x04, 0x05
        /*0096*/ 	.short	(.L_302 - .L_301)
.L_301:
        /*0098*/ 	.word	0x00000080
        /*009c*/ 	.word	0x00000001
        /*00a0*/ 	.word	0x00000001


	//----- nvinfo : EIATTR_CRS_STACK_SIZE
	.align		4
.L_302:
        /*00a4*/ 	.byte	0x04, 0x1e
        /*00a6*/ 	.short	(.L_304 - .L_303)
.L_303:
        /*00a8*/ 	.word	0x00000000


	//----- nvinfo : EIATTR_CBANK_PARAM_SIZE
	.align		4
.L_304:
        /*00ac*/ 	.byte	0x03, 0x19
        /*00ae*/ 	.short	0x0048


	//----- nvinfo : EIATTR_PARAM_CBANK
	.align		4
        /*00b0*/ 	.byte	0x04, 0x0a
        /*00b2*/ 	.short	(.L_306 - .L_305)
	.align		4
.L_305:
        /*00b4*/ 	.word	index@(.nv.constant0._ZN3cub18CUB_300001_SM_10006detail9transform16transform_kernelINS2_10policy_hubILb1EN4cuda3std3__45tupleIJN6thrust24THRUST_300001_SM_1000_NS17counting_iteratorIiNSA_11use_defaultESC_SC_EEEEEE10policy1000El2dpIdENSA_6detail15normal_iteratorINSA_10device_ptrIdEEEEJSD_EEEvT0_iT1_T2_DpNS2_10kernel_argIT3_EE)
        /*00b8*/ 	.short	0x0380
        /*00ba*/ 	.short	0x0048


	//----- nvinfo : EIATTR_SW_WAR
	.align		4
.L_306:
        /*00bc*/ 	.byte	0x04, 0x36
        /*00be*/ 	.short	(.L_308 - .L_307)
.L_307:
        /*00c0*/ 	.word	0x00000008
.L_308:


//--------------------- .nv.info._ZN3cub18CUB_300001_SM_10006detail9transform16transform_kernelINS2_10policy_hubILb1EN4cuda3std3__45tupleIJN6thrust24THRUST_300001_SM_1000_NS17counting_iteratorIiNSA_11use_defaultESC_SC_EEEEEE10policy1000Ei2dpIdENSA_6detail15normal_iteratorINSA_10device_ptrIdEEEEJSD_EEEvT0_iT1_T2_DpNS2_10kernel_argIT3_EE --------------------------
	.section	.nv.info._ZN3cub18CUB_300001_SM_10006detail9transform16transform_kernelINS2_10policy_hubILb1EN4cuda3std3__45tupleIJN6thrust24THRUST_300001_SM_1000_NS17counting_iteratorIiNSA_11use_defaultESC_SC_EEEEEE10policy1000Ei2dpIdENSA_6detail15normal_iteratorINSA_10device_ptrIdEEEEJSD_EEEvT0_iT1_T2_DpNS2_10kernel_argIT3_EE,"",@"SHT_CUDA_INFO"
	.sectionflags	@""
	.align	4


	//----- nvinfo : EIATTR_CUDA_API_VERSION
	.align		4
        /*0000*/ 	.byte	0x04, 0x37
        /*0002*/ 	.short	(.L_310 - .L_309)
.L_309:
        /*0004*/ 	.word	0x00000082


	//----- nvinfo : EIATTR_KPARAM_INFO
	.align		4
.L_310:
        /*0008*/ 	.byte	0x04, 0x17
        /*000a*/ 	.short	(.L_312 - .L_311)
.L_311:
        /*000c*/ 	.word	0x00000000
        /*0010*/ 	.short	0x0004
        /*0012*/ 	.short	0x0030
        /*0014*/ 	.byte	0x00, 0xf0, 0x41, 0x00


	//----- nvinfo : EIATTR_KPARAM_INFO
	.align		4
.L_312:
        /*0018*/ 	.byte	0x04, 0x17
        /*001a*/ 	.short	(.L_314 - .L_313)
.L_313:
        /*001c*/ 	.word	0x00000000
        /*0020*/ 	.short	0x0003
        /*0022*/ 	.short	0x0028
        /*0024*/ 	.byte	0x00, 0xf0, 0x21, 0x00


	//----- nvinfo : EIATTR_KPARAM_INFO
	.align		4
.L_314:
        /*0028*/ 	.byte	0x04, 0x17
        /*002a*/ 	.short	(.L_316 - .L_315)
.L_315:
        /*002c*/ 	.word	0x00000000
        /*0030*/ 	.short	0x0002
        /*0032*/ 	.short	0x0008
        /*0034*/ 	.byte	0x00, 0xf0, 0x81, 0x00


	//----- nvinfo : EIATTR_KPARAM_INFO
	.align		4
.L_316:
        /*0038*/ 	.byte	0x04, 0x17
        /*003a*/ 	.short	(.L_318 - .L_317)
.L_317:
        /*003c*/ 	.word	0x00000000
        /*0040*/ 	.short	0x0001
        /*0042*/ 	.short	0x0004
        /*0044*/ 	.byte	0x00, 0xf0, 0x11, 0x00


	//----- nvinfo : EIATTR_KPARAM_INFO
	.align		4
.L_318:
        /*0048*/ 	.byte	0x04, 0x17
        /*004a*/ 	.short	(.L_320 - .L_319)
.L_319:
        /*004c*/ 	.word	0x00000000
        /*0050*/ 	.short	0x0000
        /*0052*/ 	.short	0x0000
        /*0054*/ 	.byte	0x00, 0xf0, 0x11, 0x00


	//----- nvinfo : EIATTR_SPARSE_MMA_MASK
	.align		4
.L_320:
        /*0058*/ 	.byte	0x03, 0x50
        /*005a*/ 	.short	0x0000


	//----- nvinfo : EIATTR_MAXREG_COUNT
	.align		4
        /*005c*/ 	.byte	0x03, 0x1b
        /*005e*/ 	.short	0x00ff


	//----- nvinfo : EIATTR_MERCURY_ISA_VERSION
	.align		4
        /*0060*/ 	.byte	0x03, 0x5f
        /*0062*/ 	.short	0x0101


	//----- nvinfo : EIATTR_VRC_CTA_INIT_COUNT
	.align		4
        /*0064*/ 	.byte	0x02, 0x4a
	.zero		1
	.zero		1


	//----- nvinfo : EIATTR_EXIT_INSTR_OFFSETS
	.align		4
        /*0068*/ 	.byte	0x04, 0x1c
        /*006a*/ 	.short	(.L_322 - .L_321)


	//   ....[0]....
.L_321:
        /*006c*/ 	.word	0x00000100


	//   ....[1]....
        /*0070*/ 	.word	0x00000d50


	//   ....[2]....
        /*0074*/ 	.word	0x00000ed0


	//   ....[3]....
        /*0078*/ 	.word	0x00000f90


	//   ....[4]....
        /*007c*/ 	.word	0x00001020


	//   ....[5]....
        /*0080*/ 	.word	0x00001060


	//   ....[6]....
        /*0084*/ 	.word	0x00001080


	//   ....[7]....
        /*0088*/ 	.word	0x00001d20


	//   ....[8]....
        /*008c*/ 	.word	0x00001eb0


	//   ....[9]....
        /*0090*/ 	.word	0x00001f30


	//----- nvinfo : EIATTR_MAX_THREADS
	.align		4
.L_322:
        /*0094*/ 	.byte	0x04, 0x05
        /*0096*/ 	.short	(.L_324 - .L_323)
.L_323:
        /*0098*/ 	.word	0x00000080
        /*009c*/ 	.word	0x00000001
        /*00a0*/ 	.word	0x00000001


	//----- nvinfo : EIATTR_CRS_STACK_SIZE
	.align		4
.L_324:
        /*00a4*/ 	.byte	0x04, 0x1e
        /*00a6*/ 	.short	(.L_326 - .L_325)
.L_325:
        /*00a8*/ 	.word	0x00000000


	//----- nvinfo : EIATTR_CBANK_PARAM_SIZE
	.align		4
.L_326:
        /*00ac*/ 	.byte	0x03, 0x19
        /*00ae*/ 	.short	0x0040


	//----- nvinfo : EIATTR_PARAM_CBANK
	.align		4
        /*00b0*/ 	.byte	0x04, 0x0a
        /*00b2*/ 	.short	(.L_328 - .L_327)
	.align		4
.L_327:
        /*00b4*/ 	.word	index@(.nv.constant0._ZN3cub18CUB_300001_SM_10006detail9transform16transform_kernelINS2_10policy_hubILb1EN4cuda3std3__45tupleIJN6thrust24THRUST_300001_SM_1000_NS17counting_iteratorIiNSA_11use_defaultESC_SC_EEEEEE10policy1000Ei2dpIdENSA_6detail15normal_iteratorINSA_10device_ptrIdEEEEJSD_EEEvT0_iT1_T2_DpNS2_10kernel_argIT3_EE)
        /*00b8*/ 	.short	0x0380
        /*00ba*/ 	.short	0x0040


	//----- nvinfo : EIATTR_SW_WAR
	.align		4
.L_328:
        /*00bc*/ 	.byte	0x04, 0x36
        /*00be*/ 	.short	(.L_330 - .L_329)
.L_329:
        /*00c0*/ 	.word	0x00000008
.L_330:


//--------------------- .nv.info._ZN3cub18CUB_300001_SM_10006detail8for_each13static_kernelINS2_12policy_hub_t12policy_500_tElN6thrust24THRUST_300001_SM_1000_NS8cuda_cub6__fill7functorINS7_6detail15normal_iteratorINS7_10device_ptrIdEEEEiEEEEvT0_T1_ --------------------------
	.section	.nv.info._ZN3cub18CUB_300001_SM_10006detail8for_each13static_kernelINS2_12policy_hub_t12policy_500_tElN6thrust24THRUST_300001_SM_1000_NS8cuda_cub6__fill7functorINS7_6detail15normal_iteratorINS7_10device_ptrIdEEEEiEEEEvT0_T1_,"",@"SHT_CUDA_INFO"
	.sectionflags	@""
	.align	4


	//----- nvinfo : EIATTR_CUDA_API_VERSION
	.align		4
        /*0000*/ 	.byte	0x04, 0x37
        /*0002*/ 	.short	(.L_332 - .L_331)
.L_331:
        /*0004*/ 	.word	0x00000082


	//----- nvinfo : EIATTR_KPARAM_INFO
	.align		4
.L_332:
        /*0008*/ 	.byte	0x04, 0x17
        /*000a*/ 	.short	(.L_334 - .L_333)
.L_333:
        /*000c*/ 	.word	0x00000000
        /*0010*/ 	.short	0x0001
        /*0012*/ 	.short	0x0008
        /*0014*/ 	.byte	0x00, 0xf0, 0x41, 0x00


	//----- nvinfo : EIATTR_KPARAM_INFO
	.align		4
.L_334:
        /*0018*/ 	.byte	0x04, 0x17
        /*001a*/ 	.short	(.L_336 - .L_335)
.L_335:
        /*001c*/ 	.word	0x00000000
        /*0020*/ 	.short	0x0000
        /*0022*/ 	.short	0x0000
        /*0024*/ 	.byte	0x00, 0xf0, 0x21, 0x00


	//----- nvinfo : EIATTR_SPARSE_MMA_MASK
	.align		4
.L_336:
        /*0028*/ 	.byte	0x03, 0x50
        /*002a*/ 	.short	0x0000


	//----- nvinfo : EIATTR_MAXREG_COUNT
	.align		4
        /*002c*/ 	.byte	0x03, 0x1b
        /*002e*/ 	.short	0x00ff


	//----- nvinfo : EIATTR_MERCURY_ISA_VERSION
	.align		4
        /*0030*/ 	.byte	0x03, 0x5f
        /*0032*/ 	.short	0x0101


	//----- nvinfo : EIATTR_VRC_CTA_INIT_COUNT
	.align		4
        /*0034*/ 	.byte	0x02, 0x4a
	.zero		1
	.zero		1


	//----- nvinfo : EIATTR_EXIT_INSTR_OFFSETS
	.align		4
        /*0038*/ 	.byte	0x04, 0x1c
        /*003a*/ 	.short	(.L_338 - .L_337)


	//   ....[0]....
.L_337:
        /*003c*/ 	.word	0x00000140


	//   ....[1]....
        /*0040*/ 	.word	0x00000260


	//   ....[2]....
        /*0044*/ 	.word	0x00000280


	//----- nvinfo : EIATTR_MAX_THREADS
	.align		4
.L_338:
        /*0048*/ 	.byte	0x04, 0x05
        /*004a*/ 	.short	(.L_340 - .L_339)
.L_339:
        /*004c*/ 	.word	0x00000100
        /*0050*/ 	.word	0x00000001
        /*0054*/ 	.word	0x00000001


	//----- nvinfo : EIATTR_CBANK_PARAM_SIZE
	.align		4
.L_340:
        /*0058*/ 	.byte	0x03, 0x19
        /*005a*/ 	.short	0x0018


	//----- nvinfo : EIATTR_PARAM_CBANK
	.align		4
        /*005c*/ 	.byte	0x04, 0x0a
        /*005e*/ 	.short	(.L_342 - .L_341)
	.align		4
.L_341:
        /*0060*/ 	.word	index@(.nv.constant0._ZN3cub18CUB_300001_SM_10006detail8for_each13static_kernelINS2_12policy_hub_t12policy_500_tElN6thrust24THRUST_300001_SM_1000_NS8cuda_cub6__fill7functorINS7_6detail15normal_iteratorINS7_10device_ptrIdEEEEiEEEEvT0_T1_)
        /*0064*/ 	.short	0x0380
        /*0066*/ 	.short	0x0018


	//----- nvinfo : EIATTR_SW_WAR
	.align		4
.L_342:
        /*0068*/ 	.byte	0x04, 0x36
        /*006a*/ 	.short	(.L_344 - .L_343)
.L_343:
        /*006c*/ 	.word	0x00000008
.L_344:


//--------------------- .nv.info._ZN3cub18CUB_300001_SM_10006detail11EmptyKernelIvEEvv --------------------------
	.section	.nv.info._ZN3cub18CUB_300001_SM_10006detail11EmptyKernelIvEEvv,"",@"SHT_CUDA_INFO"
	.sectionflags	@""
	.align	4


	//----- nvinfo : EIATTR_CUDA_API_VERSION
	.align		4
        /*0000*/ 	.byte	0x04, 0x37
        /*0002*/ 	.short	(.L_346 - .L_345)
.L_345:
        /*0004*/ 	.word	0x00000082


	//----- nvinfo : EIATTR_SPARSE_MMA_MASK
	.align		4
.L_346:
        /*0008*/ 	.byte	0x03, 0x50
        /*000a*/ 	.short	0x0000


	//----- nvinfo : EIATTR_MAXREG_COUNT
	.align		4
        /*000c*/ 	.byte	0x03, 0x1b
        /*000e*/ 	.short	0x00ff


	//----- nvinfo : EIATTR_MERCURY_ISA_VERSION
	.align		4
        /*0010*/ 	.byte	0x03, 0x5f
        /*0012*/ 	.short	0x0101


	//----- nvinfo : EIATTR_VRC_CTA_INIT_COUNT
	.align		4
        /*0014*/ 	.byte	0x02, 0x4a
	.zero		1
	.zero		1


	//----- nvinfo : EIATTR_EXIT_INSTR_OFFSETS
	.align		4
        /*0018*/ 	.byte	0x04, 0x1c
        /*001a*/ 	.short	(.L_348 - .L_347)


	//   ....[0]....
.L_347:
        /*001c*/ 	.word	0x00000010


	//----- nvinfo : EIATTR_SW_WAR
	.align		4
.L_348:
        /*0020*/ 	.byte	0x04, 0x36
        /*0022*/ 	.short	(.L_350 - .L_349)
.L_349:
        /*0024*/ 	.word	0x00000008
.L_350:


//--------------------- .nv.info._Z25gpu_matrix_multiplicationPdS_S_iii --------------------------
	.section	.nv.info._Z25gpu_matrix_multiplicationPdS_S_iii,"",@"SHT_CUDA_INFO"
	.sectionflags	@""
	.align	4


	//----- nvinfo : EIATTR_CUDA_API_VERSION
	.align		4
        /*0000*/ 	.byte	0x04, 0x37
        /*0002*/ 	.short	(.L_352 - .L_351)
.L_351:
        /*0004*/ 	.word	0x00000082


	//----- nvinfo : EIATTR_KPARAM_INFO
	.align		4
.L_352:
        /*0008*/ 	.byte	0x04, 0x17
        /*000a*/ 	.short	(.L_354 - .L_353)
.L_353:
        /*000c*/ 	.word	0x00000000
        /*0010*/ 	.short	0x0005
        /*0012*/ 	.short	0x0020
        /*0014*/ 	.byte	0x00, 0xf0, 0x11, 0x00


	//----- nvinfo : EIATTR_KPARAM_INFO
	.align		4
.L_354:
        /*0018*/ 	.byte	0x04, 0x17
        /*001a*/ 	.short	(.L_356 - .L_355)
.L_355:
        /*001c*/ 	.word	0x00000000
        /*0020*/ 	.short	0x0004
        /*0022*/ 	.short	0x001c
        /*0024*/ 	.byte	0x00, 0xf0, 0x11, 0x00


	//----- nvinfo : EIATTR_KPARAM_INFO
	.align		4
.L_356:
        /*0028*/ 	.byte	0x04, 0x17
        /*002a*/ 	.short	(.L_358 - .L_357)
.L_357:
        /*002c*/ 	.word	0x00000000
        /*0030*/ 	.short	0x0003
        /*0032*/ 	.short	0x0018
        /*0034*/ 	.byte	0x00, 0xf0, 0x11, 0x00


	//----- nvinfo : EIATTR_KPARAM_INFO
	.align		4
.L_358:
        /*0038*/ 	.byte	0x04, 0x17
        /*003a*/ 	.short	(.L_360 - .L_359)
.L_359:
        /*003c*/ 	.word	0x00000000
        /*0040*/ 	.short	0x0002
        /*0042*/ 	.short	0x0010
        /*0044*/ 	.byte	0x00, 0xf5, 0x21, 0x00


	//----- nvinfo : EIATTR_KPARAM_INFO
	.align		4
.L_360:
        /*0048*/ 	.byte	0x04, 0x17
        /*004a*/ 	.short	(.L_362 - .L_361)
.L_361:
        /*004c*/ 	.word	0x00000000
        /*0050*/ 	.short	0x0001
        /*0052*/ 	.short	0x0008
        /*0054*/ 	.byte	0x00, 0xf5, 0x21, 0x00


	//----- nvinfo : EIATTR_KPARAM_INFO
	.align		4
.L_362:
        /*0058*/ 	.byte	0x04, 0x17
        /*005a*/ 	.short	(.L_364 - .L_363)
.L_363:
        /*005c*/ 	.word	0x00000000
        /*0060*/ 	.short	0x0000
        /*0062*/ 	.short	0x0000
        /*0064*/ 	.byte	0x00, 0xf5, 0x21, 0x00


	//----- nvinfo : EIATTR_SPARSE_MMA_MASK
	.align		4
.L_364:
        /*0068*/ 	.byte	0x03, 0x50
        /*006a*/ 	.short	0x0000


	//----- nvinfo : EIATTR_MAXREG_COUNT
	.align		4
        /*006c*/ 	.byte	0x03, 0x1b
        /*006e*/ 	.short	0x00ff


	//----- nvinfo : EIATTR_MERCURY_ISA_VERSION
	.align		4
        /*0070*/ 	.byte	0x03, 0x5f
        /*0072*/ 	.short	0x0101


	//----- nvinfo : EIATTR_VRC_CTA_INIT_COUNT
	.align		4
        /*0074*/ 	.byte	0x02, 0x4a
	.zero		1
	.zero		1


	//----- nvinfo : EIATTR_EXIT_INSTR_OFFSETS
	.align		4
        /*0078*/ 	.byte	0x04, 0x1c
        /*007a*/ 	.short	(.L_366 - .L_365)


	//   ....[0]....
.L_365:
        /*007c*/ 	.word	0x000000d0


	//   ....[1]....
        /*0080*/ 	.word	0x00000ae0


	//----- nvinfo : EIATTR_CBANK_PARAM_SIZE
	.align		4
.L_366:
        /*0084*/ 	.byte	0x03, 0x19
        /*0086*/ 	.short	0x0024


	//----- nvinfo : EIATTR_PARAM_CBANK
	.align		4
        /*0088*/ 	.byte	0x04, 0x0a
        /*008a*/ 	.short	(.L_368 - .L_367)
	.align		4
.L_367:
        /*008c*/ 	.word	index@(.nv.constant0._Z25gpu_matrix_multiplicationPdS_S_iii)
        /*0090*/ 	.short	0x0380
        /*0092*/ 	.short	0x0024


	//----- nvinfo : EIATTR_SW_WAR
	.align		4
.L_368:
        /*0094*/ 	.byte	0x04, 0x36
        /*0096*/ 	.short	(.L_370 - .L_369)
.L_369:
        /*0098*/ 	.word	0x00000008
.L_370:


//--------------------- .nv.callgraph             --------------------------
	.section	.nv.callgraph,"",@"SHT_CUDA_CALLGRAPH"
	.align	4
	.sectionentsize	8
	.align		4
        /*0000*/ 	.word	0x00000000
	.align		4
        /*0004*/ 	.word	0xffffffff
	.align		4
        /*0008*/ 	.word	0x00000000
	.align		4
        /*000c*/ 	.word	0xfffffffe
	.align		4
        /*0010*/ 	.word	0x00000000
	.align		4
        /*0014*/ 	.word	0xfffffffd
	.align		4
        /*0018*/ 	.word	0x00000000
	.align		4
        /*001c*/ 	.word	0xfffffffc


//--------------------- .nv.constant4             --------------------------
	.section	.nv.constant4,"a",@progbits
	.align	8
	.align		8
.nv.constant4:
        /*0000*/ 	.dword	_ZN34_INTERNAL_f56527f3_4_k_cu_787f34764cuda3std3__45__cpo5beginE
	.align		8
        /*0008*/ 	.dword	_ZN34_INTERNAL_f56527f3_4_k_cu_787f34764cuda3std3__45__cpo3endE
	.align		8
        /*0010*/ 	.dword	_ZN34_INTERNAL_f56527f3_4_k_cu_787f34764cuda3std3__45__cpo6cbeginE
	.align		8
        /*0018*/ 	.dword	_ZN34_INTERNAL_f56527f3_4_k_cu_787f34764cuda3std3__45__cpo4cendE
	.align		8
        /*0020*/ 	.dword	_ZN34_INTERNAL_f56527f3_4_k_cu_787f34764cuda3std3__45__cpo6rbeginE
	.align		8
        /*0028*/ 	.dword	_ZN34_INTERNAL_f56527f3_4_k_cu_787f34764cuda3std3__45__cpo4rendE
	.align		8
        /*0030*/ 	.dword	_ZN34_INTERNAL_f56527f3_4_k_cu_787f34764cuda3std3__45__cpo7crbeginE
	.align		8
        /*0038*/ 	.dword	_ZN34_INTERNAL_f56527f3_4_k_cu_787f34764cuda3std3__45__cpo5crendE
	.align		8
        /*0040*/ 	.dword	_ZN34_INTERNAL_f56527f3_4_k_cu_787f34764cuda3std3__436_GLOBAL__N__f56527f3_4_k_cu_787f34766ignoreE
	.align		8
        /*0048*/ 	.dword	_ZN34_INTERNAL_f56527f3_4_k_cu_787f34764cuda3std3__419piecewise_constructE
	.align		8
        /*0050*/ 	.dword	_ZN34_INTERNAL_f56527f3_4_k_cu_787f34764cuda3std3__48in_placeE
	.align		8
        /*0058*/ 	.dword	_ZN34_INTERNAL_f56527f3_4_k_cu_787f34764cuda3std3__420unreachable_sentinelE
	.align		8
        /*0060*/ 	.dword	_ZN34_INTERNAL_f56527f3_4_k_cu_787f34764cuda3std3__47nulloptE
	.align		8
        /*0068*/ 	.dword	_ZN34_INTERNAL_f56527f3_4_k_cu_787f34764cuda3std3__48unexpectE
	.align		8
        /*0070*/ 	.dword	_ZN34_INTERNAL_f56527f3_4_k_cu_787f34764cuda3std6ranges3__45__cpo4swapE
	.align		8
        /*0078*/ 	.dword	_ZN34_INTERNAL_f56527f3_4_k_cu_787f34764cuda3std6ranges3__45__cpo9iter_moveE
	.align		8
        /*0080*/ 	.dword	_ZN34_INTERNAL_f56527f3_4_k_cu_787f34764cuda3std6ranges3__45__cpo5beginE
	.align		8
        /*0088*/ 	.dword	_ZN34_INTERNAL_f56527f3_4_k_cu_787f34764cuda3std6ranges3__45__cpo3endE
	.align		8
        /*0090*/ 	.dword	_ZN34_INTERNAL_f56527f3_4_k_cu_787f34764cuda3std6ranges3__45__cpo6cbeginE
	.align		8
        /*0098*/ 	.dword	_ZN34_INTERNAL_f56527f3_4_k_cu_787f34764cuda3std6ranges3__45__cpo4cendE
	.align		8
        /*00a0*/ 	.dword	_ZN34_INTERNAL_f56527f3_4_k_cu_787f34764cuda3std6ranges3__45__cpo7advanceE
	.align		8
        /*00a8*/ 	.dword	_ZN34_INTERNAL_f56527f3_4_k_cu_787f34764cuda3std6ranges3__45__cpo9iter_swapE
	.align		8
        /*00b0*/ 	.dword	_ZN34_INTERNAL_f56527f3_4_k_cu_787f34764cuda3std6ranges3__45__cpo4nextE
	.align		8
        /*00b8*/ 	.dword	_ZN34_INTERNAL_f56527f3_4_k_cu_787f34764cuda3std6ranges3__45__cpo4prevE
	.align		8
        /*00c0*/ 	.dword	_ZN34_INTERNAL_f56527f3_4_k_cu_787f34764cuda3std6ranges3__45__cpo4dataE
	.align		8
        /*00c8*/ 	.dword	_ZN34_INTERNAL_f56527f3_4_k_cu_787f34764cuda3std6ranges3__45__cpo5cdataE
	.align		8
        /*00d0*/ 	.dword	_ZN34_INTERNAL_f56527f3_4_k_cu_787f34764cuda3std6ranges3__45__cpo4sizeE
	.align		8
        /*00d8*/ 	.dword	_ZN34_INTERNAL_f56527f3_4_k_cu_787f34764cuda3std6ranges3__45__cpo5ssizeE
	.align		8
        /*00e0*/ 	.dword	_ZN34_INTERNAL_f56527f3_4_k_cu_787f34764cuda3std6ranges3__45__cpo8distanceE
	.align		8
        /*00e8*/ 	.dword	_ZN34_INTERNAL_f56527f3_4_k_cu_787f34766thrust24THRUST_300001_SM_1000_NS8cuda_cub3parE
	.align		8
        /*00f0*/ 	.dword	_ZN34_INTERNAL_f56527f3_4_k_cu_787f34766thrust24THRUST_300001_SM_1000_NS8cuda_cub10par_nosyncE
	.align		8
        /*00f8*/ 	.dword	_ZN34_INTERNAL_f56527f3_4_k_cu_787f34766thrust24THRUST_300001_SM_1000_NS6system6detail10sequential3seqE
	.align		8
        /*0100*/ 	.dword	_ZN34_INTERNAL_f56527f3_4_k_cu_787f34766thrust24THRUST_300001_SM_1000_NS12placeholders2_1E
	.align		8
        /*0108*/ 	.dword	_ZN34_INTERNAL_f56527f3_4_k_cu_787f34766thrust24THRUST_300001_SM_1000_NS12placeholders2_2E
	.align		8
        /*0110*/ 	.dword	_ZN34_INTERNAL_f56527f3_4_k_cu_787f34766thrust24THRUST_300001_SM_1000_NS12placeholders2_3E
	.align		8
        /*0118*/ 	.dword	_ZN34_INTERNAL_f56527f3_4_k_cu_787f34766thrust24THRUST_300001_SM_1000_NS12placeholders2_4E
	.align		8
        /*0120*/ 	.dword	_ZN34_INTERNAL_f56527f3_4_k_cu_787f34766thrust24THRUST_300001_SM_1000_NS12placeholders2_5E
	.align		8
        /*0128*/ 	.dword	_ZN34_INTERNAL_f56527f3_4_k_cu_787f34766thrust24THRUST_300001_SM_1000_NS12placeholders2_6E
	.align		8
        /*0130*/ 	.dword	_ZN34_INTERNAL_f56527f3_4_k_cu_787f34766thrust24THRUST_300001_SM_1000_NS12placeholders2_7E
	.align		8
        /*0138*/ 	.dword	_ZN34_INTERNAL_f56527f3_4_k_cu_787f34766thrust24THRUST_300001_SM_1000_NS12placeholders2_8E
	.align		8
        /*0140*/ 	.dword	_ZN34_INTERNAL_f56527f3_4_k_cu_787f34766thrust24THRUST_300001_SM_1000_NS12placeholders2_9E
	.align		8
        /*0148*/ 	.dword	_ZN34_INTERNAL_f56527f3_4_k_cu_787f34766thrust24THRUST_300001_SM_1000_NS12placeholders3_10E
	.align		8
        /*0150*/ 	.dword	_ZN34_INTERNAL_f56527f3_4_k_cu_787f34766thrust24THRUST_300001_SM_1000_NS3seqE


//--------------------- .text._ZN3cub18CUB_300001_SM_10006detail6reduce28DeviceReduceSingleTileKernelINS2_10policy_hubIfyN4cuda3std3__44plusIfEEE10Policy1000EPfSC_iS9_ffNS7_10__identityEEEvT0_T1_T2_T3_T4_T6_ --------------------------
	.section	.text._ZN3cub18CUB_300001_SM_10006detail6reduce28DeviceReduceSingleTileKernelINS2_10policy_hubIfyN4cuda3std3__44plusIfEEE10Policy1000EPfSC_iS9_ffNS7_10__identityEEEvT0_T1_T2_T3_T4_T6_,"ax",@progbits
	.align	128
        .global         _ZN3cub18CUB_300001_SM_10006detail6reduce28DeviceReduceSingleTileKernelINS2_10policy_hubIfyN4cuda3std3__44plusIfEEE10Policy1000EPfSC_iS9_ffNS7_10__identityEEEvT0_T1_T2_T3_T4_T6_
        .type           _ZN3cub18CUB_300001_SM_10006detail6reduce28DeviceReduceSingleTileKernelINS2_10policy_hubIfyN4cuda3std3__44plusIfEEE10Policy1000EPfSC_iS9_ffNS7_10__identityEEEvT0_T1_T2_T3_T4_T6_,@function
        .size           _ZN3cub18CUB_300001_SM_10006detail6reduce28DeviceReduceSingleTileKernelINS2_10policy_hubIfyN4cuda3std3__44plusIfEEE10Policy1000EPfSC_iS9_ffNS7_10__identityEEEvT0_T1_T2_T3_T4_T6_,(.L_x_304 - _ZN3cub18CUB_300001_SM_10006detail6reduce28DeviceReduceSingleTileKernelINS2_10policy_hubIfyN4cuda3std3__44plusIfEEE10Policy1000EPfSC_iS9_ffNS7_10__identityEEEvT0_T1_T2_T3_T4_T6_)
        .other          _ZN3cub18CUB_300001_SM_10006detail6reduce28DeviceReduceSingleTileKernelINS2_10policy_hubIfyN4cuda3std3__44plusIfEEE10Policy1000EPfSC_iS9_ffNS7_10__identityEEEvT0_T1_T2_T3_T4_T6_,@"STO_CUDA_ENTRY STV_DEFAULT"
_ZN3cub18CUB_300001_SM_10006detail6reduce28DeviceReduceSingleTileKernelINS2_10policy_hubIfyN4cuda3std3__44plusIfEEE10Policy1000EPfSC_iS9_ffNS7_10__identityEEEvT0_T1_T2_T3_T4_T6_:
.text._ZN3cub18CUB_300001_SM_10006detail6reduce28DeviceReduceSingleTileKernelINS2_10policy_hubIfyN4cuda3std3__44plusIfEEE10Policy1000EPfSC_iS9_ffNS7_10__identityEEEvT0_T1_T2_T3_T4_T6_:
[----:B------:R-:W-:Y:S01]  /*0000*/  LDC R1, c[0x0][0x37c] ;  /* 0x0000df00ff017b82 */ /* 0x000fe20000000800 */
[----:B------:R-:W0:Y:S01]  /*0010*/  LDCU UR4, c[0x0][0x390] ;  /* 0x00007200ff0477ac */ /* 0x000e220008000800 */
[----:B------:R-:W1:Y:S01]  /*0020*/  LDCU.64 UR6, c[0x0][0x358] ;  /* 0x00006b00ff0677ac */ /* 0x000e620008000a00 */
[----:B0-----:R-:W-:-:S04]  /*0030*/  MOV R20, UR4 ;  /* 0x0000000400147c02 */ /* 0x001fc80008000f00 */
[----:B------:R-:W-:-:S13]  /*0040*/  ISETP.NE.AND P0, PT, R20, RZ, PT ;  /* 0x000000ff1400720c */ /* 0x000fda0003f05270 */
[----:B-1----:R-:W-:Y:S05]  /*0050*/  @P0 BRA `(.L_x_0) ;  /* 0x00000000001c0947 */ /* 0x002fea0003800000 */
[----:B------:R-:W0:Y:S02]  /*0060*/  S2R R0, SR_TID.X ;  /* 0x0000000000007919 */ /* 0x000e240000002100 */
[----:B0-----:R-:W-:-:S13]  /*0070*/  ISETP.NE.AND P0, PT, R0, RZ, PT ;  /* 0x000000ff0000720c */ /* 0x001fda0003f05270 */
[----:B------:R-:W-:Y:S05]  /*0080*/  @P0 EXIT ;  /* 0x000000000000094d */ /* 0x000fea0003800000 */
[----:B------:R-:W0:Y:S08]  /*0090*/  LDC R5, c[0x0][0x398] ;  /* 0x0000e600ff057b82 */ /* 0x000e300000000800 */
[----:B------:R-:W0:Y:S02]  /*00a0*/  LDC.64 R2, c[0x0][0x388] ;  /* 0x0000e200ff027b82 */ /* 0x000e240000000a00 */
[----:B0-----:R-:W-:Y:S01]  /*00b0*/  STG.E desc[UR6][R2.64], R5 ;  /* 0x0000000502007986 */ /* 0x001fe2000c101906 */
[----:B------:R-:W-:Y:S05]  /*00c0*/  EXIT ;  /* 0x000000000000794d */ /* 0x000fea0003800000 */
.L_x_0:
[----:B------:R-:W0:Y:S01]  /*00d0*/  LDCU UR4, c[0x0][0x380] ;  /* 0x00007000ff0477ac */ /* 0x000e220008000800 */
[----:B------:R-:W-:Y:S01]  /*00e0*/  BSSY.RECONVERGENT B0, `(.L_x_1) ;  /* 0x00003ca000007945 */ /* 0x000fe20003800200 */
[----:B0-----:R-:W-:-:S09]  /*00f0*/  ULOP3.LUT UP0, URZ, UR4, 0xf, URZ, 0xc0, !UPT ;  /* 0x0000000f04ff7892 */ /* 0x001fd2000f80c0ff */
[----:B------:R-:W-:Y:S05]  /*0100*/  BRA.U UP0, `(.L_x_2) ;  /* 0x0000001d00607547 */ /* 0x000fea000b800000 */
[----:B------:R-:W-:-:S13]  /*0110*/  ISETP.GT.AND P0, PT, R20, 0xfff, PT ;  /* 0x00000fff1400780c */ /* 0x000fda0003f04270 */
[----:B------:R-:W-:Y:S05]  /*0120*/  @P0 BRA `(.L_x_3) ;  /* 0x0000000c00a80947 */ /* 0x000fea0003800000 */
[----:B------:R-:W0:Y:S01]  /*0130*/  S2R R9, SR_TID.X ;  /* 0x0000000000097919 */ /* 0x000e220000002100 */
[----:B------:R-:W-:Y:S01]  /*0140*/  BSSY.RECONVERGENT B1, `(.L_x_4) ;  /* 0x0000009000017945 */ /* 0x000fe20003800200 */
[----:B------:R-:W-:Y:S01]  /*0150*/  HFMA2 R0, -RZ, RZ, 0, 0 ;  /* 0x00000000ff007431 */ /* 0x000fe200000001ff */
[----:B0-----:R-:W-:Y:S02]  /*0160*/  ISETP.GE.AND P0, PT, R9, R20, PT ;  /* 0x000000140900720c */ /* 0x001fe40003f06270 */
[----:B------:R-:W-:-:S11]  /*0170*/  MOV R11, R9 ;  /* 0x00000009000b7202 */ /* 0x000fd60000000f00 */
[----:B------:R-:W-:Y:S05]  /*0180*/  @P0 BRA `(.L_x_5) ;  /* 0x0000000000100947 */ /* 0x000fea0003800000 */
[----:B------:R-:W0:Y:S02]  /*0190*/  LDC.64 R2, c[0x0][0x380] ;  /* 0x0000e000ff027b82 */ /* 0x000e240000000a00 */
[----:B0-----:R-:W-:-:S05]  /*01a0*/  IMAD.WIDE.U32 R2, R9, 0x4, R2 ;  /* 0x0000000409027825 */ /* 0x001fca00078e0002 */
[----:B------:R0:W5:Y:S01]  /*01b0*/  LDG.E.CONSTANT R0, desc[UR6][R2.64] ;  /* 0x0000000602007981 */ /* 0x000162000c1e9900 */
[----:B------:R-:W-:-:S07]  /*01c0*/  IADD3 R11, PT, PT, R9, 0x100, RZ ;  /* 0x00000100090b7810 */ /* 0x000fce0007ffe0ff */
.L_x_5:
[----:B------:R-:W-:Y:S05]  /*01d0*/  BSYNC.RECONVERGENT B1 ;  /* 0x0000000000017941 */ /* 0x000fea0003800200 */
.L_x_4:
[----:B------:R-:W-:Y:S01]  /*01e0*/  ISETP.GE.AND P0, PT, R11, R20, PT ;  /* 0x000000140b00720c */ /* 0x000fe20003f06270 */
[----:B------:R-:W-:-:S12]  /*01f0*/  BSSY.RECONVERGENT B1, `(.L_x_6) ;  /* 0x0000074000017945 */ /* 0x000fd80003800200 */
[----:B------:R-:W-:Y:S05]  /*0200*/  @P0 BRA `(.L_x_7) ;  /* 0x0000000400c80947 */ /* 0x000fea0003800000 */
[----:B0-----:R-:W-:Y:S01]  /*0210*/  LOP3.LUT R3, RZ, R11, RZ, 0x33, !PT ;  /* 0x0000000bff037212 */ /* 0x001fe200078e33ff */
[----:B------:R-:W-:Y:S03]  /*0220*/  BSSY.RECONVERGENT B2, `(.L_x_8) ;  /* 0x0000015000027945 */ /* 0x000fe60003800200 */
[----:B------:R-:W-:-:S04]  /*0230*/  IADD3 R4, PT, PT, R3, R20, RZ ;  /* 0x0000001403047210 */ /* 0x000fc80007ffe0ff */
[C---:B------:R-:W-:Y:S02]  /*0240*/  LOP3.LUT R2, R4.reuse, 0x300, RZ, 0xc0, !PT ;  /* 0x0000030004027812 */ /* 0x040fe400078ec0ff */
[----:B------:R-:W-:Y:S02]  /*0250*/  ISETP.GE.U32.AND P1, PT, R4, 0x300, PT ;  /* 0x000003000400780c */ /* 0x000fe40003f26070 */
[----:B------:R-:W-:-:S13]  /*0260*/  ISETP.NE.AND P0, PT, R2, 0x300, PT ;  /* 0x000003000200780c */ /* 0x000fda0003f05270 */
[----:B------:R-:W-:Y:S05]  /*0270*/  @!P0 BRA `(.L_x_9) ;  /* 0x00000000003c8947 */ /* 0x000fea0003800000 */
[----:B------:R-:W0:Y:S01]  /*0280*/  LDC.64 R2, c[0x0][0x380] ;  /* 0x0000e000ff027b82 */ /* 0x000e220000000a00 */
[----:B------:R-:W-:-:S04]  /*0290*/  LEA.HI R4, R4, 0x1, RZ, 0x18 ;  /* 0x0000000104047811 */ /* 0x000fc800078fc0ff */
[----:B------:R-:W-:-:S04]  /*02a0*/  LOP3.LUT R4, R4, 0x3, RZ, 0xc0, !PT ;  /* 0x0000000304047812 */ /* 0x000fc800078ec0ff */
[----:B------:R-:W-:Y:S01]  /*02b0*/  IADD3 R4, PT, PT, -R4, RZ, RZ ;  /* 0x000000ff04047210 */ /* 0x000fe20007ffe1ff */
[----:B0-----:R-:W-:-:S05]  /*02c0*/  IMAD.WIDE.U32 R2, R11, 0x4, R2 ;  /* 0x000000040b027825 */ /* 0x001fca00078e0002 */
[----:B------:R-:W-:-:S07]  /*02d0*/  MOV R5, R3 ;  /* 0x0000000300057202 */ /* 0x000fce0000000f00 */
.L_x_10:
[----:B------:R-:W-:-:S06]  /*02e0*/  MOV R3, R5 ;  /* 0x0000000500037202 */ /* 0x000fcc0000000f00 */
[----:B------:R0:W2:Y:S01]  /*02f0*/  LDG.E.CONSTANT R3, desc[UR6][R2.64] ;  /* 0x0000000602037981 */ /* 0x0000a2000c1e9900 */
[----:B------:R-:W-:Y:S01]  /*0300*/  IADD3 R4, PT, PT, R4, 0x1, RZ ;  /* 0x0000000104047810 */ /* 0x000fe20007ffe0ff */
[----:B------:R-:W-:-:S03]  /*0310*/  VIADD R11, R11, 0x100 ;  /* 0x000001000b0b7836 */ /* 0x000fc60000000000 */
[----:B------:R-:W-:Y:S02]  /*0320*/  ISETP.NE.AND P0, PT, R4, RZ, PT ;  /* 0x000000ff0400720c */ /* 0x000fe40003f05270 */
[----:B0-----:R-:W-:-:S04]  /*0330*/  IADD3 R2, P2, PT, R2, 0x400, RZ ;  /* 0x0000040002027810 */ /* 0x001fc80007f5e0ff */
[----:B------:R-:W-:Y:S01]  /*0340*/  IADD3.X R5, PT, PT, RZ, R5, RZ, P2, !PT ;  /* 0x00000005ff057210 */ /* 0x000fe200017fe4ff */
[----:B--2--5:R-:W-:-:S06]  /*0350*/  FADD R0, R3, R0 ;  /* 0x0000000003007221 */ /* 0x024fcc0000000000 */
[----:B------:R-:W-:Y:S05]  /*0360*/  @P0 BRA `(.L_x_10) ;  /* 0xfffffffc00dc0947 */ /* 0x000fea000383ffff */
.L_x_9:
[----:B------:R-:W-:Y:S05]  /*0370*/  BSYNC.RECONVERGENT B2 ;  /* 0x0000000000027941 */ /* 0x000fea0003800200 */
.L_x_8:
[----:B------:R-:W-:Y:S05]  /*0380*/  @!P1 BRA `(.L_x_7) ;  /* 0x0000000400689947 */ /* 0x000fea0003800000 */
[----:B------:R-:W-:Y:S01]  /*0390*/  IADD3 R2, PT, PT, -R11, R20, RZ ;  /* 0x000000140b027210 */ /* 0x000fe20007ffe1ff */
[----:B------:R-:W-:Y:S01]  /*03a0*/  BSSY.RECONVERGENT B2, `(.L_x_11) ;  /* 0x0000031000027945 */ /* 0x000fe20003800200 */
[----:B------:R-:W-:Y:S02]  /*03b0*/  PLOP3.LUT P0, PT, PT, PT, PT, 0x80, 0x8 ;  /* 0x000000000008781c */ /* 0x000fe40003f0f070 */
[----:B------:R-:W-:-:S13]  /*03c0*/  ISETP.GT.AND P1, PT, R2, 0xc00, PT ;  /* 0x00000c000200780c */ /* 0x000fda0003f24270 */
[----:B------:R-:W-:Y:S05]  /*03d0*/  @!P1 BRA `(.L_x_12) ;  /* 0x0000000000b49947 */ /* 0x000fea0003800000 */
[----:B------:R-:W-:Y:S02]  /*03e0*/  PLOP3.LUT P0, PT, PT, PT, PT, 0x8, 0x80 ;  /* 0x000000000080781c */ /* 0x000fe40003f0e170 */
[----:B------:R-:W-:-:S11]  /*03f0*/  IADD3 R8, PT, PT, R20, -0xc00, RZ ;  /* 0xfffff40014087810 */ /* 0x000fd60007ffe0ff */
.L_x_13:
[----:B------:R-:W0:Y:S01]  /*0400*/  LDC.64 R6, c[0x0][0x380] ;  /* 0x0000e000ff067b82 */ /* 0x000e220000000a00 */
[C---:B------:R-:W-:Y:S01]  /*0410*/  IADD3 R5, PT, PT, R11.reuse, 0x400, RZ ;  /* 0x000004000b057810 */ /* 0x040fe20007ffe0ff */
[----:B0-----:R-:W-:-:S05]  /*0420*/  IMAD.WIDE R24, R11, 0x4, R6 ;  /* 0x000000040b187825 */ /* 0x001fca00078e0206 */
[----:B------:R-:W2:Y:S04]  /*0430*/  LDG.E.CONSTANT R13, desc[UR6][R24.64] ;  /* 0x00000006180d7981 */ /* 0x000ea8000c1e9900 */
[----:B------:R-:W3:Y:S01]  /*0440*/  LDG.E.CONSTANT R10, desc[UR6][R24.64+0x400] ;  /* 0x00040006180a7981 */ /* 0x000ee2000c1e9900 */
[----:B------:R-:W-:-:S03]  /*0450*/  IMAD.WIDE R4, R5, 0x4, R6 ;  /* 0x0000000405047825 */ /* 0x000fc600078e0206 */
[----:B------:R-:W4:Y:S04]  /*0460*/  LDG.E.CONSTANT R12, desc[UR6][R24.64+0x800] ;  /* 0x00080006180c7981 */ /* 0x000f28000c1e9900 */
[----:B------:R-:W4:Y:S04]  /*0470*/  LDG.E.CONSTANT R17, desc[UR6][R24.64+0xc00] ;  /* 0x000c000618117981 */ /* 0x000f28000c1e9900 */
[----:B------:R-:W4:Y:S01]  /*0480*/  LDG.E.CONSTANT R16, desc[UR6][R4.64] ;  /* 0x0000000604107981 */ /* 0x000f22000c1e9900 */
[----:B------:R-:W-:-:S03]  /*0490*/  IADD3 R3, PT, PT, R11, 0x800, RZ ;  /* 0x000008000b037810 */ /* 0x000fc60007ffe0ff */
[----:B------:R-:W4:Y:S04]  /*04a0*/  LDG.E.CONSTANT R15, desc[UR6][R4.64+0x400] ;  /* 0x00040006040f7981 */ /* 0x000f28000c1e9900 */
[----:B------:R-:W4:Y:S01]  /*04b0*/  LDG.E.CONSTANT R14, desc[UR6][R4.64+0x800] ;  /* 0x00080006040e7981 */ /* 0x000f22000c1e9900 */
[----:B------:R-:W-:-:S03]  /*04c0*/  IMAD.WIDE R2, R3, 0x4, R6 ;  /* 0x0000000403027825 */ /* 0x000fc600078e0206 */
[----:B------:R-:W4:Y:S04]  /*04d0*/  LDG.E.CONSTANT R22, desc[UR6][R4.64+0xc00] ;  /* 0x000c000604167981 */ /* 0x000f28000c1e9900 */
[----:B------:R-:W4:Y:S01]  /*04e0*/  LDG.E.CONSTANT R21, desc[UR6][R2.64] ;  /* 0x0000000602157981 */ /* 0x000f22000c1e9900 */
[----:B------:R-:W-:-:S03]  /*04f0*/  IADD3 R23, PT, PT, R11, 0xc00, RZ ;  /* 0x00000c000b177810 */ /* 0x000fc60007ffe0ff */
[----:B------:R-:W4:Y:S04]  /*0500*/  LDG.E.CONSTANT R19, desc[UR6][R2.64+0x400] ;  /* 0x0004000602137981 */ /* 0x000f28000c1e9900 */
[----:B------:R-:W4:Y:S01]  /*0510*/  LDG.E.CONSTANT R18, desc[UR6][R2.64+0x800] ;  /* 0x0008000602127981 */ /* 0x000f22000c1e9900 */
[----:B------:R-:W-:-:S03]  /*0520*/  IMAD.WIDE R6, R23, 0x4, R6 ;  /* 0x0000000417067825 */ /* 0x000fc600078e0206 */
[----:B------:R-:W4:Y:S04]  /*0530*/  LDG.E.CONSTANT R26, desc[UR6][R2.64+0xc00] ;  /* 0x000c0006021a7981 */ /* 0x000f28000c1e9900 */
[----:B------:R-:W4:Y:S04]  /*0540*/  LDG.E.CONSTANT R25, desc[UR6][R6.64] ;  /* 0x0000000606197981 */ /* 0x000f28000c1e9900 */
[----:B------:R-:W4:Y:S04]  /*0550*/  LDG.E.CONSTANT R23, desc[UR6][R6.64+0x400] ;  /* 0x0004000606177981 */ /* 0x000f28000c1e9900 */
[----:B------:R-:W4:Y:S04]  /*0560*/  LDG.E.CONSTANT R24, desc[UR6][R6.64+0x800] ;  /* 0x0008000606187981 */ /* 0x000f28000c1e9900 */
[----:B------:R-:W4:Y:S01]  /*0570*/  LDG.E.CONSTANT R27, desc[UR6][R6.64+0xc00] ;  /* 0x000c0006061b7981 */ /* 0x000f22000c1e9900 */
[----:B------:R-:W-:-:S04]  /*0580*/  IADD3 R11, PT, PT, R11, 0x1000, RZ ;  /* 0x000010000b0b7810 */ /* 0x000fc80007ffe0ff */
[----:B------:R-:W-:Y:S01]  /*0590*/  ISETP.GE.AND P1, PT, R11, R8, PT ;  /* 0x000000080b00720c */ /* 0x000fe20003f26270 */
[----:B--2--5:R-:W-:-:S04]  /*05a0*/  FADD R13, R13, R0 ;  /* 0x000000000d0d7221 */ /* 0x024fc80000000000 */
[----:B---3--:R-:W-:-:S04]  /*05b0*/  FADD R13, R13, R10 ;  /* 0x0000000a0d0d7221 */ /* 0x008fc80000000000 */
[----:B----4-:R-:W-:-:S04]  /*05c0*/  FADD R12, R13, R12 ;  /* 0x0000000c0d0c7221 */ /* 0x010fc80000000000 */
[----:B------:R-:W-:-:S04]  /*05d0*/  FADD R17, R12, R17 ;  /* 0x000000110c117221 */ /* 0x000fc80000000000 */
        /* <DEDUP_REMOVED lines=11> */
[----:B------:R-:W-:Y:S01]  /*0690*/  FADD R0, R24, R27 ;  /* 0x0000001b18007221 */ /* 0x000fe20000000000 */
[----:B------:R-:W-:Y:S06]  /*06a0*/  @!P1 BRA `(.L_x_13) ;  /* 0xfffffffc00549947 */ /* 0x000fec000383ffff */
.L_x_12:
[----:B------:R-:W-:Y:S05]  /*06b0*/  BSYNC.RECONVERGENT B2 ;  /* 0x0000000000027941 */ /* 0x000fea0003800200 */
.L_x_11:
[----:B------:R-:W-:Y:S01]  /*06c0*/  IADD3 R2, PT, PT, -R11, R20, RZ ;  /* 0x000000140b027210 */ /* 0x000fe20007ffe1ff */
[----:B------:R-:W-:Y:S03]  /*06d0*/  BSSY.RECONVERGENT B2, `(.L_x_14) ;  /* 0x0000019000027945 */ /* 0x000fe60003800200 */
[----:B------:R-:W-:-:S13]  /*06e0*/  ISETP.GT.AND P1, PT, R2, 0x400, PT ;  /* 0x000004000200780c */ /* 0x000fda0003f24270 */
[----:B------:R-:W-:Y:S05]  /*06f0*/  @!P1 BRA `(.L_x_15) ;  /* 0x0000000000589947 */ /* 0x000fea0003800000 */
[----:B------:R-:W0:Y:S01]  /*0700*/  LDC.64 R4, c[0x0][0x380] ;  /* 0x0000e000ff047b82 */ /* 0x000e220000000a00 */
[C---:B------:R-:W-:Y:S02]  /*0710*/  VIADD R15, R11.reuse, 0x400 ;  /* 0x000004000b0f7836 */ /* 0x040fe40000000000 */
[----:B0-----:R-:W-:-:S05]  /*0720*/  IMAD.WIDE R2, R11, 0x4, R4 ;  /* 0x000000040b027825 */ /* 0x001fca00078e0204 */
[----:B------:R-:W2:Y:S04]  /*0730*/  LDG.E.CONSTANT R7, desc[UR6][R2.64] ;  /* 0x0000000602077981 */ /* 0x000ea8000c1e9900 */
[----:B------:R-:W3:Y:S01]  /*0740*/  LDG.E.CONSTANT R6, desc[UR6][R2.64+0x400] ;  /* 0x0004000602067981 */ /* 0x000ee2000c1e9900 */
[----:B------:R-:W-:-:S03]  /*0750*/  IMAD.WIDE R4, R15, 0x4, R4 ;  /* 0x000000040f047825 */ /* 0x000fc600078e0204 */
[----:B------:R-:W4:Y:S04]  /*0760*/  LDG.E.CONSTANT R13, desc[UR6][R2.64+0x800] ;  /* 0x00080006020d7981 */ /* 0x000f28000c1e9900 */
[----:B------:R-:W4:Y:S04]  /*0770*/  LDG.E.CONSTANT R15, desc[UR6][R2.64+0xc00] ;  /* 0x000c0006020f7981 */ /* 0x000f28000c1e9900 */
[----:B------:R-:W4:Y:S04]  /*0780*/  LDG.E.CONSTANT R17, desc[UR6][R4.64] ;  /* 0x0000000604117981 */ /* 0x000f28000c1e9900 */
[----:B------:R-:W4:Y:S04]  /*0790*/  LDG.E.CONSTANT R19, desc[UR6][R4.64+0x400] ;  /* 0x0004000604137981 */ /* 0x000f28000c1e9900 */
[----:B------:R-:W4:Y:S04]  /*07a0*/  LDG.E.CONSTANT R21, desc[UR6][R4.64+0x800] ;  /* 0x0008000604157981 */ /* 0x000f28000c1e9900 */
[----:B------:R-:W4:Y:S01]  /*07b0*/  LDG.E.CONSTANT R23, desc[UR6][R4.64+0xc00] ;  /* 0x000c000604177981 */ /* 0x000f22000c1e9900 */
[----:B------:R-:W-:-:S02]  /*07c0*/  PLOP3.LUT P0, PT, PT, PT, PT, 0x8, 0x80 ;  /* 0x000000000080781c */ /* 0x000fc40003f0e170 */
[----:B------:R-:W-:Y:S01]  /*07d0*/  IADD3 R11, PT, PT, R11, 0x800, RZ ;  /* 0x000008000b0b7810 */ /* 0x000fe20007ffe0ff */
[----:B--2--5:R-:W-:-:S04]  /*07e0*/  FADD R7, R0, R7 ;  /* 0x0000000700077221 */ /* 0x024fc80000000000 */
[----:B---3--:R-:W-:-:S04]  /*07f0*/  FADD R6, R7, R6 ;  /* 0x0000000607067221 */ /* 0x008fc80000000000 */
[----:B----4-:R-:W-:-:S04]  /*0800*/  FADD R6, R6, R13 ;  /* 0x0000000d06067221 */ /* 0x010fc80000000000 */
[----:B------:R-:W-:-:S04]  /*0810*/  FADD R6, R6, R15 ;  /* 0x0000000f06067221 */ /* 0x000fc80000000000 */
[----:B------:R-:W-:-:S04]  /*0820*/  FADD R6, R6, R17 ;  /* 0x0000001106067221 */ /* 0x000fc80000000000 */
[----:B------:R-:W-:-:S04]  /*0830*/  FADD R6, R6, R19 ;  /* 0x0000001306067221 */ /* 0x000fc80000000000 */
[----:B------:R-:W-:-:S04]  /*0840*/  FADD R6, R6, R21 ;  /* 0x0000001506067221 */ /* 0x000fc80000000000 */
[----:B------:R-:W-:-:S07]  /*0850*/  FADD R0, R6, R23 ;  /* 0x0000001706007221 */ /* 0x000fce0000000000 */
.L_x_15:
[----:B------:R-:W-:Y:S05]  /*0860*/  BSYNC.RECONVERGENT B2 ;  /* 0x0000000000027941 */ /* 0x000fea0003800200 */
.L_x_14:
[----:B------:R-:W-:-:S13]  /*0870*/  ISETP.LT.OR P0, PT, R11, R20, P0 ;  /* 0x000000140b00720c */ /* 0x000fda0000701670 */
[----:B------:R-:W-:Y:S05]  /*0880*/  @!P0 BRA `(.L_x_7) ;  /* 0x0000000000288947 */ /* 0x000fea0003800000 */
[----:B------:R-:W0:Y:S02]  /*0890*/  LDC.64 R2, c[0x0][0x380] ;  /* 0x0000e000ff027b82 */ /* 0x000e240000000a00 */
[----:B0-----:R-:W-:-:S05]  /*08a0*/  IMAD.WIDE R2, R11, 0x4, R2 ;  /* 0x000000040b027825 */ /* 0x001fca00078e0202 */
[----:B------:R-:W2:Y:S04]  /*08b0*/  LDG.E.CONSTANT R5, desc[UR6][R2.64] ;  /* 0x0000000602057981 */ /* 0x000ea8000c1e9900 */
[----:B------:R-:W3:Y:S04]  /*08c0*/  LDG.E.CONSTANT R4, desc[UR6][R2.64+0x400] ;  /* 0x0004000602047981 */ /* 0x000ee8000c1e9900 */
[----:B------:R-:W4:Y:S04]  /*08d0*/  LDG.E.CONSTANT R7, desc[UR6][R2.64+0x800] ;  /* 0x0008000602077981 */ /* 0x000f28000c1e9900 */
[----:B------:R-:W4:Y:S01]  /*08e0*/  LDG.E.CONSTANT R11, desc[UR6][R2.64+0xc00] ;  /* 0x000c0006020b7981 */ /* 0x000f22000c1e9900 */
[----:B--2--5:R-:W-:-:S04]  /*08f0*/  FADD R5, R0, R5 ;  /* 0x0000000500057221 */ /* 0x024fc80000000000 */
[----:B---3--:R-:W-:-:S04]  /*0900*/  FADD R4, R5, R4 ;  /* 0x0000000405047221 */ /* 0x008fc80000000000 */
[----:B----4-:R-:W-:-:S04]  /*0910*/  FADD R4, R4, R7 ;  /* 0x0000000704047221 */ /* 0x010fc80000000000 */
[----:B------:R-:W-:-:S07]  /*0920*/  FADD R0, R4, R11 ;  /* 0x0000000b04007221 */ /* 0x000fce0000000000 */
.L_x_7:
[----:B------:R-:W-:Y:S05]  /*0930*/  BSYNC.RECONVERGENT B1 ;  /* 0x0000000000017941 */ /* 0x000fea0003800200 */
.L_x_6:
[----:B------:R-:W-:Y:S02]  /*0940*/  ISETP.GE.AND P0, PT, R20, 0x100, PT ;  /* 0x000001001400780c */ /* 0x000fe40003f06270 */
[----:B-----5:R-:W-:-:S11]  /*0950*/  MOV R7, R0 ;  /* 0x0000000000077202 */ /* 0x020fd60000000f00 */
[----:B------:R-:W-:Y:S05]  /*0960*/  @!P0 BRA `(.L_x_16) ;  /* 0x0000000000ac8947 */ /* 0x000fea0003800000 */
[----:B------:R-:W1:Y:S01]  /*0970*/  S2R R6, SR_LANEID ;  /* 0x0000000000067919 */ /* 0x000e620000000000 */
[----:B------:R-:W2:Y:S02]  /*0980*/  SHFL.DOWN PT, R0, R7, 0x1, 0x1f ;  /* 0x08201f0007007f89 */ /* 0x000ea400000e0000 */
[----:B--2---:R-:W-:Y:S01]  /*0990*/  FADD R0, R0, R7 ;  /* 0x0000000700007221 */ /* 0x004fe20000000000 */
[C---:B-1----:R-:W-:Y:S02]  /*09a0*/  ISETP.GT.AND P0, PT, R6.reuse, 0x1e, PT ;  /* 0x0000001e0600780c */ /* 0x042fe40003f04270 */
[C---:B------:R-:W-:Y:S02]  /*09b0*/  ISETP.NE.AND P1, PT, R6.reuse, RZ, PT ;  /* 0x000000ff0600720c */ /* 0x040fe40003f25270 */
[----:B------:R-:W-:Y:S02]  /*09c0*/  FSEL R0, R7, R0, P0 ;  /* 0x0000000007007208 */ /* 0x000fe40000000000 */
[----:B------:R-:W-:-:S03]  /*09d0*/  ISETP.GT.AND P0, PT, R6, 0x1d, PT ;  /* 0x0000001d0600780c */ /* 0x000fc60003f04270 */
[----:B0-----:R-:W0:Y:S06]  /*09e0*/  SHFL.DOWN PT, R3, R0, 0x2, 0x1f ;  /* 0x08401f0000037f89 */ /* 0x001e2c00000e0000 */
[----:B------:R-:W1:Y:S01]  /*09f0*/  @!P1 S2R R5, SR_CgaCtaId ;  /* 0x0000000000059919 */ /* 0x000e620000008800 */
[----:B------:R-:W-:Y:S02]  /*0a00*/  @!P1 MOV R4, 0x400 ;  /* 0x0000040000049802 */ /* 0x000fe40000000f00 */
[----:B------:R-:W-:-:S04]  /*0a10*/  @!P1 SHF.R.U32.HI R2, RZ, 0x3, R9 ;  /* 0x00000003ff029819 */ /* 0x000fc80000011609 */
[----:B------:R-:W-:Y:S01]  /*0a20*/  @!P1 LOP3.LUT R2, R2, 0x7c, RZ, 0xc0, !PT ;  /* 0x0000007c02029812 */ /* 0x000fe200078ec0ff */
[----:B0-----:R-:W-:Y:S01]  /*0a30*/  @!P0 FADD R0, R0, R3 ;  /* 0x0000000300008221 */ /* 0x001fe20000000000 */
[----:B------:R-:W-:-:S04]  /*0a40*/  ISETP.GT.AND P0, PT, R6, 0x1b, PT ;  /* 0x0000001b0600780c */ /* 0x000fc80003f04270 */
[----:B------:R-:W0:Y:S01]  /*0a50*/  SHFL.DOWN PT, R3, R0, 0x4, 0x1f ;  /* 0x08801f0000037f89 */ /* 0x000e2200000e0000 */
[----:B-1----:R-:W-:-:S04]  /*0a60*/  @!P1 LEA R5, R5, R4, 0x18 ;  /* 0x0000000405059211 */ /* 0x002fc800078ec0ff */
[----:B------:R-:W-:-:S04]  /*0a70*/  @!P1 IADD3 R2, PT, PT, R2, R5, RZ ;  /* 0x0000000502029210 */ /* 0x000fc80007ffe0ff */
[----:B0-----:R-:W-:Y:S01]  /*0a80*/  @!P0 FADD R0, R0, R3 ;  /* 0x0000000300008221 */ /* 0x001fe20000000000 */
[----:B------:R-:W-:-:S04]  /*0a90*/  ISETP.GT.AND P0, PT, R6, 0x17, PT ;  /* 0x000000170600780c */ /* 0x000fc80003f04270 */
[----:B------:R-:W0:Y:S09]  /*0aa0*/  SHFL.DOWN PT, R3, R0, 0x8, 0x1f ;  /* 0x09001f0000037f89 */ /* 0x000e3200000e0000 */
[----:B0-----:R-:W-:Y:S01]  /*0ab0*/  @!P0 FADD R0, R0, R3 ;  /* 0x0000000300008221 */ /* 0x001fe20000000000 */
[----:B------:R-:W-:-:S04]  /*0ac0*/  ISETP.NE.AND P0, PT, R9, RZ, PT ;  /* 0x000000ff0900720c */ /* 0x000fc80003f05270 */
[----:B------:R-:W0:Y:S02]  /*0ad0*/  SHFL.DOWN PT, R3, R0, 0x10, 0x1f ;  /* 0x0a001f0000037f89 */ /* 0x000e2400000e0000 */
[----:B0-----:R-:W-:-:S05]  /*0ae0*/  FADD R3, R0, R3 ;  /* 0x0000000300037221 */ /* 0x001fca0000000000 */
[----:B------:R0:W-:Y:S01]  /*0af0*/  @!P1 STS [R2+0x8], R3 ;  /* 0x0000080302009388 */ /* 0x0001e20000000800 */
[----:B------:R-:W-:Y:S01]  /*0b00*/  BAR.SYNC.DEFER_BLOCKING 0x0 ;  /* 0x0000000000007b1d */ /* 0x000fe20000010000 */
[----:B------:R-:W-:-:S04]  /*0b10*/  ISETP.GT.AND P1, PT, R6, 0xf, PT ;  /* 0x0000000f0600780c */ /* 0x000fc80003f24270 */
[----:B------:R-:W-:Y:S01]  /*0b20*/  FSEL R0, R0, R3, P1 ;  /* 0x0000000300007208 */ /* 0x000fe20000800000 */
[----:B------:R-:W-:Y:S08]  /*0b30*/  @P0 BRA `(.L_x_17) ;  /* 0x0000003000900947 */ /* 0x000ff00003800000 */
[----:B------:R-:W1:Y:S01]  /*0b40*/  S2UR UR5, SR_CgaCtaId ;  /* 0x00000000000579c3 */ /* 0x000e620000008800 */
[----:B------:R-:W-:Y:S02]  /*0b50*/  UMOV UR4, 0x400 ;  /* 0x0000040000047882 */ /* 0x000fe40000000000 */
[----:B-1----:R-:W-:-:S09]  /*0b60*/  ULEA UR4, UR5, UR4, 0x18 ;  /* 0x0000000405047291 */ /* 0x002fd2000f8ec0ff */
[----:B0-----:R-:W0:Y:S04]  /*0b70*/  LDS R3, [UR4+0xc] ;  /* 0x00000c04ff037984 */ /* 0x001e280008000800 */
[----:B------:R-:W1:Y:S04]  /*0b80*/  LDS.128 R4, [UR4+0x10] ;  /* 0x00001004ff047984 */ /* 0x000e680008000c00 */
[----:B------:R-:W2:Y:S01]  /*0b90*/  LDS.64 R8, [UR4+0x20] ;  /* 0x00002004ff087984 */ /* 0x000ea20008000a00 */
[----:B0-----:R-:W-:-:S04]  /*0ba0*/  FADD R3, R0, R3 ;  /* 0x0000000300037221 */ /* 0x001fc80000000000 */
[----:B-1----:R-:W-:-:S04]  /*0bb0*/  FADD R4, R3, R4 ;  /* 0x0000000403047221 */ /* 0x002fc80000000000 */
[----:B------:R-:W-:-:S04]  /*0bc0*/  FADD R5, R4, R5 ;  /* 0x0000000504057221 */ /* 0x000fc80000000000 */
[----:B------:R-:W-:-:S04]  /*0bd0*/  FADD R6, R5, R6 ;  /* 0x0000000605067221 */ /* 0x000fc80000000000 */
[----:B------:R-:W-:-:S04]  /*0be0*/  FADD R7, R6, R7 ;  /* 0x0000000706077221 */ /* 0x000fc80000000000 */
[----:B--2---:R-:W-:-:S04]  /*0bf0*/  FADD R8, R7, R8 ;  /* 0x0000000807087221 */ /* 0x004fc80000000000 */
[----:B------:R-:W-:Y:S01]  /*0c00*/  FADD R0, R8, R9 ;  /* 0x0000000908007221 */ /* 0x000fe20000000000 */
[----:B------:R-:W-:Y:S06]  /*0c10*/  BRA `(.L_x_17) ;  /* 0x0000003000587947 */ /* 0x000fec0003800000 */
.L_x_16:
[----:B------:R-:W1:Y:S01]  /*0c20*/  S2R R4, SR_LANEID ;  /* 0x0000000000047919 */ /* 0x000e620000000000 */
[----:B------:R-:W-:-:S04]  /*0c30*/  LOP3.LUT R0, R9, 0x3e0, RZ, 0xc0, !PT ;  /* 0x000003e009007812 */ /* 0x000fc800078ec0ff */
[----:B0-----:R-:W-:Y:S02]  /*0c40*/  IADD3 R3, PT, PT, R0, 0x20, RZ ;  /* 0x0000002000037810 */ /* 0x001fe40007ffe0ff */
[----:B------:R-:W-:Y:S02]  /*0c50*/  LOP3.LUT R5, RZ, R0, RZ, 0x33, !PT ;  /* 0x00000000ff057212 */ /* 0x000fe400078e33ff */
[-C--:B------:R-:W-:Y:S02]  /*0c60*/  ISETP.GT.AND P0, PT, R3, R20.reuse, PT ;  /* 0x000000140300720c */ /* 0x080fe40003f04270 */
[----:B------:R-:W-:-:S04]  /*0c70*/  IADD3 R5, PT, PT, R5, R20, RZ ;  /* 0x0000001405057210 */ /* 0x000fc80007ffe0ff */
[----:B------:R-:W-:-:S05]  /*0c80*/  SEL R5, R5, 0x1f, P0 ;  /* 0x0000001f05057807 */ /* 0x000fca0000000000 */
[----:B------:R-:W0:Y:S01]  /*0c90*/  SHFL.DOWN PT, R0, R7, 0x1, R5 ;  /* 0x0820000007007989 */ /* 0x000e2200000e0005 */
[C---:B-1----:R-:W-:Y:S02]  /*0ca0*/  ISETP.GE.AND P0, PT, R4.reuse, R5, PT ;  /* 0x000000050400720c */ /* 0x042fe40003f06270 */
[C---:B------:R-:W-:Y:S02]  /*0cb0*/  IADD3 R2, PT, PT, R4.reuse, 0x2, RZ ;  /* 0x0000000204027810 */ /* 0x040fe40007ffe0ff */
[----:B------:R-:W-:-:S09]  /*0cc0*/  ISETP.NE.AND P1, PT, R4, RZ, PT ;  /* 0x000000ff0400720c */ /* 0x000fd20003f25270 */
[----:B0-----:R-:W-:Y:S01]  /*0cd0*/  @!P0 FADD R7, R0, R7 ;  /* 0x0000000700078221 */ /* 0x001fe20000000000 */
[-C--:B------:R-:W-:Y:S02]  /*0ce0*/  ISETP.GT.AND P0, PT, R2, R5.reuse, PT ;  /* 0x000000050200720c */ /* 0x080fe40003f04270 */
[----:B------:R-:W-:Y:S01]  /*0cf0*/  IADD3 R2, PT, PT, R4, 0x4, RZ ;  /* 0x0000000404027810 */ /* 0x000fe20007ffe0ff */
[----:B------:R-:W0:Y:S01]  /*0d00*/  @!P1 S2R R6, SR_CgaCtaId ;  /* 0x0000000000069919 */ /* 0x000e220000008800 */
[----:B------:R-:W-:Y:S01]  /*0d10*/  @!P1 MOV R3, 0x400 ;  /* 0x0000040000039802 */ /* 0x000fe20000000f00 */
[----:B------:R-:W1:Y:S08]  /*0d20*/  SHFL.DOWN PT, R0, R7, 0x2, R5 ;  /* 0x0840000007007989 */ /* 0x000e7000000e0005 */
[----:B-1----:R-:W-:Y:S01]  /*0d30*/  @!P0 FADD R7, R7, R0 ;  /* 0x0000000007078221 */ /* 0x002fe20000000000 */
[----:B------:R-:W-:-:S02]  /*0d40*/  ISETP.GT.AND P0, PT, R2, R5, PT ;  /* 0x000000050200720c */ /* 0x000fc40003f04270 */
[----:B------:R-:W-:Y:S02]  /*0d50*/  IADD3 R2, PT, PT, R4, 0x8, RZ ;  /* 0x0000000804027810 */ /* 0x000fe40007ffe0ff */
[----:B------:R-:W1:Y:S01]  /*0d60*/  SHFL.DOWN PT, R0, R7, 0x4, R5 ;  /* 0x0880000007007989 */ /* 0x000e6200000e0005 */
[----:B0-----:R-:W-:-:S08]  /*0d70*/  @!P1 LEA R3, R6, R3, 0x18 ;  /* 0x0000000306039211 */ /* 0x001fd000078ec0ff */
[----:B-1----:R-:W-:Y:S01]  /*0d80*/  @!P0 FADD R7, R7, R0 ;  /* 0x0000000007078221 */ /* 0x002fe20000000000 */
[----:B------:R-:W-:Y:S01]  /*0d90*/  ISETP.GT.AND P0, PT, R2, R5, PT ;  /* 0x000000050200720c */ /* 0x000fe20003f04270 */
[----:B------:R-:W-:-:S03]  /*0da0*/  VIADD R2, R4, 0x10 ;  /* 0x0000001004027836 */ /* 0x000fc60000000000 */
[----:B------:R-:W0:Y:S09]  /*0db0*/  SHFL.DOWN PT, R0, R7, 0x8, R5 ;  /* 0x0900000007007989 */ /* 0x000e3200000e0005 */
[----:B0-----:R-:W-:Y:S01]  /*0dc0*/  @!P0 FADD R7, R7, R0 ;  /* 0x0000000007078221 */ /* 0x001fe20000000000 */
[----:B------:R-:W-:-:S02]  /*0dd0*/  ISETP.GT.AND P0, PT, R2, R5, PT ;  /* 0x000000050200720c */ /* 0x000fc40003f04270 */
[----:B------:R-:W-:Y:S02]  /*0de0*/  @!P1 SHF.R.U32.HI R2, RZ, 0x3, R9 ;  /* 0x00000003ff029819 */ /* 0x000fe40000011609 */
[----:B------:R-:W0:Y:S02]  /*0df0*/  SHFL.DOWN PT, R0, R7, 0x10, R5 ;  /* 0x0a00000007007989 */ /* 0x000e2400000e0005 */
[----:B------:R-:W-:-:S04]  /*0e00*/  @!P1 LOP3.LUT R2, R2, 0x7c, RZ, 0xc0, !PT ;  /* 0x0000007c02029812 */ /* 0x000fc800078ec0ff */
[----:B------:R-:W-:-:S03]  /*0e10*/  @!P1 IADD3 R3, PT, PT, R2, R3, RZ ;  /* 0x0000000302039210 */ /* 0x000fc60007ffe0ff */
[----:B0-----:R-:W-:Y:S01]  /*0e20*/  @!P0 FADD R7, R7, R0 ;  /* 0x0000000007078221 */ /* 0x001fe20000000000 */
[----:B------:R-:W-:-:S04]  /*0e30*/  ISETP.NE.AND P0, PT, R9, RZ, PT ;  /* 0x000000ff0900720c */ /* 0x000fc80003f05270 */
[----:B------:R-:W-:-:S05]  /*0e40*/  MOV R0, R7 ;  /* 0x0000000700007202 */ /* 0x000fca0000000f00 */
[----:B------:R4:W-:Y:S01]  /*0e50*/  @!P1 STS [R3+0x8], R0 ;  /* 0x0000080003009388 */ /* 0x0009e20000000800 */
[----:B------:R-:W-:Y:S06]  /*0e60*/  BAR.SYNC.DEFER_BLOCKING 0x0 ;  /* 0x0000000000007b1d */ /* 0x000fec0000010000 */
[----:B------:R-:W-:Y:S05]  /*0e70*/  @P0 BRA `(.L_x_17) ;  /* 0x0000002c00c00947 */ /* 0x000fea0003800000 */
[----:B------:R-:W0:Y:S01]  /*0e80*/  S2UR UR5, SR_CgaCtaId ;  /* 0x00000000000579c3 */ /* 0x000e220000008800 */
[----:B------:R-:W-:Y:S01]  /*0e90*/  UMOV UR4, 0x400 ;  /* 0x0000040000047882 */ /* 0x000fe20000000000 */
[C---:B------:R-:W-:Y:S02]  /*0ea0*/  ISETP.GT.AND P2, PT, R20.reuse, 0x20, PT ;  /* 0x000000201400780c */ /* 0x040fe40003f44270 */
[C---:B------:R-:W-:Y:S02]  /*0eb0*/  ISETP.GT.AND P4, PT, R20.reuse, 0x40, PT ;  /* 0x000000401400780c */ /* 0x040fe40003f84270 */
[C---:B------:R-:W-:Y:S02]  /*0ec0*/  ISETP.GT.AND P3, PT, R20.reuse, 0x60, PT ;  /* 0x000000601400780c */ /* 0x040fe40003f64270 */
[----:B------:R-:W-:Y:S01]  /*0ed0*/  ISETP.GT.AND P1, PT, R20, 0x80, PT ;  /* 0x000000801400780c */ /* 0x000fe20003f24270 */
[----:B0-----:R-:W-:-:S09]  /*0ee0*/  ULEA UR4, UR5, UR4, 0x18 ;  /* 0x0000000405047291 */ /* 0x001fd2000f8ec0ff */
[----:B----4-:R-:W0:Y:S04]  /*0ef0*/  LDS R3, [UR4+0xc] ;  /* 0x00000c04ff037984 */ /* 0x010e280008000800 */
[----:B------:R-:W1:Y:S04]  /*0f00*/  LDS.128 R4, [UR4+0x10] ;  /* 0x00001004ff047984 */ /* 0x000e680008000c00 */
[----:B------:R-:W2:Y:S01]  /*0f10*/  LDS.64 R8, [UR4+0x20] ;  /* 0x00002004ff087984 */ /* 0x000ea20008000a00 */
[----:B0-----:R-:W-:Y:S01]  /*0f20*/  @P2 FADD R0, R0, R3 ;  /* 0x0000000300002221 */ /* 0x001fe20000000000 */
[----:B------:R-:W-:-:S03]  /*0f30*/  ISETP.GT.AND P2, PT, R20, 0xa0, PT ;  /* 0x000000a01400780c */ /* 0x000fc60003f44270 */
[----:B-1----:R-:W-:Y:S01]  /*0f40*/  @P4 FADD R0, R0, R4 ;  /* 0x0000000400004221 */ /* 0x002fe20000000000 */
[----:B------:R-:W-:-:S03]  /*0f50*/  ISETP.GT.AND P4, PT, R20, 0xc0, PT ;  /* 0x000000c01400780c */ /* 0x000fc60003f84270 */
[----:B------:R-:W-:Y:S01]  /*0f60*/  @P3 FADD R0, R0, R5 ;  /* 0x0000000500003221 */ /* 0x000fe20000000000 */
[----:B------:R-:W-:-:S03]  /*0f70*/  ISETP.GT.AND P3, PT, R20, 0xe0, PT ;  /* 0x000000e01400780c */ /* 0x000fc60003f64270 */
[----:B------:R-:W-:-:S04]  /*0f80*/  @P1 FADD R0, R0, R6 ;  /* 0x0000000600001221 */ /* 0x000fc80000000000 */
[----:B------:R-:W-:-:S04]  /*0f90*/  @P2 FADD R0, R0, R7 ;  /* 0x0000000700002221 */ /* 0x000fc80000000000 */
[----:B--2---:R-:W-:-:S04]  /*0fa0*/  @P4 FADD R0, R0, R8 ;  /* 0x0000000800004221 */ /* 0x004fc80000000000 */
[----:B------:R-:W-:Y:S01]  /*0fb0*/  @P3 FADD R0, R0, R9 ;  /* 0x0000000900003221 */ /* 0x000fe20000000000 */
[----:B------:R-:W-:Y:S06]  /*0fc0*/  BRA `(.L_x_17) ;  /* 0x0000002c006c7947 */ /* 0x000fec0003800000 */
.L_x_3:
[----:B------:R-:W0:Y:S01]  /*0fd0*/  S2R R0, SR_TID.X ;  /* 0x0000000000007919 */ /* 0x000e220000002100 */
[----:B------:R-:W1:Y:S01]  /*0fe0*/  LDC.64 R2, c[0x0][0x380] ;  /* 0x0000e000ff027b82 */ /* 0x000e620000000a00 */
[----:B0-----:R-:W-:-:S05]  /*0ff0*/  SHF.L.U32 R5, R0, 0x2, RZ ;  /* 0x0000000200057819 */ /* 0x001fca00000006ff */
[----:B-1----:R-:W-:-:S05]  /*1000*/  IMAD.WIDE.U32 R2, R5, 0x4, R2 ;  /* 0x0000000405027825 */ /* 0x002fca00078e0002 */
[----:B------:R-:W2:Y:S04]  /*1010*/  LDG.E.128.CONSTANT R4, desc[UR6][R2.64] ;  /* 0x0000000602047981 */ /* 0x000ea8000c1e9d00 */
[----:B------:R-:W3:Y:S04]  /*1020*/  LDG.E.128.CONSTANT R8, desc[UR6][R2.64+0x1000] ;  /* 0x0010000602087981 */ /* 0x000ee8000c1e9d00 */
[----:B------:R-:W4:Y:S04]  /*1030*/  LDG.E.128.CONSTANT R12, desc[UR6][R2.64+0x2000] ;  /* 0x00200006020c7981 */ /* 0x000f28000c1e9d00 */
[----:B------:R-:W5:Y:S01]  /*1040*/  LDG.E.128.CONSTANT R16, desc[UR6][R2.64+0x3000] ;  /* 0x0030000602107981 */ /* 0x000f62000c1e9d00 */
[----:B------:R-:W-:Y:S01]  /*1050*/  ISETP.GE.U32.AND P0, PT, R20, 0x2000, PT ;  /* 0x000020001400780c */ /* 0x000fe20003f06070 */
[----:B------:R-:W-:-:S02]  /*1060*/  HFMA2 R23, -RZ, RZ, 0, 0.00048828125 ;  /* 0x00001000ff177431 */ /* 0x000fc400000001ff */
[----:B--2---:R-:W-:Y:S01]  /*1070*/  FADD R4, R4, R5 ;  /* 0x0000000504047221 */ /* 0x004fe20000000000 */
[----:B------:R-:W-:Y:S01]  /*1080*/  FADD R7, R6, R7 ;  /* 0x0000000706077221 */ /* 0x000fe20000000000 */
[----:B---3--:R-:W-:Y:S01]  /*1090*/  FADD R8, R8, R9 ;  /* 0x0000000908087221 */ /* 0x008fe20000000000 */
[----:B------:R-:W-:Y:S02]  /*10a0*/  FADD R11, R10, R11 ;  /* 0x0000000b0a0b7221 */ /* 0x000fe40000000000 */
[----:B------:R-:W-:Y:S01]  /*10b0*/  FADD R4, R4, R7 ;  /* 0x0000000704047221 */ /* 0x000fe20000000000 */
[----:B----4-:R-:W-:Y:S01]  /*10c0*/  FADD R12, R12, R13 ;  /* 0x0000000d0c0c7221 */ /* 0x010fe20000000000 */
[----:B------:R-:W-:Y:S01]  /*10d0*/  FADD R15, R14, R15 ;  /* 0x0000000f0e0f7221 */ /* 0x000fe20000000000 */
[----:B------:R-:W-:Y:S01]  /*10e0*/  FADD R11, R8, R11 ;  /* 0x0000000b080b7221 */ /* 0x000fe20000000000 */
[----:B-----5:R-:W-:Y:S01]  /*10f0*/  FADD R16, R16, R17 ;  /* 0x0000001110107221 */ /* 0x020fe20000000000 */
[----:B------:R-:W-:Y:S01]  /*1100*/  FADD R19, R18, R19 ;  /* 0x0000001312137221 */ /* 0x000fe20000000000 */
[----:B------:R-:W-:Y:S01]  /*1110*/  FADD R12, R12, R15 ;  /* 0x0000000f0c0c7221 */ /* 0x000fe20000000000 */
[----:B------:R-:W-:-:S02]  /*1120*/  FADD R4, R4, R11 ;  /* 0x0000000b04047221 */ /* 0x000fc40000000000 */
[----:B------:R-:W-:-:S04]  /*1130*/  FADD R19, R16, R19 ;  /* 0x0000001310137221 */ /* 0x000fc80000000000 */
[----:B------:R-:W-:-:S04]  /*1140*/  FADD R19, R12, R19 ;  /* 0x000000130c137221 */ /* 0x000fc80000000000 */
[----:B------:R-:W-:Y:S01]  /*1150*/  FADD R21, R4, R19 ;  /* 0x0000001304157221 */ /* 0x000fe20000000000 */
[----:B------:R-:W-:Y:S06]  /*1160*/  @!P0 BRA `(.L_x_18) ;  /* 0x00000000007c8947 */ /* 0x000fec0003800000 */
[----:B------:R-:W0:Y:S01]  /*1170*/  LDC R24, c[0x0][0x390] ;  /* 0x0000e400ff187b82 */ /* 0x000e220000000800 */
[----:B------:R-:W-:Y:S02]  /*1180*/  IADD3 R22, PT, PT, R20, -0x1000, RZ ;  /* 0xfffff00014167810 */ /* 0x000fe40007ffe0ff */
[----:B------:R-:W-:-:S07]  /*1190*/  MOV R23, 0x1000 ;  /* 0x0000100000177802 */ /* 0x000fce0000000f00 */
.L_x_20:
[----:B------:R-:W-:-:S05]  /*11a0*/  IMAD.WIDE R26, R23, 0x4, R2 ;  /* 0x00000004171a7825 */ /* 0x000fca00078e0202 */
[----:B------:R-:W2:Y:S04]  /*11b0*/  LDG.E.128.CONSTANT R16, desc[UR6][R26.64+0x2000] ;  /* 0x002000061a107981 */ /* 0x000ea8000c1e9d00 */
[----:B------:R-:W3:Y:S04]  /*11c0*/  LDG.E.128.CONSTANT R4, desc[UR6][R26.64+0x3000] ;  /* 0x003000061a047981 */ /* 0x000ee8000c1e9d00 */
[----:B------:R-:W4:Y:S04]  /*11d0*/  LDG.E.128.CONSTANT R8, desc[UR6][R26.64] ;  /* 0x000000061a087981 */ /* 0x000f28000c1e9d00 */
[----:B------:R-:W5:Y:S01]  /*11e0*/  LDG.E.128.CONSTANT R12, desc[UR6][R26.64+0x1000] ;  /* 0x001000061a0c7981 */ /* 0x000f62000c1e9d00 */
[----:B0-----:R-:W-:Y:S01]  /*11f0*/  MOV R20, R24 ;  /* 0x0000001800147202 */ /* 0x001fe20000000f00 */
[----:B--2---:R-:W-:Y:S01]  /*1200*/  FADD R17, R17, R18 ;  /* 0x0000001211117221 */ /* 0x004fe20000000000 */
[----:B---3--:R-:W-:-:S02]  /*1210*/  FADD R18, R19, R4 ;  /* 0x0000000413127221 */ /* 0x008fc40000000000 */
[----:B------:R-:W-:Y:S01]  /*1220*/  IADD3 R4, PT, PT, -R23, R20, RZ ;  /* 0x0000001417047210 */ /* 0x000fe20007ffe1ff */
[----:B------:R-:W-:Y:S01]  /*1230*/  FADD R5, R5, R6 ;  /* 0x0000000605057221 */ /* 0x000fe20000000000 */
[----:B----4-:R-:W-:Y:S01]  /*1240*/  FADD R9, R9, R10 ;  /* 0x0000000a09097221 */ /* 0x010fe20000000000 */
[----:B------:R-:W-:Y:S01]  /*1250*/  FADD R8, R8, R21 ;  /* 0x0000001508087221 */ /* 0x000fe20000000000 */
[----:B------:R-:W-:Y:S01]  /*1260*/  ISETP.GE.AND P0, PT, R4, 0x1000, PT ;  /* 0x000010000400780c */ /* 0x000fe20003f06270 */
[----:B-----5:R-:W-:Y:S01]  /*1270*/  FADD R13, R13, R14 ;  /* 0x0000000e0d0d7221 */ /* 0x020fe20000000000 */
[----:B------:R-:W-:Y:S01]  /*1280*/  FADD R10, R11, R12 ;  /* 0x0000000c0b0a7221 */ /* 0x000fe20000000000 */
[----:B------:R-:W-:Y:S01]  /*1290*/  FADD R14, R15, R16 ;  /* 0x000000100f0e7221 */ /* 0x000fe20000000000 */
[----:B------:R-:W-:Y:S01]  /*12a0*/  FADD R8, R8, R9 ;  /* 0x0000000908087221 */ /* 0x000fe20000000000 */
[----:B------:R-:W-:Y:S01]  /*12b0*/  FADD R5, R18, R5 ;  /* 0x0000000512057221 */ /* 0x000fe20000000000 */
[----:B------:R-:W-:Y:S01]  /*12c0*/  FADD R13, R10, R13 ;  /* 0x0000000d0a0d7221 */ /* 0x000fe20000000000 */
[----:B------:R-:W-:-:S03]  /*12d0*/  FADD R14, R14, R17 ;  /* 0x000000110e0e7221 */ /* 0x000fc60000000000 */
[----:B------:R-:W-:Y:S01]  /*12e0*/  FADD R8, R8, R13 ;  /* 0x0000000d08087221 */ /* 0x000fe20000000000 */
[----:B------:R-:W-:-:S04]  /*12f0*/  FADD R5, R14, R5 ;  /* 0x000000050e057221 */ /* 0x000fc80000000000 */
[----:B------:R-:W-:-:S04]  /*1300*/  FADD R5, R8, R5 ;  /* 0x0000000508057221 */ /* 0x000fc80000000000 */
[----:B------:R-:W-:Y:S01]  /*1310*/  FADD R21, R7, R5 ;  /* 0x0000000507157221 */ /* 0x000fe20000000000 */
[----:B------:R-:W-:Y:S06]  /*1320*/  @!P0 BRA `(.L_x_19) ;  /* 0x0000000800308947 */ /* 0x000fec0003800000 */
[----:B------:R-:W-:-:S04]  /*1330*/  IADD3 R23, PT, PT, R23, 0x1000, RZ ;  /* 0x0000100017177810 */ /* 0x000fc80007ffe0ff */
[----:B------:R-:W-:-:S13]  /*1340*/  ISETP.GT.AND P0, PT, R23, R22, PT ;  /* 0x000000161700720c */ /* 0x000fda0003f04270 */
[----:B------:R-:W-:Y:S05]  /*1350*/  @!P0 BRA `(.L_x_20) ;  /* 0xfffffffc00908947 */ /* 0x000fea000383ffff */
.L_x_18:
[----:B------:R-:W-:-:S13]  /*1360*/  ISETP.GE.AND P0, PT, R23, R20, PT ;  /* 0x000000141700720c */ /* 0x000fda0003f06270 */
[----:B------:R-:W-:Y:S05]  /*1370*/  @P0 BRA `(.L_x_19) ;  /* 0x00000008001c0947 */ /* 0x000fea0003800000 */
[----:B------:R-:W-:Y:S01]  /*1380*/  IMAD.IADD R9, R20, 0x1, -R23 ;  /* 0x0000000114097824 */ /* 0x000fe200078e0a17 */
[----:B------:R-:W-:Y:S04]  /*1390*/  BSSY.RECONVERGENT B1, `(.L_x_19) ;  /* 0x0000085000017945 */ /* 0x000fe80003800200 */
[----:B------:R-:W-:-:S13]  /*13a0*/  ISETP.GE.AND P0, PT, R0, R9, PT ;  /* 0x000000090000720c */ /* 0x000fda0003f06270 */
[----:B------:R-:W-:Y:S05]  /*13b0*/  @P0 BRA `(.L_x_21) ;  /* 0x0000000800080947 */ /* 0x000fea0003800000 */
[-C--:B------:R-:W-:Y:S01]  /*13c0*/  LOP3.LUT R2, RZ, R0.reuse, RZ, 0x33, !PT ;  /* 0x00000000ff027212 */ /* 0x080fe200078e33ff */
[----:B------:R-:W-:Y:S01]  /*13d0*/  BSSY.RECONVERGENT B2, `(.L_x_22) ;  /* 0x0000015000027945 */ /* 0x000fe20003800200 */
[----:B------:R-:W-:Y:S02]  /*13e0*/  MOV R8, R0 ;  /* 0x0000000000087202 */ /* 0x000fe40000000f00 */
[----:B------:R-:W-:-:S04]  /*13f0*/  IADD3 R2, PT, PT, -R23, R20, R2 ;  /* 0x0000001417027210 */ /* 0x000fc80007ffe102 */
[C---:B------:R-:W-:Y:S02]  /*1400*/  LOP3.LUT R3, R2.reuse, 0x300, RZ, 0xc0, !PT ;  /* 0x0000030002037812 */ /* 0x040fe400078ec0ff */
[----:B------:R-:W-:Y:S02]  /*1410*/  ISETP.GE.U32.AND P1, PT, R2, 0x300, PT ;  /* 0x000003000200780c */ /* 0x000fe40003f26070 */
[----:B------:R-:W-:-:S13]  /*1420*/  ISETP.NE.AND P0, PT, R3, 0x300, PT ;  /* 0x000003000300780c */ /* 0x000fda0003f05270 */
[----:B------:R-:W-:Y:S05]  /*1430*/  @!P0 BRA `(.L_x_23) ;  /* 0x0000000000388947 */ /* 0x000fea0003800000 */
[----:B------:R-:W0:Y:S01]  /*1440*/  LDC.64 R4, c[0x0][0x380] ;  /* 0x0000e000ff047b82 */ /* 0x000e220000000a00 */
[----:B------:R-:W-:Y:S02]  /*1450*/  LEA.HI R2, R2, 0x1, RZ, 0x18 ;  /* 0x0000000102027811 */ /* 0x000fe400078fc0ff */
[----:B------:R-:W-:Y:S02]  /*1460*/  IADD3 R7, PT, PT, R0, R23, RZ ;  /* 0x0000001700077210 */ /* 0x000fe40007ffe0ff */
[----:B------:R-:W-:Y:S02]  /*1470*/  LOP3.LUT R2, R2, 0x3, RZ, 0xc0, !PT ;  /* 0x0000000302027812 */ /* 0x000fe400078ec0ff */
[----:B------:R-:W-:Y:S02]  /*1480*/  MOV R8, R0 ;  /* 0x0000000000087202 */ /* 0x000fe40000000f00 */
[----:B------:R-:W-:-:S07]  /*1490*/  IADD3 R6, PT, PT, -R2, RZ, RZ ;  /* 0x000000ff02067210 */ /* 0x000fce0007ffe1ff */
.L_x_24:
[----:B0-----:R-:W-:-:S06]  /*14a0*/  IMAD.WIDE.U32 R2, R7, 0x4, R4 ;  /* 0x0000000407027825 */ /* 0x001fcc00078e0004 */
[----:B------:R-:W2:Y:S01]  /*14b0*/  LDG.E.CONSTANT R2, desc[UR6][R2.64] ;  /* 0x0000000602027981 */ /* 0x000ea2000c1e9900 */
[----:B------:R-:W-:Y:S02]  /*14c0*/  IADD3 R6, PT, PT, R6, 0x1, RZ ;  /* 0x0000000106067810 */ /* 0x000fe40007ffe0ff */
[----:B------:R-:W-:Y:S02]  /*14d0*/  IADD3 R8, PT, PT, R8, 0x100, RZ ;  /* 0x0000010008087810 */ /* 0x000fe40007ffe0ff */
[----:B------:R-:W-:Y:S02]  /*14e0*/  ISETP.NE.AND P0, PT, R6, RZ, PT ;  /* 0x000000ff0600720c */ /* 0x000fe40003f05270 */
[----:B------:R-:W-:Y:S01]  /*14f0*/  IADD3 R7, PT, PT, R7, 0x100, RZ ;  /* 0x0000010007077810 */ /* 0x000fe20007ffe0ff */
[----:B--2---:R-:W-:-:S10]  /*1500*/  FADD R21, R2, R21 ;  /* 0x0000001502157221 */ /* 0x004fd40000000000 */
[----:B------:R-:W-:Y:S05]  /*1510*/  @P0 BRA `(.L_x_24) ;  /* 0xfffffffc00e00947 */ /* 0x000fea000383ffff */
.L_x_23:
[----:B------:R-:W-:Y:S05]  /*1520*/  BSYNC.RECONVERGENT B2 ;  /* 0x0000000000027941 */ /* 0x000fea0003800200 */
.L_x_22:
[----:B------:R-:W-:Y:S05]  /*1530*/  @!P1 BRA `(.L_x_21) ;  /* 0x0000000400a89947 */ /* 0x000fea0003800000 */
[----:B------:R-:W0:Y:S01]  /*1540*/  LDCU.64 UR4, c[0x0][0x380] ;  /* 0x00007000ff0477ac */ /* 0x000e220008000a00 */
[----:B------:R-:W-:Y:S01]  /*1550*/  IADD3 R5, PT, PT, R9, -R8, RZ ;  /* 0x8000000809057210 */ /* 0x000fe20007ffe0ff */
[----:B------:R-:W-:Y:S01]  /*1560*/  BSSY.RECONVERGENT B2, `(.L_x_25) ;  /* 0x000003b000027945 */ /* 0x000fe20003800200 */
[CC--:B------:R-:W-:Y:S02]  /*1570*/  IADD3 R3, P0, PT, R8.reuse, R23.reuse, RZ ;  /* 0x0000001708037210 */ /* 0x0c0fe40007f1e0ff */
[----:B------:R-:W-:Y:S02]  /*1580*/  ISETP.GT.AND P1, PT, R5, 0xc00, PT ;  /* 0x00000c000500780c */ /* 0x000fe40003f24270 */
[----:B------:R-:W-:Y:S02]  /*1590*/  IADD3.X R4, PT, PT, RZ, RZ, RZ, P0, !PT ;  /* 0x000000ffff047210 */ /* 0x000fe400007fe4ff */
[----:B------:R-:W-:Y:S02]  /*15a0*/  IADD3 R11, PT, PT, R8, R23, RZ ;  /* 0x00000017080b7210 */ /* 0x000fe40007ffe0ff */
[----:B0-----:R-:W-:-:S04]  /*15b0*/  LEA R2, P0, R3, UR4, 0x2 ;  /* 0x0000000403027c11 */ /* 0x001fc8000f8010ff */
[----:B------:R-:W-:Y:S02]  /*15c0*/  LEA.HI.X R3, R3, UR5, R4, 0x2, P0 ;  /* 0x0000000503037c11 */ /* 0x000fe400080f1404 */
[----:B------:R-:W-:-:S05]  /*15d0*/  IADD3 R2, P0, PT, R2, 0x800, RZ ;  /* 0x0000080002027810 */ /* 0x000fca0007f1e0ff */
[----:B------:R-:W-:Y:S01]  /*15e0*/  IMAD.X R3, RZ, RZ, R3, P0 ;  /* 0x000000ffff037224 */ /* 0x000fe200000e0603 */
[----:B------:R-:W-:Y:S01]  /*15f0*/  PLOP3.LUT P0, PT, PT, PT, PT, 0x80, 0x8 ;  /* 0x000000000008781c */ /* 0x000fe20003f0f070 */
[----:B------:R-:W-:-:S12]  /*1600*/  @!P1 BRA `(.L_x_26) ;  /* 0x0000000000c09947 */ /* 0x000fd80003800000 */
[----:B------:R-:W-:Y:S02]  /*1610*/  PLOP3.LUT P0, PT, PT, PT, PT, 0x8, 0x80 ;  /* 0x000000000080781c */ /* 0x000fe40003f0e170 */
[----:B------:R-:W-:-:S11]  /*1620*/  IADD3 R13, PT, PT, R9, -0xc00, RZ ;  /* 0xfffff400090d7810 */ /* 0x000fd60007ffe0ff */
.L_x_27:
[----:B------:R-:W0:Y:S01]  /*1630*/  LDC.64 R4, c[0x0][0x380] ;  /* 0x0000e000ff047b82 */ /* 0x000e220000000a00 */
[----:B------:R-:W2:Y:S01]  /*1640*/  LDG.E.CONSTANT R10, desc[UR6][R2.64+-0x400] ;  /* 0xfffc0006020a7981 */ /* 0x000ea2000c1e9900 */
[----:B------:R-:W-:-:S03]  /*1650*/  IADD3 R25, PT, PT, R11, 0x400, RZ ;  /* 0x000004000b197810 */ /* 0x000fc60007ffe0ff */
[----:B------:R-:W3:Y:S04]  /*1660*/  LDG.E.CONSTANT R19, desc[UR6][R2.64] ;  /* 0x0000000602137981 */ /* 0x000ee8000c1e9900 */
[----:B------:R-:W4:Y:S01]  /*1670*/  LDG.E.CONSTANT R18, desc[UR6][R2.64+0x400] ;  /* 0x0004000602127981 */ /* 0x000f22000c1e9900 */
[----:B------:R-:W-:-:S03]  /*1680*/  IADD3 R7, PT, PT, R11, 0x800, RZ ;  /* 0x000008000b077810 */ /* 0x000fc60007ffe0ff */
[----:B------:R-:W5:Y:S04]  /*1690*/  LDG.E.CONSTANT R16, desc[UR6][R2.64+0xc00] ;  /* 0x000c000602107981 */ /* 0x000f68000c1e9900 */
[----:B------:R-:W5:Y:S04]  /*16a0*/  LDG.E.CONSTANT R15, desc[UR6][R2.64+0x1000] ;  /* 0x00100006020f7981 */ /* 0x000f68000c1e9900 */
[----:B------:R-:W5:Y:S01]  /*16b0*/  LDG.E.CONSTANT R14, desc[UR6][R2.64+0x1400] ;  /* 0x00140006020e7981 */ /* 0x000f62000c1e9900 */
[----:B0-----:R-:W-:-:S03]  /*16c0*/  IMAD.WIDE.U32 R22, R11, 0x4, R4 ;  /* 0x000000040b167825 */ /* 0x001fc600078e0004 */
[----:B------:R-:W5:Y:S04]  /*16d0*/  LDG.E.CONSTANT R20, desc[UR6][R2.64+0x2000] ;  /* 0x0020000602147981 */ /* 0x000f68000c1e9900 */
[----:B------:R0:W2:Y:S01]  /*16e0*/  LDG.E.CONSTANT R12, desc[UR6][R22.64] ;  /* 0x00000006160c7981 */ /* 0x0000a2000c1e9900 */
[----:B------:R-:W-:-:S03]  /*16f0*/  IMAD.WIDE.U32 R24, R25, 0x4, R4 ;  /* 0x0000000419187825 */ /* 0x000fc600078e0004 */
[----:B------:R-:W5:Y:S04]  /*1700*/  LDG.E.CONSTANT R26, desc[UR6][R2.64+0x3000] ;  /* 0x00300006021a7981 */ /* 0x000f68000c1e9900 */
[----:B------:R-:W5:Y:S01]  /*1710*/  LDG.E.CONSTANT R17, desc[UR6][R24.64] ;  /* 0x0000000618117981 */ /* 0x000f62000c1e9900 */
[--C-:B------:R-:W-:Y:S01]  /*1720*/  IMAD.WIDE.U32 R6, R7, 0x4, R4.reuse ;  /* 0x0000000407067825 */ /* 0x100fe200078e0004 */
[----:B0-----:R-:W-:Y:S02]  /*1730*/  IADD3 R23, PT, PT, R11, 0xc00, RZ ;  /* 0x00000c000b177810 */ /* 0x001fe40007ffe0ff */
[----:B------:R-:W5:Y:S04]  /*1740*/  LDG.E.CONSTANT R22, desc[UR6][R2.64+0x1c00] ;  /* 0x001c000602167981 */ /* 0x000f68000c1e9900 */
[----:B------:R-:W5:Y:S01]  /*1750*/  LDG.E.CONSTANT R6, desc[UR6][R6.64] ;  /* 0x0000000606067981 */ /* 0x000f62000c1e9900 */
[----:B------:R-:W-:-:S03]  /*1760*/  IMAD.WIDE.U32 R4, R23, 0x4, R4 ;  /* 0x0000000417047825 */ /* 0x000fc600078e0004 */
[----:B------:R-:W5:Y:S04]  /*1770*/  LDG.E.CONSTANT R23, desc[UR6][R2.64+0x2400] ;  /* 0x0024000602177981 */ /* 0x000f68000c1e9900 */
[----:B------:R-:W5:Y:S04]  /*1780*/  LDG.E.CONSTANT R4, desc[UR6][R4.64] ;  /* 0x0000000604047981 */ /* 0x000f68000c1e9900 */
[----:B------:R-:W5:Y:S04]  /*1790*/  LDG.E.CONSTANT R24, desc[UR6][R2.64+0x2c00] ;  /* 0x002c000602187981 */ /* 0x000f68000c1e9900 */
[----:B------:R0:W5:Y:S01]  /*17a0*/  LDG.E.CONSTANT R25, desc[UR6][R2.64+0x3400] ;  /* 0x0034000602197981 */ /* 0x000162000c1e9900 */
[----:B------:R-:W-:-:S04]  /*17b0*/  IADD3 R8, PT, PT, R8, 0x1000, RZ ;  /* 0x0000100008087810 */ /* 0x000fc80007ffe0ff */
[----:B------:R-:W-:Y:S02]  /*17c0*/  ISETP.GE.AND P1, PT, R8, R13, PT ;  /* 0x0000000d0800720c */ /* 0x000fe40003f26270 */
[----:B0-----:R-:W-:Y:S02]  /*17d0*/  IADD3 R2, P2, PT, R2, 0x4000, RZ ;  /* 0x0000400002027810 */ /* 0x001fe40007f5e0ff */
[----:B------:R-:W-:Y:S02]  /*17e0*/  IADD3 R11, PT, PT, R11, 0x1000, RZ ;  /* 0x000010000b0b7810 */ /* 0x000fe40007ffe0ff */
[----:B------:R-:W-:Y:S01]  /*17f0*/  IADD3.X R3, PT, PT, RZ, R3, RZ, P2, !PT ;  /* 0x00000003ff037210 */ /* 0x000fe200017fe4ff */
[----:B--2---:R-:W-:-:S04]  /*1800*/  FADD R21, R12, R21 ;  /* 0x000000150c157221 */ /* 0x004fc80000000000 */
[----:B------:R-:W-:-:S04]  /*1810*/  FADD R10, R21, R10 ;  /* 0x0000000a150a7221 */ /* 0x000fc80000000000 */
[----:B---3--:R-:W-:-:S04]  /*1820*/  FADD R19, R10, R19 ;  /* 0x000000130a137221 */ /* 0x008fc80000000000 */
[----:B----4-:R-:W-:-:S04]  /*1830*/  FADD R18, R19, R18 ;  /* 0x0000001213127221 */ /* 0x010fc80000000000 */
[----:B-----5:R-:W-:-:S04]  /*1840*/  FADD R17, R18, R17 ;  /* 0x0000001112117221 */ /* 0x020fc80000000000 */
        /* <DEDUP_REMOVED lines=12> */
.L_x_26:
[----:B------:R-:W-:Y:S05]  /*1910*/  BSYNC.RECONVERGENT B2 ;  /* 0x0000000000027941 */ /* 0x000fea0003800200 */
.L_x_25:
[----:B------:R-:W-:Y:S01]  /*1920*/  IADD3 R4, PT, PT, R9, -R8, RZ ;  /* 0x8000000809047210 */ /* 0x000fe20007ffe0ff */
[----:B------:R-:W-:Y:S03]  /*1930*/  BSSY.RECONVERGENT B2, `(.L_x_28) ;  /* 0x000001e000027945 */ /* 0x000fe60003800200 */
[----:B------:R-:W-:-:S13]  /*1940*/  ISETP.GT.AND P1, PT, R4, 0x400, PT ;  /* 0x000004000400780c */ /* 0x000fda0003f24270 */
[----:B------:R-:W-:Y:S05]  /*1950*/  @!P1 BRA `(.L_x_29) ;  /* 0x00000000006c9947 */ /* 0x000fea0003800000 */
[----:B------:R-:W0:Y:S01]  /*1960*/  LDC.64 R6, c[0x0][0x380] ;  /* 0x0000e000ff067b82 */ /* 0x000e220000000a00 */
[----:B------:R-:W2:Y:S01]  /*1970*/  LDG.E.CONSTANT R10, desc[UR6][R2.64+-0x400] ;  /* 0xfffc0006020a7981 */ /* 0x000ea2000c1e9900 */
[----:B------:R-:W-:-:S03]  /*1980*/  VIADD R15, R11, 0x400 ;  /* 0x000004000b0f7836 */ /* 0x000fc60000000000 */
[----:B------:R-:W3:Y:S04]  /*1990*/  LDG.E.CONSTANT R13, desc[UR6][R2.64] ;  /* 0x00000006020d7981 */ /* 0x000ee8000c1e9900 */
[----:B------:R-:W4:Y:S04]  /*19a0*/  LDG.E.CONSTANT R17, desc[UR6][R2.64+0xc00] ;  /* 0x000c000602117981 */ /* 0x000f28000c1e9900 */
[----:B------:R-:W5:Y:S04]  /*19b0*/  LDG.E.CONSTANT R19, desc[UR6][R2.64+0x1000] ;  /* 0x0010000602137981 */ /* 0x000f68000c1e9900 */
[----:B------:R1:W5:Y:S01]  /*19c0*/  LDG.E.CONSTANT R23, desc[UR6][R2.64+0x1400] ;  /* 0x0014000602177981 */ /* 0x000362000c1e9900 */
[----:B0-----:R-:W-:-:S06]  /*19d0*/  IMAD.WIDE.U32 R4, R11, 0x4, R6 ;  /* 0x000000040b047825 */ /* 0x001fcc00078e0006 */
[----:B------:R-:W2:Y:S01]  /*19e0*/  LDG.E.CONSTANT R4, desc[UR6][R4.64] ;  /* 0x0000000604047981 */ /* 0x000ea2000c1e9900 */
[----:B------:R-:W-:-:S03]  /*19f0*/  IMAD.WIDE.U32 R6, R15, 0x4, R6 ;  /* 0x000000040f067825 */ /* 0x000fc600078e0006 */
[----:B------:R-:W4:Y:S04]  /*1a00*/  LDG.E.CONSTANT R15, desc[UR6][R2.64+0x400] ;  /* 0x00040006020f7981 */ /* 0x000f28000c1e9900 */
[----:B------:R-:W5:Y:S01]  /*1a10*/  LDG.E.CONSTANT R7, desc[UR6][R6.64] ;  /* 0x0000000606077981 */ /* 0x000f62000c1e9900 */
[----:B------:R-:W-:Y:S02]  /*1a20*/  PLOP3.LUT P0, PT, PT, PT, PT, 0x8, 0x80 ;  /* 0x000000000080781c */ /* 0x000fe40003f0e170 */
[----:B------:R-:W-:Y:S02]  /*1a30*/  IADD3 R8, PT, PT, R8, 0x800, RZ ;  /* 0x0000080008087810 */ /* 0x000fe40007ffe0ff */
[----:B------:R-:W-:Y:S01]  /*1a40*/  IADD3 R11, PT, PT, R11, 0x800, RZ ;  /* 0x000008000b0b7810 */ /* 0x000fe20007ffe0ff */
[----:B--2---:R-:W-:-:S04]  /*1a50*/  FADD R21, R21, R4 ;  /* 0x0000000415157221 */ /* 0x004fc80000000000 */
[----:B------:R-:W-:-:S04]  /*1a60*/  FADD R10, R21, R10 ;  /* 0x0000000a150a7221 */ /* 0x000fc80000000000 */
[----:B---3--:R-:W-:-:S04]  /*1a70*/  FADD R10, R10, R13 ;  /* 0x0000000d0a0a7221 */ /* 0x008fc80000000000 */
[----:B----4-:R-:W-:-:S04]  /*1a80*/  FADD R10, R10, R15 ;  /* 0x0000000f0a0a7221 */ /* 0x010fc80000000000 */
[----:B-----5:R-:W-:Y:S01]  /*1a90*/  FADD R10, R10, R7 ;  /* 0x000000070a0a7221 */ /* 0x020fe20000000000 */
[----:B------:R-:W-:-:S03]  /*1aa0*/  IADD3 R4, P1, PT, R2, 0x2000, RZ ;  /* 0x0000200002047810 */ /* 0x000fc60007f3e0ff */
[----:B------:R-:W-:Y:S01]  /*1ab0*/  FADD R10, R10, R17 ;  /* 0x000000110a0a7221 */ /* 0x000fe20000000000 */
[----:B------:R-:W-:-:S03]  /*1ac0*/  IADD3.X R5, PT, PT, RZ, R3, RZ, P1, !PT ;  /* 0x00000003ff057210 */ /* 0x000fc60000ffe4ff */
[----:B------:R-:W-:Y:S01]  /*1ad0*/  FADD R10, R10, R19 ;  /* 0x000000130a0a7221 */ /* 0x000fe20000000000 */
[----:B-1----:R-:W-:Y:S02]  /*1ae0*/  MOV R2, R4 ;  /* 0x0000000400027202 */ /* 0x002fe40000000f00 */
[----:B------:R-:W-:Y:S01]  /*1af0*/  MOV R3, R5 ;  /* 0x0000000500037202 */ /* 0x000fe20000000f00 */
[----:B------:R-:W-:-:S07]  /*1b00*/  FADD R21, R10, R23 ;  /* 0x000000170a157221 */ /* 0x000fce0000000000 */
.L_x_29:
[----:B------:R-:W-:Y:S05]  /*1b10*/  BSYNC.RECONVERGENT B2 ;  /* 0x0000000000027941 */ /* 0x000fea0003800200 */
.L_x_28:
[----:B------:R-:W-:-:S13]  /*1b20*/  ISETP.LT.OR P0, PT, R8, R9, P0 ;  /* 0x000000090800720c */ /* 0x000fda0000701670 */
[----:B------:R-:W-:Y:S05]  /*1b30*/  @!P0 BRA `(.L_x_21) ;  /* 0x0000000000288947 */ /* 0x000fea0003800000 */
[----:B------:R-:W0:Y:S01]  /*1b40*/  LDC.64 R4, c[0x0][0x380] ;  /* 0x0000e000ff047b82 */ /* 0x000e220000000a00 */
[----:B------:R-:W2:Y:S04]  /*1b50*/  LDG.E.CONSTANT R6, desc[UR6][R2.64+-0x400] ;  /* 0xfffc000602067981 */ /* 0x000ea8000c1e9900 */
[----:B------:R-:W3:Y:S04]  /*1b60*/  LDG.E.CONSTANT R7, desc[UR6][R2.64] ;  /* 0x0000000602077981 */ /* 0x000ee8000c1e9900 */
[----:B------:R-:W4:Y:S01]  /*1b70*/  LDG.E.CONSTANT R9, desc[UR6][R2.64+0x400] ;  /* 0x0004000602097981 */ /* 0x000f22000c1e9900 */
[----:B0-----:R-:W-:-:S06]  /*1b80*/  IMAD.WIDE.U32 R4, R11, 0x4, R4 ;  /* 0x000000040b047825 */ /* 0x001fcc00078e0004 */
[----:B------:R-:W5:Y:S02]  /*1b90*/  LDG.E.CONSTANT R4, desc[UR6][R4.64] ;  /* 0x0000000604047981 */ /* 0x000f64000c1e9900 */
[----:B-----5:R-:W-:-:S04]  /*1ba0*/  FADD R21, R21, R4 ;  /* 0x0000000415157221 */ /* 0x020fc80000000000 */
[----:B--2---:R-:W-:-:S04]  /*1bb0*/  FADD R6, R21, R6 ;  /* 0x0000000615067221 */ /* 0x004fc80000000000 */
[----:B---3--:R-:W-:-:S04]  /*1bc0*/  FADD R6, R6, R7 ;  /* 0x0000000706067221 */ /* 0x008fc80000000000 */
[----:B----4-:R-:W-:-:S07]  /*1bd0*/  FADD R21, R6, R9 ;  /* 0x0000000906157221 */ /* 0x010fce0000000000 */
.L_x_21:
[----:B------:R-:W-:Y:S05]  /*1be0*/  BSYNC.RECONVERGENT B1 ;  /* 0x0000000000017941 */ /* 0x000fea0003800200 */
.L_x_19:
[----:B------:R-:W0:Y:S01]  /*1bf0*/  S2R R6, SR_LANEID ;  /* 0x0000000000067919 */ /* 0x000e220000000000 */
[----:B------:R-:W1:Y:S01]  /*1c00*/  SHFL.DOWN PT, R2, R21, 0x1, 0x1f ;  /* 0x08201f0015027f89 */ /* 0x000e6200000e0000 */
[C---:B0-----:R-:W-:Y:S02]  /*1c10*/  ISETP.GT.AND P0, PT, R6.reuse, 0x1e, PT ;  /* 0x0000001e0600780c */ /* 0x041fe40003f04270 */
[----:B------:R-:W-:-:S11]  /*1c20*/  ISETP.NE.AND P1, PT, R6, RZ, PT ;  /* 0x000000ff0600720c */ /* 0x000fd60003f25270 */
[----:B-1----:R-:W-:Y:S01]  /*1c30*/  @!P0 FADD R21, R2, R21 ;  /* 0x0000001502158221 */ /* 0x002fe20000000000 */
[----:B------:R-:W-:Y:S01]  /*1c40*/  ISETP.GT.AND P0, PT, R6, 0x1d, PT ;  /* 0x0000001d0600780c */ /* 0x000fe20003f04270 */
[----:B------:R-:W0:Y:S01]  /*1c50*/  @!P1 S2R R5, SR_CgaCtaId ;  /* 0x0000000000059919 */ /* 0x000e220000008800 */
[----:B------:R-:W-:Y:S02]  /*1c60*/  @!P1 MOV R4, 0x400 ;  /* 0x0000040000049802 */ /* 0x000fe40000000f00 */
[----:B------:R-:W-:Y:S01]  /*1c70*/  @!P1 SHF.R.U32.HI R3, RZ, 0x3, R0 ;  /* 0x00000003ff039819 */ /* 0x000fe20000011600 */
[----:B------:R-:W1:Y:S03]  /*1c80*/  SHFL.DOWN PT, R2, R21, 0x2, 0x1f ;  /* 0x08401f0015027f89 */ /* 0x000e6600000e0000 */
[----:B------:R-:W-:-:S05]  /*1c90*/  @!P1 LOP3.LUT R3, R3, 0x7c, RZ, 0xc0, !PT ;  /* 0x0000007c03039812 */ /* 0x000fca00078ec0ff */
[----:B-1----:R-:W-:Y:S01]  /*1ca0*/  @!P0 FADD R21, R21, R2 ;  /* 0x0000000215158221 */ /* 0x002fe20000000000 */
[----:B------:R-:W-:Y:S02]  /*1cb0*/  ISETP.GT.AND P0, PT, R6, 0x1b, PT ;  /* 0x0000001b0600780c */ /* 0x000fe40003f04270 */
[----:B0-----:R-:W-:Y:S02]  /*1cc0*/  @!P1 LEA R4, R5, R4, 0x18 ;  /* 0x0000000405049211 */ /* 0x001fe400078ec0ff */
[----:B------:R-:W0:Y:S02]  /*1cd0*/  SHFL.DOWN PT, R2, R21, 0x4, 0x1f ;  /* 0x08801f0015027f89 */ /* 0x000e2400000e0000 */
[----:B------:R-:W-:-:S07]  /*1ce0*/  @!P1 IADD3 R3, PT, PT, R3, R4, RZ ;  /* 0x0000000403039210 */ /* 0x000fce0007ffe0ff */
        /* <DEDUP_REMOVED lines=12> */
[----:B------:R-:W0:Y:S01]  /*1db0*/  S2UR UR5, SR_CgaCtaId ;  /* 0x00000000000579c3 */ /* 0x000e220000008800 */
[----:B------:R-:W-:Y:S02]  /*1dc0*/  UMOV UR4, 0x400 ;  /* 0x0000040000047882 */ /* 0x000fe40000000000 */
[----:B0-----:R-:W-:-:S09]  /*1dd0*/  ULEA UR4, UR5, UR4, 0x18 ;  /* 0x0000000405047291 */ /* 0x001fd2000f8ec0ff */
[----:B---3--:R-:W0:Y:S04]  /*1de0*/  LDS R3, [UR4+0xc] ;  /* 0x00000c04ff037984 */ /* 0x008e280008000800 */
        /* <DEDUP_REMOVED lines=10> */
.L_x_2:
        /* <DEDUP_REMOVED lines=12> */
.L_x_32:
[----:B------:R-:W-:Y:S05]  /*1f50*/  BSYNC.RECONVERGENT B1 ;  /* 0x0000000000017941 */ /* 0x000fea0003800200 */
.L_x_31:
[----:B------:R-:W-:Y:S01]  /*1f60*/  ISETP.GE.AND P0, PT, R11, R20, PT ;  /* 0x000000140b00720c */ /* 0x000fe20003f06270 */
[----:B------:R-:W-:-:S12]  /*1f70*/  BSSY.RECONVERGENT B1, `(.L_x_33) ;  /* 0x0000074000017945 */ /* 0x000fd80003800200 */
[----:B------:R-:W-:Y:S05]  /*1f80*/  @P0 BRA `(.L_x_34) ;  /* 0x0000000400c80947 */ /* 0x000fea0003800000 */
[----:B0-----:R-:W-:Y:S01]  /*1f90*/  LOP3.LUT R3, RZ, R11, RZ, 0x33, !PT ;  /* 0x0000000bff037212 */ /* 0x001fe200078e33ff */
[----:B------:R-:W-:Y:S04]  /*1fa0*/  BSSY.RECONVERGENT B2, `(.L_x_35) ;  /* 0x0000015000027945 */ /* 0x000fe80003800200 */
[----:B------:R-:W-:-:S05]  /*1fb0*/  IMAD.IADD R4, R3, 0x1, R20 ;  /* 0x0000000103047824 */ /* 0x000fca00078e0214 */
        /* <DEDUP_REMOVED lines=10> */
.L_x_37:
[----:B------:R-:W-:-:S06]  /*2060*/  MOV R3, R5 ;  /* 0x0000000500037202 */ /* 0x000fcc0000000f00 */
[----:B------:R0:W2:Y:S01]  /*2070*/  LDG.E.CONSTANT R3, desc[UR6][R2.64] ;  /* 0x0000000602037981 */ /* 0x0000a2000c1e9900 */
[----:B------:R-:W-:Y:S02]  /*2080*/  IADD3 R4, PT, PT, R4, 0x1, RZ ;  /* 0x0000000104047810 */ /* 0x000fe40007ffe0ff */
[----:B------:R-:W-:Y:S02]  /*2090*/  IADD3 R11, PT, PT, R11, 0x100, RZ ;  /* 0x000001000b0b7810 */ /* 0x000fe40007ffe0ff */
[----:B------:R-:W-:Y:S02]  /*20a0*/  ISETP.NE.AND P0, PT, R4, RZ, PT ;  /* 0x000000ff0400720c */ /* 0x000fe40003f05270 */
[----:B0-----:R-:W-:-:S04]  /*20b0*/  IADD3 R2, P2, PT, R2, 0x400, RZ ;  /* 0x0000040002027810 */ /* 0x001fc80007f5e0ff */
[----:B------:R-:W-:Y:S01]  /*20c0*/  IADD3.X R5, PT, PT, RZ, R5, RZ, P2, !PT ;  /* 0x00000005ff057210 */ /* 0x000fe200017fe4ff */
[----:B--2--5:R-:W-:-:S06]  /*20d0*/  FADD R0, R3, R0 ;  /* 0x0000000003007221 */ /* 0x024fcc0000000000 */
[----:B------:R-:W-:Y:S05]  /*20e0*/  @P0 BRA `(.L_x_37) ;  /* 0xfffffffc00dc0947 */ /* 0x000fea000383ffff */
.L_x_36:
[----:B------:R-:W-:Y:S05]  /*20f0*/  BSYNC.RECONVERGENT B2 ;  /* 0x0000000000027941 */ /* 0x000fea0003800200 */
.L_x_35:
        /* <DEDUP_REMOVED lines=8> */
.L_x_40:
        /* <DEDUP_REMOVED lines=9> */
[----:B------:R-:W-:-:S03]  /*2210*/  VIADD R3, R11, 0x800 ;  /* 0x000008000b037836 */ /* 0x000fc60000000000 */
[----:B------:R-:W4:Y:S01]  /*2220*/  LDG.E.CONSTANT R15, desc[UR6][R4.64+0x400] ;  /* 0x00040006040f7981 */ /* 0x000f22000c1e9900 */
        /* <DEDUP_REMOVED lines=32> */
.L_x_39:
[----:B------:R-:W-:Y:S05]  /*2430*/  BSYNC.RECONVERGENT B2 ;  /* 0x0000000000027941 */ /* 0x000fea0003800200 */
.L_x_38:
[----:B------:R-:W-:Y:S01]  /*2440*/  IADD3 R2, PT, PT, -R11, R20, RZ ;  /* 0x000000140b027210 */ /* 0x000fe20007ffe1ff */
[----:B------:R-:W-:Y:S03]  /*2450*/  BSSY.RECONVERGENT B2, `(.L_x_41) ;  /* 0x0000019000027945 */ /* 0x000fe60003800200 */
[----:B------:R-:W-:-:S13]  /*2460*/  ISETP.GT.AND P1, PT, R2, 0x400, PT ;  /* 0x000004000200780c */ /* 0x000fda0003f24270 */
[----:B------:R-:W-:Y:S05]  /*2470*/  @!P1 BRA `(.L_x_42) ;  /* 0x0000000000589947 */ /* 0x000fea0003800000 */
        /* <DEDUP_REMOVED lines=22> */
.L_x_42:
[----:B------:R-:W-:Y:S05]  /*25e0*/  BSYNC.RECONVERGENT B2 ;  /* 0x0000000000027941 */ /* 0x000fea0003800200 */
.L_x_41:
        /* <DEDUP_REMOVED lines=12> */
.L_x_34:
[----:B------:R-:W-:Y:S05]  /*26b0*/  BSYNC.RECONVERGENT B1 ;  /* 0x0000000000017941 */ /* 0x000fea0003800200 */
.L_x_33:
        /* <DEDUP_REMOVED lines=35> */
[----:B--2---:R-:W0:Y:S04]  /*28f0*/  LDS R3, [UR4+0xc] ;  /* 0x00000c04ff037984 */ /* 0x004e280008000800 */
        /* <DEDUP_REMOVED lines=10> */
.L_x_43:
[----:B0-----:R-:W0:Y:S01]  /*29a0*/  S2R R2, SR_LANEID ;  /* 0x0000000000027919 */ /* 0x001e220000000000 */
[----:B------:R-:W-:-:S04]  /*29b0*/  LOP3.LUT R0, R9, 0x3e0, RZ, 0xc0, !PT ;  /* 0x000003e009007812 */ /* 0x000fc800078ec0ff */
[----:B------:R-:W-:Y:S02]  /*29c0*/  IADD3 R3, PT, PT, R0, 0x20, RZ ;  /* 0x0000002000037810 */ /* 0x000fe40007ffe0ff */
[----:B------:R-:W-:Y:S02]  /*29d0*/  LOP3.LUT R7, RZ, R0, RZ, 0x33, !PT ;  /* 0x00000000ff077212 */ /* 0x000fe400078e33ff */
[-C--:B------:R-:W-:Y:S02]  /*29e0*/  ISETP.GT.AND P0, PT, R3, R20.reuse, PT ;  /* 0x000000140300720c */ /* 0x080fe40003f04270 */
[----:B------:R-:W-:-:S04]  /*29f0*/  IADD3 R7, PT, PT, R7, R20, RZ ;  /* 0x0000001407077210 */ /* 0x000fc80007ffe0ff */
[----:B------:R-:W-:-:S05]  /*2a00*/  SEL R4, R7, 0x1f, P0 ;  /* 0x0000001f07047807 */ /* 0x000fca0000000000 */
[----:B------:R-:W1:Y:S01]  /*2a10*/  SHFL.DOWN PT, R0, R5, 0x1, R4 ;  /* 0x0820000005007989 */ /* 0x000e6200000e0004 */
[C---:B0-----:R-:W-:Y:S01]  /*2a20*/  ISETP.GE.AND P0, PT, R2.reuse, R4, PT ;  /* 0x000000040200720c */ /* 0x041fe20003f06270 */
[C---:B------:R-:W-:Y:S01]  /*2a30*/  VIADD R3, R2.reuse, 0x2 ;  /* 0x0000000202037836 */ /* 0x040fe20000000000 */
[----:B------:R-:W-:-:S11]  /*2a40*/  ISETP.NE.AND P1, PT, R2, RZ, PT ;  /* 0x000000ff0200720c */ /* 0x000fd60003f25270 */
[----:B-1----:R-:W-:Y:S01]  /*2a50*/  @!P0 FADD R5, R0, R5 ;  /* 0x0000000500058221 */ /* 0x002fe20000000000 */
[-C--:B------:R-:W-:Y:S01]  /*2a60*/  ISETP.GT.AND P0, PT, R3, R4.reuse, PT ;  /* 0x000000040300720c */ /* 0x080fe20003f04270 */
[----:B------:R-:W0:Y:S01]  /*2a70*/  @!P1 S2R R6, SR_CgaCtaId ;  /* 0x0000000000069919 */ /* 0x000e220000008800 */
[----:B------:R-:W-:Y:S02]  /*2a80*/  IADD3 R3, PT, PT, R2, 0x4, RZ ;  /* 0x0000000402037810 */ /* 0x000fe40007ffe0ff */
[----:B------:R-:W1:Y:S09]  /*2a90*/  SHFL.DOWN PT, R0, R5, 0x2, R4 ;  /* 0x0840000005007989 */ /* 0x000e7200000e0004 */
[----:B-1----:R-:W-:Y:S01]  /*2aa0*/  @!P0 FADD R5, R5, R0 ;  /* 0x0000000005058221 */ /* 0x002fe20000000000 */
[----:B------:R-:W-:-:S02]  /*2ab0*/  ISETP.GT.AND P0, PT, R3, R4, PT ;  /* 0x000000040300720c */ /* 0x000fc40003f04270 */
[----:B------:R-:W-:Y:S02]  /*2ac0*/  IADD3 R3, PT, PT, R2, 0x8, RZ ;  /* 0x0000000802037810 */ /* 0x000fe40007ffe0ff */
[----:B------:R-:W1:Y:S09]  /*2ad0*/  SHFL.DOWN PT, R0, R5, 0x4, R4 ;  /* 0x0880000005007989 */ /* 0x000e7200000e0004 */
[----:B-1----:R-:W-:Y:S01]  /*2ae0*/  @!P0 FADD R5, R5, R0 ;  /* 0x0000000005058221 */ /* 0x002fe20000000000 */
[----:B------:R-:W-:-:S02]  /*2af0*/  ISETP.GT.AND P0, PT, R3, R4, PT ;  /* 0x000000040300720c */ /* 0x000fc40003f04270 */
[----:B------:R-:W-:Y:S02]  /*2b00*/  IADD3 R3, PT, PT, R2, 0x10, RZ ;  /* 0x0000001002037810 */ /* 0x000fe40007ffe0ff */
[----:B------:R-:W1:Y:S01]  /*2b10*/  SHFL.DOWN PT, R0, R5, 0x8, R4 ;  /* 0x0900000005007989 */ /* 0x000e6200000e0004 */
[----:B------:R-:W-:-:S04]  /*2b20*/  @!P1 SHF.R.U32.HI R2, RZ, 0x3, R9 ;  /* 0x00000003ff029819 */ /* 0x000fc80000011609 */
[----:B------:R-:W-:-:S04]  /*2b30*/  @!P1 LOP3.LUT R2, R2, 0x7c, RZ, 0xc0, !PT ;  /* 0x0000007c02029812 */ /* 0x000fc800078ec0ff */
[----:B-1----:R-:W-:Y:S01]  /*2b40*/  @!P0 FADD R5, R5, R0 ;  /* 0x0000000005058221 */ /* 0x002fe20000000000 */
[----:B------:R-:W-:Y:S02]  /*2b50*/  ISETP.GT.AND P0, PT, R3, R4, PT ;  /* 0x000000040300720c */ /* 0x000fe40003f04270 */
[----:B------:R-:W-:Y:S02]  /*2b60*/  @!P1 MOV R3, 0x400 ;  /* 0x0000040000039802 */ /* 0x000fe40000000f00 */
[----:B------:R-:W1:Y:S02]  /*2b70*/  SHFL.DOWN PT, R0, R5, 0x10, R4 ;  /* 0x0a00000005007989 */ /* 0x000e6400000e0004 */
[----:B0-----:R-:W-:-:S04]  /*2b80*/  @!P1 LEA R3, R6, R3, 0x18 ;  /* 0x0000000306039211 */ /* 0x001fc800078ec0ff */
[----:B------:R-:W-:-:S03]  /*2b90*/  @!P1 IADD3 R3, PT, PT, R2, R3, RZ ;  /* 0x0000000302039210 */ /* 0x000fc60007ffe0ff */
[----:B-1----:R-:W-:Y:S01]  /*2ba0*/  @!P0 FADD R5, R5, R0 ;  /* 0x0000000005058221 */ /* 0x002fe20000000000 */
        /* <DEDUP_REMOVED lines=12> */
[----:B-1----:R-:W0:Y:S04]  /*2c70*/  LDS R3, [UR4+0xc] ;  /* 0x00000c04ff037984 */ /* 0x002e280008000800 */
        /* <DEDUP_REMOVED lines=13> */
.L_x_30:
[----:B------:R-:W0:Y:S01]  /*2d50*/  S2R R8, SR_TID.X ;  /* 0x0000000000087919 */ /* 0x000e220000002100 */
[----:B------:R-:W0:Y:S02]  /*2d60*/  LDC.64 R2, c[0x0][0x380] ;  /* 0x0000e000ff027b82 */ /* 0x000e240000000a00 */
[----:B0-----:R-:W-:-:S05]  /*2d70*/  IMAD.WIDE.U32 R2, R8, 0x4, R2 ;  /* 0x0000000408027825 */ /* 0x001fca00078e0002 */
[----:B------:R-:W2:Y:S04]  /*2d80*/  LDG.E.CONSTANT R19, desc[UR6][R2.64] ;  /* 0x0000000602137981 */ /* 0x000ea8000c1e9900 */
[----:B------:R-:W2:Y:S04]  /*2d90*/  LDG.E.CONSTANT R0, desc[UR6][R2.64+0x400] ;  /* 0x0004000602007981 */ /* 0x000ea8000c1e9900 */
[----:B------:R-:W3:Y:S04]  /*2da0*/  LDG.E.CONSTANT R4, desc[UR6][R2.64+0x800] ;  /* 0x0008000602047981 */ /* 0x000ee8000c1e9900 */
[----:B------:R-:W3:Y:S04]  /*2db0*/  LDG.E.CONSTANT R5, desc[UR6][R2.64+0xc00] ;  /* 0x000c000602057981 */ /* 0x000ee8000c1e9900 */
[----:B------:R-:W4:Y:S04]  /*2dc0*/  LDG.E.CONSTANT R6, desc[UR6][R2.64+0x1000] ;  /* 0x0010000602067981 */ /* 0x000f28000c1e9900 */
[----:B------:R-:W4:Y:S04]  /*2dd0*/  LDG.E.CONSTANT R7, desc[UR6][R2.64+0x1400] ;  /* 0x0014000602077981 */ /* 0x000f28000c1e9900 */
[----:B------:R-:W5:Y:S04]  /*2de0*/  LDG.E.CONSTANT R9, desc[UR6][R2.64+0x1800] ;  /* 0x0018000602097981 */ /* 0x000f68000c1e9900 */
        /* <DEDUP_REMOVED lines=8> */
[----:B------:R-:W5:Y:S01]  /*2e70*/  LDG.E.CONSTANT R18, desc[UR6][R2.64+0x3c00] ;  /* 0x003c000602127981 */ /* 0x000f62000c1e9900 */
[----:B------:R-:W-:Y:S01]  /*2e80*/  ISETP.GE.U32.AND P0, PT, R20, 0x2000, PT ;  /* 0x000020001400780c */ /* 0x000fe20003f06070 */
[----:B--2---:R-:W-:Y:S01]  /*2e90*/  FADD R0, R19, R0 ;  /* 0x0000000013007221 */ /* 0x004fe20000000000 */
[----:B---3--:R-:W-:-:S04]  /*2ea0*/  FADD R5, R4, R5 ;  /* 0x0000000504057221 */ /* 0x008fc80000000000 */
[----:B------:R-:W-:Y:S01]  /*2eb0*/  FADD R0, R0, R5 ;  /* 0x0000000500007221 */ /* 0x000fe20000000000 */
[----:B----4-:R-:W-:Y:S01]  /*2ec0*/  FADD R6, R6, R7 ;  /* 0x0000000706067221 */ /* 0x010fe20000000000 */
[----:B-----5:R-:W-:-:S04]  /*2ed0*/  FADD R9, R9, R10 ;  /* 0x0000000a09097221 */ /* 0x020fc80000000000 */
[----:B------:R-:W-:Y:S01]  /*2ee0*/  FADD R9, R6, R9 ;  /* 0x0000000906097221 */ /* 0x000fe20000000000 */
[----:B------:R-:W-:-:S03]  /*2ef0*/  FADD R11, R11, R12 ;  /* 0x0000000c0b0b7221 */ /* 0x000fc60000000000 */
[----:B------:R-:W-:Y:S01]  /*2f00*/  FADD R0, R0, R9 ;  /* 0x0000000900007221 */ /* 0x000fe20000000000 */
[----:B------:R-:W-:-:S04]  /*2f10*/  FADD R14, R13, R14 ;  /* 0x0000000e0d0e7221 */ /* 0x000fc80000000000 */
[----:B------:R-:W-:Y:S01]  /*2f20*/  FADD R11, R11, R14 ;  /* 0x0000000e0b0b7221 */ /* 0x000fe20000000000 */
[----:B------:R-:W-:Y:S01]  /*2f30*/  FADD R15, R15, R16 ;  /* 0x000000100f0f7221 */ /* 0x000fe20000000000 */
[----:B------:R-:W-:-:S04]  /*2f40*/  FADD R18, R17, R18 ;  /* 0x0000001211127221 */ /* 0x000fc80000000000 */
[----:B------:R-:W-:-:S04]  /*2f50*/  FADD R18, R15, R18 ;  /* 0x000000120f127221 */ /* 0x000fc80000000000 */
[----:B------:R-:W-:Y:S01]  /*2f60*/  FADD R5, R11, R18 ;  /* 0x000000120b057221 */ /* 0x000fe20000000000 */
[----:B------:R-:W-:-:S03]  /*2f70*/  HFMA2 R11, -RZ, RZ, 0, 0.00048828125 ;  /* 0x00001000ff0b7431 */ /* 0x000fc600000001ff */
[----:B------:R-:W-:Y:S01]  /*2f80*/  FADD R0, R0, R5 ;  /* 0x0000000500007221 */ /* 0x000fe20000000000 */
[----:B------:R-:W-:Y:S06]  /*2f90*/  @!P0 BRA `(.L_x_44) ;  /* 0x0000000000ac8947 */ /* 0x000fec0003800000 */
[----:B------:R-:W0:Y:S01]  /*2fa0*/  LDC R7, c[0x0][0x390] ;  /* 0x0000e400ff077b82 */ /* 0x000e220000000800 */
[----:B------:R-:W-:Y:S02]  /*2fb0*/  IADD3 R6, PT, PT, R20, -0x1000, RZ ;  /* 0xfffff00014067810 */ /* 0x000fe40007ffe0ff */
[----:B------:R-:W-:-:S07]  /*2fc0*/  MOV R11, 0x1000 ;  /* 0x00001000000b7802 */ /* 0x000fce0000000f00 */
.L_x_46:
[----:B------:R-:W-:-:S05]  /*2fd0*/  IMAD.WIDE R4, R11, 0x4, R2 ;  /* 0x000000040b047825 */ /* 0x000fca00078e0202 */
[----:B------:R-:W2:Y:S04]  /*2fe0*/  LDG.E.CONSTANT R20, desc[UR6][R4.64+0x400] ;  /* 0x0004000604147981 */ /* 0x000ea8000c1e9900 */
[----:B------:R-:W2:Y:S04]  /*2ff0*/  LDG.E.CONSTANT R21, desc[UR6][R4.64+0x800] ;  /* 0x0008000604157981 */ /* 0x000ea8000c1e9900 */
        /* <DEDUP_REMOVED lines=13> */
[----:B------:R1:W5:Y:S01]  /*30d0*/  LDG.E.CONSTANT R18, desc[UR6][R4.64+0x3c00] ;  /* 0x003c000604127981 */ /* 0x000362000c1e9900 */
[----:B--2---:R-:W-:Y:S01]  /*30e0*/  FADD R21, R20, R21 ;  /* 0x0000001514157221 */ /* 0x004fe20000000000 */
[----:B0-----:R-:W-:-:S05]  /*30f0*/  MOV R20, R7 ;  /* 0x0000000700147202 */ /* 0x001fca0000000f00 */
[----:B-1----:R-:W-:Y:S02]  /*3100*/  IMAD.IADD R4, R20, 0x1, -R11 ;  /* 0x0000000114047824 */ /* 0x002fe400078e0a0b */
[----:B---3--:R-:W-:-:S03]  /*3110*/  FADD R0, R19, R0 ;  /* 0x0000000013007221 */ /* 0x008fc60000000000 */
[----:B------:R-:W-:Y:S01]  /*3120*/  ISETP.GE.AND P0, PT, R4, 0x1000, PT ;  /* 0x000010000400780c */ /* 0x000fe20003f06270 */
[----:B----4-:R-:W-:Y:S01]  /*3130*/  FADD R22, R22, R23 ;  /* 0x0000001716167221 */ /* 0x010fe20000000000 */
[----:B------:R-:W-:Y:S01]  /*3140*/  FADD R0, R0, R21 ;  /* 0x0000001500007221 */ /* 0x000fe20000000000 */
[----:B-----5:R-:W-:-:S04]  /*3150*/  FADD R25, R24, R25 ;  /* 0x0000001918197221 */ /* 0x020fc80000000000 */
[----:B------:R-:W-:Y:S01]  /*3160*/  FADD R25, R22, R25 ;  /* 0x0000001916197221 */ /* 0x000fe20000000000 */
[----:B------:R-:W-:Y:S01]  /*3170*/  FADD R16, R16, R17 ;  /* 0x0000001110107221 */ /* 0x000fe20000000000 */
[----:B------:R-:W-:-:S04]  /*3180*/  FADD R15, R15, R10 ;  /* 0x0000000a0f0f7221 */ /* 0x000fc80000000000 */
[----:B------:R-:W-:Y:S01]  /*3190*/  FADD R15, R16, R15 ;  /* 0x0000000f100f7221 */ /* 0x000fe20000000000 */
[----:B------:R-:W-:Y:S01]  /*31a0*/  FADD R9, R14, R9 ;  /* 0x000000090e097221 */ /* 0x000fe20000000000 */
[----:B------:R-:W-:-:S04]  /*31b0*/  FADD R12, R13, R12 ;  /* 0x0000000c0d0c7221 */ /* 0x000fc80000000000 */
[----:B------:R-:W-:Y:S01]  /*31c0*/  FADD R12, R9, R12 ;  /* 0x0000000c090c7221 */ /* 0x000fe20000000000 */
[----:B------:R-:W-:-:S03]  /*31d0*/  FADD R0, R0, R25 ;  /* 0x0000001900007221 */ /* 0x000fc60000000000 */
[----:B------:R-:W-:-:S04]  /*31e0*/  FADD R15, R15, R12 ;  /* 0x0000000c0f0f7221 */ /* 0x000fc80000000000 */
[----:B------:R-:W-:-:S04]  /*31f0*/  FADD R15, R0, R15 ;  /* 0x0000000f000f7221 */ /* 0x000fc80000000000 */
[----:B------:R-:W-:Y:S01]  /*3200*/  FADD R0, R18, R15 ;  /* 0x0000000f12007221 */ /* 0x000fe20000000000 */
[----:B------:R-:W-:Y:S06]  /*3210*/  @!P0 BRA `(.L_x_45) ;  /* 0x0000000800308947 */ /* 0x000fec0003800000 */
[----:B------:R-:W-:-:S04]  /*3220*/  IADD3 R11, PT, PT, R11, 0x1000, RZ ;  /* 0x000010000b0b7810 */ /* 0x000fc80007ffe0ff */
[----:B------:R-:W-:-:S13]  /*3230*/  ISETP.GT.AND P0, PT, R11, R6, PT ;  /* 0x000000060b00720c */ /* 0x000fda0003f04270 */
[----:B------:R-:W-:Y:S05]  /*3240*/  @!P0 BRA `(.L_x_46) ;  /* 0xfffffffc00608947 */ /* 0x000fea000383ffff */
.L_x_44:
[----:B------:R-:W-:-:S13]  /*3250*/  ISETP.GE.AND P0, PT, R11, R20, PT ;  /* 0x000000140b00720c */ /* 0x000fda0003f06270 */
[----:B------:R-:W-:Y:S05]  /*3260*/  @P0 BRA `(.L_x_45) ;  /* 0x00000008001c0947 */ /* 0x000fea0003800000 */
[----:B------:R-:W-:Y:S01]  /*3270*/  IADD3 R9, PT, PT, -R11, R20, RZ ;  /* 0x000000140b097210 */ /* 0x000fe20007ffe1ff */
[----:B------:R-:W-:Y:S03]  /*3280*/  BSSY.RECONVERGENT B1, `(.L_x_45) ;  /* 0x0000085000017945 */ /* 0x000fe60003800200 */
        /* <DEDUP_REMOVED lines=16> */
.L_x_50:
        /* <DEDUP_REMOVED lines=8> */
.L_x_49:
[----:B------:R-:W-:Y:S05]  /*3410*/  BSYNC.RECONVERGENT B2 ;  /* 0x0000000000027941 */ /* 0x000fea0003800200 */
.L_x_48:
[----:B------:R-:W-:Y:S05]  /*3420*/  @!P1 BRA `(.L_x_47) ;  /* 0x0000000400a89947 */ /* 0x000fea0003800000 */
[----:B------:R-:W0:Y:S01]  /*3430*/  LDCU.64 UR4, c[0x0][0x380] ;  /* 0x00007000ff0477ac */ /* 0x000e220008000a00 */
[----:B------:R-:W-:Y:S01]  /*3440*/  IADD3 R5, PT, PT, R9, -R10, RZ ;  /* 0x8000000a09057210 */ /* 0x000fe20007ffe0ff */
[----:B------:R-:W-:Y:S01]  /*3450*/  BSSY.RECONVERGENT B2, `(.L_x_51) ;  /* 0x000003b000027945 */ /* 0x000fe20003800200 */
[CC--:B------:R-:W-:Y:S02]  /*3460*/  IADD3 R3, P0, PT, R10.reuse, R11.reuse, RZ ;  /* 0x0000000b0a037210 */ /* 0x0c0fe40007f1e0ff */
[----:B------:R-:W-:Y:S02]  /*3470*/  ISETP.GT.AND P1, PT, R5, 0xc00, PT ;  /* 0x00000c000500780c */ /* 0x000fe40003f24270 */
[----:B------:R-:W-:Y:S01]  /*3480*/  IADD3 R11, PT, PT, R10, R11, RZ ;  /* 0x0000000b0a0b7210 */ /* 0x000fe20007ffe0ff */
[----:B------:R-:W-:Y:S01]  /*3490*/  IMAD.X R4, RZ, RZ, RZ, P0 ;  /* 0x000000ffff047224 */ /* 0x000fe200000e06ff */
[----:B0-----:R-:W-:-:S04]  /*34a0*/  LEA R2, P0, R3, UR4, 0x2 ;  /* 0x0000000403027c11 */ /* 0x001fc8000f8010ff */
[----:B------:R-:W-:Y:S02]  /*34b0*/  LEA.HI.X R3, R3, UR5, R4, 0x2, P0 ;  /* 0x0000000503037c11 */ /* 0x000fe400080f1404 */
[----:B------:R-:W-:-:S04]  /*34c0*/  IADD3 R2, P0, PT, R2, 0x800, RZ ;  /* 0x0000080002027810 */ /* 0x000fc80007f1e0ff */
[----:B------:R-:W-:Y:S02]  /*34d0*/  IADD3.X R3, PT, PT, RZ, R3, RZ, P0, !PT ;  /* 0x00000003ff037210 */ /* 0x000fe400007fe4ff */
[----:B------:R-:W-:Y:S01]  /*34e0*/  PLOP3.LUT P0, PT, PT, PT, PT, 0x80, 0x8 ;  /* 0x000000000008781c */ /* 0x000fe20003f0f070 */
[----:B------:R-:W-:-:S12]  /*34f0*/  @!P1 BRA `(.L_x_52) ;  /* 0x0000000000c09947 */ /* 0x000fd80003800000 */
[----:B------:R-:W-:Y:S02]  /*3500*/  PLOP3.LUT P0, PT, PT, PT, PT, 0x8, 0x80 ;  /* 0x000000000080781c */ /* 0x000fe40003f0e170 */
[----:B------:R-:W-:-:S11]  /*3510*/  IADD3 R13, PT, PT, R9, -0xc00, RZ ;  /* 0xfffff400090d7810 */ /* 0x000fd60007ffe0ff */
.L_x_53:
[----:B------:R-:W0:Y:S01]  /*3520*/  LDC.64 R4, c[0x0][0x380] ;  /* 0x0000e000ff047b82 */ /* 0x000e220000000a00 */
[----:B------:R-:W2:Y:S01]  /*3530*/  LDG.E.CONSTANT R12, desc[UR6][R2.64+-0x400] ;  /* 0xfffc0006020c7981 */ /* 0x000ea2000c1e9900 */
[----:B------:R-:W-:-:S03]  /*3540*/  IADD3 R25, PT, PT, R11, 0x400, RZ ;  /* 0x000004000b197810 */ /* 0x000fc60007ffe0ff */
[----:B------:R-:W3:Y:S04]  /*3550*/  LDG.E.CONSTANT R20, desc[UR6][R2.64] ;  /* 0x0000000602147981 */ /* 0x000ee8000c1e9900 */
[----:B------:R-:W4:Y:S01]  /*3560*/  LDG.E.CONSTANT R19, desc[UR6][R2.64+0x400] ;  /* 0x0004000602137981 */ /* 0x000f22000c1e9900 */
[----:B------:R-:W-:-:S03]  /*3570*/  IADD3 R7, PT, PT, R11, 0x800, RZ ;  /* 0x000008000b077810 */ /* 0x000fc60007ffe0ff */
[----:B------:R-:W5:Y:S04]  /*3580*/  LDG.E.CONSTANT R17, desc[UR6][R2.64+0xc00] ;  /* 0x000c000602117981 */ /* 0x000f68000c1e9900 */
[----:B------:R-:W5:Y:S01]  /*3590*/  LDG.E.CONSTANT R16, desc[UR6][R2.64+0x1000] ;  /* 0x0010000602107981 */ /* 0x000f62000c1e9900 */
[----:B------:R-:W-:-:S03]  /*35a0*/  IADD3 R23, PT, PT, R11, 0xc00, RZ ;  /* 0x00000c000b177810 */ /* 0x000fc60007ffe0ff */
[----:B------:R-:W5:Y:S01]  /*35b0*/  LDG.E.CONSTANT R22, desc[UR6][R2.64+0x1c00] ;  /* 0x001c000602167981 */ /* 0x000f62000c1e9900 */
[----:B0-----:R-:W-:-:S03]  /*35c0*/  IMAD.WIDE.U32 R14, R11, 0x4, R4 ;  /* 0x000000040b0e7825 */ /* 0x001fc600078e0004 */
[----:B------:R-:W5:Y:S04]  /*35d0*/  LDG.E.CONSTANT R21, desc[UR6][R2.64+0x2000] ;  /* 0x0020000602157981 */ /* 0x000f68000c1e9900 */
[----:B------:R-:W5:Y:S04]  /*35e0*/  LDG.E.CONSTANT R26, desc[UR6][R2.64+0x3000] ;  /* 0x00300006021a7981 */ /* 0x000f68000c1e9900 */
[----:B------:R-:W2:Y:S01]  /*35f0*/  LDG.E.CONSTANT R15, desc[UR6][R14.64] ;  /* 0x000000060e0f7981 */ /* 0x000ea2000c1e9900 */
[----:B------:R-:W-:-:S05]  /*3600*/  IMAD.WIDE.U32 R24, R25, 0x4, R4 ;  /* 0x0000000419187825 */ /* 0x000fca00078e0004 */
[----:B------:R-:W5:Y:S01]  /*3610*/  LDG.E.CONSTANT R18, desc[UR6][R24.64] ;  /* 0x0000000618127981 */ /* 0x000f62000c1e9900 */
[----:B------:R-:W-:-:S03]  /*3620*/  IMAD.WIDE.U32 R6, R7, 0x4, R4 ;  /* 0x0000000407067825 */ /* 0x000fc600078e0004 */
        /* <DEDUP_REMOVED lines=8> */
[----:B------:R-:W-:Y:S01]  /*36b0*/  ISETP.GE.AND P1, PT, R10, R13, PT ;  /* 0x0000000d0a00720c */ /* 0x000fe20003f26270 */
[----:B------:R-:W-:Y:S01]  /*36c0*/  VIADD R11, R11, 0x1000 ;  /* 0x000010000b0b7836 */ /* 0x000fe20000000000 */
[----:B0-----:R-:W-:-:S04]  /*36d0*/  IADD3 R2, P2, PT, R2, 0x4000, RZ ;  /* 0x0000400002027810 */ /* 0x001fc80007f5e0ff */
        /* <DEDUP_REMOVED lines=18> */
.L_x_52:
[----:B------:R-:W-:Y:S05]  /*3800*/  BSYNC.RECONVERGENT B2 ;  /* 0x0000000000027941 */ /* 0x000fea0003800200 */
.L_x_51:
[----:B------:R-:W-:Y:S01]  /*3810*/  IADD3 R4, PT, PT, R9, -R10, RZ ;  /* 0x8000000a09047210 */ /* 0x000fe20007ffe0ff */
[----:B------:R-:W-:Y:S03]  /*3820*/  BSSY.RECONVERGENT B2, `(.L_x_54) ;  /* 0x000001e000027945 */ /* 0x000fe60003800200 */
[----:B------:R-:W-:-:S13]  /*3830*/  ISETP.GT.AND P1, PT, R4, 0x400, PT ;  /* 0x000004000400780c */ /* 0x000fda0003f24270 */
[----:B------:R-:W-:Y:S05]  /*3840*/  @!P1 BRA `(.L_x_55) ;  /* 0x00000000006c9947 */ /* 0x000fea0003800000 */
[----:B------:R-:W0:Y:S01]  /*3850*/  LDC.64 R6, c[0x0][0x380] ;  /* 0x0000e000ff067b82 */ /* 0x000e220000000a00 */
[----:B------:R-:W2:Y:S01]  /*3860*/  LDG.E.CONSTANT R13, desc[UR6][R2.64+-0x400] ;  /* 0xfffc0006020d7981 */ /* 0x000ea2000c1e9900 */
[----:B------:R-:W-:-:S03]  /*3870*/  IADD3 R17, PT, PT, R11, 0x400, RZ ;  /* 0x000004000b117810 */ /* 0x000fc60007ffe0ff */
[----:B------:R-:W3:Y:S04]  /*3880*/  LDG.E.CONSTANT R15, desc[UR6][R2.64] ;  /* 0x00000006020f7981 */ /* 0x000ee8000c1e9900 */
[----:B------:R-:W4:Y:S04]  /*3890*/  LDG.E.CONSTANT R19, desc[UR6][R2.64+0xc00] ;  /* 0x000c000602137981 */ /* 0x000f28000c1e9900 */
[----:B------:R-:W5:Y:S04]  /*38a0*/  LDG.E.CONSTANT R21, desc[UR6][R2.64+0x1000] ;  /* 0x0010000602157981 */ /* 0x000f68000c1e9900 */
[----:B------:R-:W5:Y:S01]  /*38b0*/  LDG.E.CONSTANT R23, desc[UR6][R2.64+0x1400] ;  /* 0x0014000602177981 */ /* 0x000f62000c1e9900 */
[----:B0-----:R-:W-:-:S06]  /*38c0*/  IMAD.WIDE.U32 R4, R11, 0x4, R6 ;  /* 0x000000040b047825 */ /* 0x001fcc00078e0006 */
[----:B------:R0:W2:Y:S01]  /*38d0*/  LDG.E.CONSTANT R5, desc[UR6][R4.64] ;  /* 0x0000000604057981 */ /* 0x0000a2000c1e9900 */
[----:B------:R-:W-:-:S03]  /*38e0*/  IMAD.WIDE.U32 R6, R17, 0x4, R6 ;  /* 0x0000000411067825 */ /* 0x000fc600078e0006 */
[----:B------:R1:W4:Y:S04]  /*38f0*/  LDG.E.CONSTANT R17, desc[UR6][R2.64+0x400] ;  /* 0x0004000602117981 */ /* 0x000328000c1e9900 */
[----:B------:R-:W5:Y:S01]  /*3900*/  LDG.E.CONSTANT R7, desc[UR6][R6.64] ;  /* 0x0000000606077981 */ /* 0x000f62000c1e9900 */
[----:B0-----:R-:W-:Y:S02]  /*3910*/  IADD3 R4, P1, PT, R2, 0x2000, RZ ;  /* 0x0000200002047810 */ /* 0x001fe40007f3e0ff */
[----:B------:R-:W-:Y:S02]  /*3920*/  PLOP3.LUT P0, PT, PT, PT, PT, 0x8, 0x80 ;  /* 0x000000000080781c */ /* 0x000fe40003f0e170 */
[----:B------:R-:W-:Y:S02]  /*3930*/  IADD3 R10, PT, PT, R10, 0x800, RZ ;  /* 0x000008000a0a7810 */ /* 0x000fe40007ffe0ff */
[----:B------:R-:W-:-:S02]  /*3940*/  IADD3 R11, PT, PT, R11, 0x800, RZ ;  /* 0x000008000b0b7810 */ /* 0x000fc40007ffe0ff */
[----:B-1----:R-:W-:Y:S01]  /*3950*/  MOV R2, R4 ;  /* 0x0000000400027202 */ /* 0x002fe20000000f00 */
[----:B--2---:R-:W-:-:S04]  /*3960*/  FADD R0, R0, R5 ;  /* 0x0000000500007221 */ /* 0x004fc80000000000 */
[----:B------:R-:W-:-:S04]  /*3970*/  FADD R0, R0, R13 ;  /* 0x0000000d00007221 */ /* 0x000fc80000000000 */
[----:B---3--:R-:W-:-:S04]  /*3980*/  FADD R0, R0, R15 ;  /* 0x0000000f00007221 */ /* 0x008fc80000000000 */
[----:B----4-:R-:W-:-:S04]  /*3990*/  FADD R0, R0, R17 ;  /* 0x0000001100007221 */ /* 0x010fc80000000000 */
[----:B-----5:R-:W-:-:S04]  /*39a0*/  FADD R0, R0, R7 ;  /* 0x0000000700007221 */ /* 0x020fc80000000000 */
[----:B------:R-:W-:Y:S01]  /*39b0*/  FADD R0, R0, R19 ;  /* 0x0000001300007221 */ /* 0x000fe20000000000 */
[----:B------:R-:W-:-:S03]  /*39c0*/  IADD3.X R5, PT, PT, RZ, R3, RZ, P1, !PT ;  /* 0x00000003ff057210 */ /* 0x000fc60000ffe4ff */
[----:B------:R-:W-:Y:S01]  /*39d0*/  FADD R0, R0, R21 ;  /* 0x0000001500007221 */ /* 0x000fe20000000000 */
[----:B------:R-:W-:-:S03]  /*39e0*/  MOV R3, R5 ;  /* 0x0000000500037202 */ /* 0x000fc60000000f00 */
[----:B------:R-:W-:-:S07]  /*39f0*/  FADD R0, R0, R23 ;  /* 0x0000001700007221 */ /* 0x000fce0000000000 */
.L_x_55:
[----:B------:R-:W-:Y:S05]  /*3a00*/  BSYNC.RECONVERGENT B2 ;  /* 0x0000000000027941 */ /* 0x000fea0003800200 */
.L_x_54:
[----:B------:R-:W-:-:S13]  /*3a10*/  ISETP.LT.OR P0, PT, R10, R9, P0 ;  /* 0x000000090a00720c */ /* 0x000fda0000701670 */
[----:B------:R-:W-:Y:S05]  /*3a20*/  @!P0 BRA `(.L_x_47) ;  /* 0x0000000000288947 */ /* 0x000fea0003800000 */
[----:B------:R-:W0:Y:S01]  /*3a30*/  LDC.64 R4, c[0x0][0x380] ;  /* 0x0000e000ff047b82 */ /* 0x000e220000000a00 */
[----:B------:R-:W2:Y:S04]  /*3a40*/  LDG.E.CONSTANT R7, desc[UR6][R2.64+-0x400] ;  /* 0xfffc000602077981 */ /* 0x000ea8000c1e9900 */
[----:B------:R-:W3:Y:S01]  /*3a50*/  LDG.E.CONSTANT R9, desc[UR6][R2.64] ;  /* 0x0000000602097981 */ /* 0x000ee2000c1e9900 */
[----:B0-----:R-:W-:-:S03]  /*3a60*/  IMAD.WIDE.U32 R4, R11, 0x4, R4 ;  /* 0x000000040b047825 */ /* 0x001fc600078e0004 */
[----:B------:R-:W4:Y:S04]  /*3a70*/  LDG.E.CONSTANT R11, desc[UR6][R2.64+0x400] ;  /* 0x00040006020b7981 */ /* 0x000f28000c1e9900 */
[----:B------:R-:W5:Y:S02]  /*3a80*/  LDG.E.CONSTANT R5, desc[UR6][R4.64] ;  /* 0x0000000604057981 */ /* 0x000f64000c1e9900 */
[----:B-----5:R-:W-:-:S04]  /*3a90*/  FADD R0, R0, R5 ;  /* 0x0000000500007221 */ /* 0x020fc80000000000 */
[----:B--2---:R-:W-:-:S04]  /*3aa0*/  FADD R0, R0, R7 ;  /* 0x0000000700007221 */ /* 0x004fc80000000000 */
[----:B---3--:R-:W-:-:S04]  /*3ab0*/  FADD R0, R0, R9 ;  /* 0x0000000900007221 */ /* 0x008fc80000000000 */
[----:B----4-:R-:W-:-:S07]  /*3ac0*/  FADD R0, R0, R11 ;  /* 0x0000000b00007221 */ /* 0x010fce0000000000 */
.L_x_47:
[----:B------:R-:W-:Y:S05]  /*3ad0*/  BSYNC.RECONVERGENT B1 ;  /* 0x0000000000017941 */ /* 0x000fea0003800200 */
.L_x_45:
[----:B------:R-:W0:Y:S01]  /*3ae0*/  S2R R6, SR_LANEID ;  /* 0x0000000000067919 */ /* 0x000e220000000000 */
[----:B------:R-:W-:-:S05]  /*3af0*/  MOV R3, R0 ;  /* 0x0000000000037202 */ /* 0x000fca0000000f00 */
        /* <DEDUP_REMOVED lines=30> */
[----:B------:R-:W1:Y:S04]  /*3ce0*/  LDS R3, [UR4+0xc] ;  /* 0x00000c04ff037984 */ /* 0x000e680008000800 */
[----:B0-----:R-:W0:Y:S04]  /*3cf0*/  LDS.128 R4, [UR4+0x10] ;  /* 0x00001004ff047984 */ /* 0x001e280008000c00 */
[----:B------:R-:W2:Y:S01]  /*3d00*/  LDS.64 R8, [UR4+0x20] ;  /* 0x00002004ff087984 */ /* 0x000ea20008000a00 */
[----:B-1----:R-:W-:-:S04]  /*3d10*/  FADD R3, R0, R3 ;  /* 0x0000000300037221 */ /* 0x002fc80000000000 */
[----:B0-----:R-:W-:-:S04]  /*3d20*/  FADD R4, R3, R4 ;  /* 0x0000000403047221 */ /* 0x001fc80000000000 */
[----:B------:R-:W-:-:S04]  /*3d30*/  FADD R5, R4, R5 ;  /* 0x0000000504057221 */ /* 0x000fc80000000000 */
[----:B------:R-:W-:-:S04]  /*3d40*/  FADD R6, R5, R6 ;  /* 0x0000000605067221 */ /* 0x000fc80000000000 */
[----:B------:R-:W-:-:S04]  /*3d50*/  FADD R7, R6, R7 ;  /* 0x0000000706077221 */ /* 0x000fc80000000000 */
[----:B--2---:R-:W-:-:S04]  /*3d60*/  FADD R8, R7, R8 ;  /* 0x0000000807087221 */ /* 0x004fc80000000000 */
[----:B------:R-:W-:-:S07]  /*3d70*/  FADD R0, R8, R9 ;  /* 0x0000000908007221 */ /* 0x000fce0000000000 */
.L_x_17:
[----:B------:R-:W-:Y:S05]  /*3d80*/  BSYNC.RECONVERGENT B0 ;  /* 0x0000000000007941 */ /* 0x000fea0003800200 */
.L_x_1:
[----:B------:R-:W-:Y:S05]  /*3d90*/  @P0 EXIT ;  /* 0x000000000000094d */ /* 0x000fea0003800000 */
[----:B01234-:R-:W0:Y:S01]  /*3da0*/  LDC.64 R2, c[0x0][0x388] ;  /* 0x0000e200ff027b82 */ /* 0x01fe220000000a00 */
[----:B------:R-:W1:Y:S02]  /*3db0*/  LDCU UR4, c[0x0][0x398] ;  /* 0x00007300ff0477ac */ /* 0x000e640008000800 */
[----:B-1----:R-:W-:-:S05]  /*3dc0*/  FADD R5, R0, UR4 ;  /* 0x0000000400057e21 */ /* 0x002fca0008000000 */
[----:B0-----:R-:W-:Y:S01]  /*3dd0*/  STG.E desc[UR6][R2.64], R5 ;  /* 0x0000000502007986 */ /* 0x001fe2000c101906 */
[----:B------:R-:W-:Y:S05]  /*3de0*/  EXIT ;  /* 0x000000000000794d */ /* 0x000fea0003800000 */
.L_x_56:
[----:B------:R-:W-:-:S00]  /*3df0*/  BRA `(.L_x_56) ;  /* 0xfffffffc00fc7947 */ /* 0x000fc0000383ffff */
[----:B------:R-:W-:-:S00]  /*3e00*/  NOP ;  /* 0x0000000000007918 */ /* 0x000fc00000000000 */
[----:B------:R-:W-:-:S00]  /*3e10*/  NOP ;  /* 0x0000000000007918 */ /* 0x000fc00000000000 */
[----:B------:R-:W-:-:S00]  /*3e20*/  NOP ;  /* 0x0000000000007918 */ /* 0x000fc00000000000 */
[----:B------:R-:W-:-:S00]  /*3e30*/  NOP ;  /* 0x0000000000007918 */ /* 0x000fc00000000000 */
[----:B------:R-:W-:-:S00]  /*3e40*/  NOP ;  /* 0x0000000000007918 */ /* 0x000fc00000000000 */
[----:B------:R-:W-:-:S00]  /*3e50*/  NOP ;  /* 0x0000000000007918 */ /* 0x000fc00000000000 */
[----:B------:R-:W-:-:S00]  /*3e60*/  NOP ;  /* 0x0000000000007918 */ /* 0x000fc00000000000 */
[----:B------:R-:W-:-:S00]  /*3e70*/  NOP ;  /* 0x0000000000007918 */ /* 0x000fc00000000000 */
.L_x_304:


//--------------------- .text._ZN3cub18CUB_300001_SM_10006detail6reduce18DeviceReduceKernelINS2_10policy_hubIfyN4cuda3std3__44plusIfEEE10Policy1000EN6thrust24THRUST_300001_SM_1000_NS18transform_iteratorINSD_12zip_functionINS7_10multipliesIfEEEENSD_12zip_iteratorINS7_5tupleIJNSD_6detail15normal_iteratorINSD_10device_ptrIdEEEESP_EEEEENSD_11use_defaultESS_EEyS9_fNS7_10__identityEEEvT0_PT3_T1_NS0_13GridEvenShareISY_EET2_T4_ --------------------------
	.section	.text._ZN3cub18CUB_300001_SM_10006detail6reduce18DeviceReduceKernelINS2_10policy_hubIfyN4cuda3std3__44plusIfEEE10Policy1000EN6thrust24THRUST_300001_SM_1000_NS18transform_iteratorINSD_12zip_functionINS7_10multipliesIfEEEENSD_12zip_iteratorINS7_5tupleIJNSD_6detail15normal_iteratorINSD_10device_ptrIdEEEESP_EEEEENSD_11use_defaultESS_EEyS9_fNS7_10__identityEEEvT0_PT3_T1_NS0_13GridEvenShareISY_EET2_T4_,"ax",@progbits
	.align	128
        .global         _ZN3cub18CUB_300001_SM_10006detail6reduce18DeviceReduceKernelINS2_10policy_hubIfyN4cuda3std3__44plusIfEEE10Policy1000EN6thrust24THRUST_300001_SM_1000_NS18transform_iteratorINSD_12zip_functionINS7_10multipliesIfEEEENSD_12zip_iteratorINS7_5tupleIJNSD_6detail15normal_iteratorINSD_10device_ptrIdEEEESP_EEEEENSD_11use_defaultESS_EEyS9_fNS7_10__identityEEEvT0_PT3_T1_NS0_13GridEvenShareISY_EET2_T4_
        .type           _ZN3cub18CUB_300001_SM_10006detail6reduce18DeviceReduceKernelINS2_10policy_hubIfyN4cuda3std3__44plusIfEEE10Policy1000EN6thrust24THRUST_300001_SM_1000_NS18transform_iteratorINSD_12zip_functionINS7_10multipliesIfEEEENSD_12zip_iteratorINS7_5tupleIJNSD_6detail15normal_iteratorINSD_10device_ptrIdEEEESP_EEEEENSD_11use_defaultESS_EEyS9_fNS7_10__identityEEEvT0_PT3_T1_NS0_13GridEvenShareISY_EET2_T4_,@function
        .size           _ZN3cub18CUB_300001_SM_10006detail6reduce18DeviceReduceKernelINS2_10policy_hubIfyN4cuda3std3__44plusIfEEE10Policy1000EN6thrust24THRUST_300001_SM_1000_NS18transform_iteratorINSD_12zip_functionINS7_10multipliesIfEEEENSD_12zip_iteratorINS7_5tupleIJNSD_6detail15normal_iteratorINSD_10device_ptrIdEEEESP_EEEEENSD_11use_defaultESS_EEyS9_fNS7_10__identityEEEvT0_PT3_T1_NS0_13GridEvenShareISY_EET2_T4_,(.L_x_305 - _ZN3cub18CUB_300001_SM_10006detail6reduce18DeviceReduceKernelINS2_10policy_hubIfyN4cuda3std3__44plusIfEEE10Policy1000EN6thrust24THRUST_300001_SM_1000_NS18transform_iteratorINSD_12zip_functionINS7_10multipliesIfEEEENSD_12zip_iteratorINS7_5tupleIJNSD_6detail15normal_iteratorINSD_10device_ptrIdEEEESP_EEEEENSD_11use_defaultESS_EEyS9_fNS7_10__identityEEEvT0_PT3_T1_NS0_13GridEvenShareISY_EET2_T4_)
        .other          _ZN3cub18CUB_300001_SM_10006detail6reduce18DeviceReduceKernelINS2_10policy_hubIfyN4cuda3std3__44plusIfEEE10Policy1000EN6thrust24THRUST_300001_SM_1000_NS18transform_iteratorINSD_12zip_functionINS7_10multipliesIfEEEENSD_12zip_iteratorINS7_5tupleIJNSD_6detail15normal_iteratorINSD_10device_ptrIdEEEESP_EEEEENSD_11use_defaultESS_EEyS9_fNS7_10__identityEEEvT0_PT3_T1_NS0_13GridEvenShareISY_EET2_T4_,@"STO_CUDA_ENTRY STV_DEFAULT"
_ZN3cub18CUB_300001_SM_10006detail6reduce18DeviceReduceKernelINS2_10policy_hubIfyN4cuda3std3__44plusIfEEE10Policy1000EN6thrust24THRUST_300001_SM_1000_NS18transform_iteratorINSD_12zip_functionINS7_10multipliesIfEEEENSD_12zip_iteratorINS7_5tupleIJNSD_6detail15normal_iteratorINSD_10device_ptrIdEEEESP_EEEEENSD_11use_defaultESS_EEyS9_fNS7_10__identityEEEvT0_PT3_T1_NS0_13GridEvenShareISY_EET2_T4_:
.text._ZN3cub18CUB_300001_SM_10006detail6reduce18DeviceReduceKernelINS2_10policy_hubIfyN4cuda3std3__44plusIfEEE10Policy1000EN6thrust24THRUST_300001_SM_1000_NS18transform_iteratorINSD_12zip_functionINS7_10multipliesIfEEEENSD_12zip_iteratorINS7_5tupleIJNSD_6detail15normal_iteratorINSD_10device_ptrIdEEEESP_EEEEENSD_11use_defaultESS_EEyS9_fNS7_10__identityEEEvT0_PT3_T1_NS0_13GridEvenShareISY_EET2_T4_:
[----:B------:R-:W-:Y:S08]  /*0000*/  LDC R1, c[0x0][0x37c] ;  /* 0x0000df00ff017b82 */ /* 0x000ff00000000800 */
[----:B------:R-:W0:Y:S01]  /*0010*/  S2UR UR16, SR_CTAID.X ;  /* 0x00000000001079c3 */ /* 0x000e220000002500 */
[----:B------:R-:W1:Y:S01]  /*0020*/  LDCU.64 UR12, c[0x0][0x3c8] ;  /* 0x00007900ff0c77ac */ /* 0x000e620008000a00 */
[----:B------:R-:W-:Y:S01]  /*0030*/  BSSY.RECONVERGENT B0, `(.L_x_57) ;  /* 0x00002e0000007945 */ /* 0x000fe20003800200 */
[----:B------:R-:W2:Y:S01]  /*0040*/  LDCU UR6, c[0x0][0x3d0] ;  /* 0x00007a00ff0677ac */ /* 0x000ea20008000800 */
[----:B------:R-:W3:Y:S01]  /*0050*/  LDCU.64 UR14, c[0x0][0x358] ;  /* 0x00006b00ff0e77ac */ /* 0x000ee20008000a00 */
[----:B--2---:R-:W-:-:S02]  /*0060*/  USHF.L.U32 UR4, UR6, 0xc, URZ ;  /* 0x0000000c06047899 */ /* 0x004fc400080006ff */
[----:B0-----:R-:W-:Y:S02]  /*0070*/  USHF.L.U32 UR7, UR16, 0xc, URZ ;  /* 0x0000000c10077899 */ /* 0x001fe400080006ff */
[----:B------:R-:W-:Y:S02]  /*0080*/  USHF.R.S32.HI UR17, URZ, 0x1f, UR4 ;  /* 0x0000001fff117899 */ /* 0x000fe40008011404 */
[----:B-1----:R-:W-:-:S04]  /*0090*/  UIADD3 UR5, UP0, UPT, -UR7, UR12, URZ ;  /* 0x0000000c07057290 */ /* 0x002fc8000ff1e1ff */
[----:B------:R-:W-:Y:S02]  /*00a0*/  UIADD3.X UR18, UPT, UPT, UR13, -0x1, URZ, UP0, !UPT ;  /* 0xffffffff0d127890 */ /* 0x000fe400087fe4ff */
[----:B------:R-:W-:-:S04]  /*00b0*/  UISETP.GT.U32.AND UP0, UPT, UR5, 0xfff, UPT ;  /* 0x00000fff0500788c */ /* 0x000fc8000bf04070 */
[----:B------:R-:W-:-:S09]  /*00c0*/  UISETP.GT.U32.AND.EX UP0, UPT, UR18, URZ, UPT, UP0 ;  /* 0x000000ff1200728c */ /* 0x000fd2000bf04100 */
[----:B---3--:R-:W-:Y:S05]  /*00d0*/  BRA.U UP0, `(.L_x_58) ;  /* 0x0000001100687547 */ /* 0x008fea000b800000 */
[----:B------:R-:W0:Y:S01]  /*00e0*/  S2R R0, SR_TID.X ;  /* 0x0000000000007919 */ /* 0x000e220000002100 */
[----:B------:R-:W-:Y:S01]  /*00f0*/  UIADD3 UR6, UPT, UPT, -UR7, UR12, URZ ;  /* 0x0000000c07067290 */ /* 0x000fe2000fffe1ff */
[----:B------:R-:W-:Y:S01]  /*0100*/  BSSY.RECONVERGENT B1, `(.L_x_59) ;  /* 0x0000010000017945 */ /* 0x000fe20003800200 */
[----:B------:R-:W-:-:S04]  /*0110*/  IMAD.MOV.U32 R27, RZ, RZ, RZ ;  /* 0x000000ffff1b7224 */ /* 0x000fc800078e00ff */
[----:B0-----:R-:W-:Y:S01]  /*0120*/  ISETP.GE.AND P0, PT, R0, UR6, PT ;  /* 0x0000000600007c0c */ /* 0x001fe2000bf06270 */
[----:B------:R-:W-:-:S12]  /*0130*/  IMAD.MOV.U32 R2, RZ, RZ, R0 ;  /* 0x000000ffff027224 */ /* 0x000fd800078e0000 */
[----:B------:R-:W-:Y:S05]  /*0140*/  @P0 BRA `(.L_x_60) ;  /* 0x00000000002c0947 */ /* 0x000fea0003800000 */
[----:B------:R-:W0:Y:S01]  /*0150*/  LDC.64 R4, c[0x0][0x380] ;  /* 0x0000e000ff047b82 */ /* 0x000e220000000a00 */
[----:B------:R-:W-:-:S07]  /*0160*/  VIADD R3, R0, UR7 ;  /* 0x0000000700037c36 */ /* 0x000fce0008000000 */
[----:B------:R-:W1:Y:S01]  /*0170*/  LDC.64 R6, c[0x0][0x388] ;  /* 0x0000e200ff067b82 */ /* 0x000e620000000a00 */
[----:B0-----:R-:W-:-:S06]  /*0180*/  IMAD.WIDE.U32 R4, R3, 0x8, R4 ;  /* 0x0000000803047825 */ /* 0x001fcc00078e0004 */
[----:B------:R-:W2:Y:S01]  /*0190*/  LDG.E.64 R4, desc[UR14][R4.64] ;  /* 0x0000000e04047981 */ /* 0x000ea2000c1e1b00 */
[----:B-1----:R-:W-:-:S06]  /*01a0*/  IMAD.WIDE.U32 R6, R3, 0x8, R6 ;  /* 0x0000000803067825 */ /* 0x002fcc00078e0006 */
[----:B------:R-:W3:Y:S01]  /*01b0*/  LDG.E.64 R6, desc[UR14][R6.64] ;  /* 0x0000000e06067981 */ /* 0x000ee2000c1e1b00 */
[----:B------:R-:W-:Y:S01]  /*01c0*/  IADD3 R2, PT, PT, R0, 0x100, RZ ;  /* 0x0000010000027810 */ /* 0x000fe20007ffe0ff */
[----:B--2---:R-:W-:Y:S08]  /*01d0*/  F2F.F32.F64 R27, R4 ;  /* 0x00000004001b7310 */ /* 0x004ff00000301000 */
[----:B---3--:R-:W0:Y:S02]  /*01e0*/  F2F.F32.F64 R8, R6 ;  /* 0x0000000600087310 */ /* 0x008e240000301000 */
[----:B0-----:R-:W-:-:S07]  /*01f0*/  FMUL R27, R27, R8 ;  /* 0x000000081b1b7220 */ /* 0x001fce0000400000 */
.L_x_60:
[----:B------:R-:W-:Y:S05]  /*0200*/  BSYNC.RECONVERGENT B1 ;  /* 0x0000000000017941 */ /* 0x000fea0003800200 */
.L_x_59:
[----:B------:R-:W-:Y:S01]  /*0210*/  ISETP.GE.AND P0, PT, R2, UR6, PT ;  /* 0x0000000602007c0c */ /* 0x000fe2000bf06270 */
[----:B------:R-:W-:-:S12]  /*0220*/  BSSY.RECONVERGENT B1, `(.L_x_61) ;  /* 0x0000096000017945 */ /* 0x000fd80003800200 */
[----:B------:R-:W-:Y:S05]  /*0230*/  @P0 BRA `(.L_x_62) ;  /* 0x0000000800500947 */ /* 0x000fea0003800000 */
[----:B------:R-:W-:Y:S01]  /*0240*/  LOP3.LUT R3, RZ, R2, RZ, 0x33, !PT ;  /* 0x00000002ff037212 */ /* 0x000fe200078e33ff */
[----:B------:R-:W-:Y:S04]  /*0250*/  BSSY.RECONVERGENT B2, `(.L_x_63) ;  /* 0x0000045000027945 */ /* 0x000fe80003800200 */
[----:B------:R-:W-:-:S04]  /*0260*/  VIADD R3, R3, UR12 ;  /* 0x0000000c03037c36 */ /* 0x000fc80008000000 */
[----:B------:R-:W-:-:S05]  /*0270*/  VIADD R6, R3, -UR7 ;  /* 0x8000000703067c36 */ /* 0x000fca0008000000 */
[C---:B------:R-:W-:Y:S02]  /*0280*/  ISETP.GE.U32.AND P1, PT, R6.reuse, 0x700, PT ;  /* 0x000007000600780c */ /* 0x040fe40003f26070 */
[----:B------:R-:W-:-:S04]  /*0290*/  LEA.HI R4, R6, 0x1, RZ, 0x18 ;  /* 0x0000000106047811 */ /* 0x000fc800078fc0ff */
[----:B------:R-:W-:-:S04]  /*02a0*/  LOP3.LUT R5, R4, 0x7, RZ, 0xc0, !PT ;  /* 0x0000000704057812 */ /* 0x000fc800078ec0ff */
[----:B------:R-:W-:-:S03]  /*02b0*/  ISETP.NE.AND P0, PT, R5, RZ, PT ;  /* 0x000000ff0500720c */ /* 0x000fc60003f05270 */
[----:B------:R-:W-:Y:S10]  /*02c0*/  @!P1 BRA `(.L_x_64) ;  /* 0x0000000000f49947 */ /* 0x000ff40003800000 */
[----:B------:R-:W0:Y:S01]  /*02d0*/  LDCU.128 UR8, c[0x0][0x380] ;  /* 0x00007000ff0877ac */ /* 0x000e220008000c00 */
[----:B------:R-:W-:Y:S01]  /*02e0*/  IMAD.WIDE.U32 R6, R2, 0x8, RZ ;  /* 0x0000000802067825 */ /* 0x000fe200078e00ff */
[----:B------:R-:W-:-:S06]  /*02f0*/  UIMAD.WIDE.U32 UR4, UR16, 0x8000, URZ ;  /* 0x00008000100478a5 */ /* 0x000fcc000f8e00ff */
[----:B------:R-:W-:Y:S02]  /*0300*/  LOP3.LUT R12, R6, UR4, RZ, 0xfc, !PT ;  /* 0x00000004060c7c12 */ /* 0x000fe4000f8efcff */
[----:B------:R-:W-:Y:S02]  /*0310*/  LOP3.LUT R13, R7, UR5, RZ, 0xfc, !PT ;  /* 0x00000005070d7c12 */ /* 0x000fe4000f8efcff */
[----:B------:R-:W-:Y:S02]  /*0320*/  IADD3 R12, P1, PT, R12, 0x2000, RZ ;  /* 0x000020000c0c7810 */ /* 0x000fe40007f3e0ff */
[----:B------:R-:W-:Y:S02]  /*0330*/  LOP3.LUT R7, R4, 0x1fffff8, RZ, 0xc0, !PT ;  /* 0x01fffff804077812 */ /* 0x000fe400078ec0ff */
[C---:B0-----:R-:W-:Y:S01]  /*0340*/  IADD3 R10, P2, PT, R12.reuse, UR8, RZ ;  /* 0x000000080c0a7c10 */ /* 0x041fe2000ff5e0ff */
[----:B------:R-:W-:Y:S01]  /*0350*/  IMAD.X R13, RZ, RZ, R13, P1 ;  /* 0x000000ffff0d7224 */ /* 0x000fe200008e060d */
[----:B------:R-:W-:-:S02]  /*0360*/  IADD3 R12, P3, PT, R12, UR10, RZ ;  /* 0x0000000a0c0c7c10 */ /* 0x000fc4000ff7e0ff */
[----:B------:R-:W-:Y:S02]  /*0370*/  IADD3 R7, PT, PT, -R7, RZ, RZ ;  /* 0x000000ff07077210 */ /* 0x000fe40007ffe1ff */
[C---:B------:R-:W-:Y:S02]  /*0380*/  IADD3.X R11, PT, PT, R13.reuse, UR9, RZ, P2, !PT ;  /* 0x000000090d0b7c10 */ /* 0x040fe400097fe4ff */
[----:B------:R-:W-:-:S07]  /*0390*/  IADD3.X R13, PT, PT, R13, UR11, RZ, P3, !PT ;  /* 0x0000000b0d0d7c10 */ /* 0x000fce0009ffe4ff */
.L_x_65:
[----:B------:R-:W2:Y:S04]  /*03a0*/  LDG.E.64 R24, desc[UR14][R10.64+-0x2000] ;  /* 0xffe0000e0a187981 */ /* 0x000ea8000c1e1b00 */
[----:B------:R-:W3:Y:S04]  /*03b0*/  LDG.E.64 R8, desc[UR14][R12.64+-0x2000] ;  /* 0xffe0000e0c087981 */ /* 0x000ee8000c1e1b00 */
[----:B------:R-:W4:Y:S04]  /*03c0*/  LDG.E.64 R36, desc[UR14][R10.64+-0x1800] ;  /* 0xffe8000e0a247981 */ /* 0x000f28000c1e1b00 */
[----:B------:R-:W5:Y:S04]  /*03d0*/  LDG.E.64 R34, desc[UR14][R12.64+-0x1800] ;  /* 0xffe8000e0c227981 */ /* 0x000f68000c1e1b00 */
[----:B------:R-:W5:Y:S04]  /*03e0*/  LDG.E.64 R30, desc[UR14][R12.64+-0x1000] ;  /* 0xfff0000e0c1e7981 */ /* 0x000f68000c1e1b00 */
[----:B------:R-:W5:Y:S04]  /*03f0*/  LDG.E.64 R32, desc[UR14][R10.64+-0x1000] ;  /* 0xfff0000e0a207981 */ /* 0x000f68000c1e1b00 */
[----:B------:R-:W5:Y:S04]  /*0400*/  LDG.E.64 R22, desc[UR14][R10.64+-0x800] ;  /* 0xfff8000e0a167981 */ /* 0x000f68000c1e1b00 */
[----:B------:R-:W5:Y:S04]  /*0410*/  LDG.E.64 R14, desc[UR14][R12.64+-0x800] ;  /* 0xfff8000e0c0e7981 */ /* 0x000f68000c1e1b00 */
[----:B------:R-:W5:Y:S04]  /*0420*/  LDG.E.64 R16, desc[UR14][R10.64] ;  /* 0x0000000e0a107981 */ /* 0x000f68000c1e1b00 */
[----:B------:R-:W5:Y:S04]  /*0430*/  LDG.E.64 R18, desc[UR14][R12.64] ;  /* 0x0000000e0c127981 */ /* 0x000f68000c1e1b00 */
[----:B------:R-:W5:Y:S01]  /*0440*/  LDG.E.64 R20, desc[UR14][R10.64+0x800] ;  /* 0x0008000e0a147981 */ /* 0x000f62000c1e1b00 */
[----:B--2---:R0:W-:Y:S08]  /*0450*/  F2F.F32.F64 R28, R24 ;  /* 0x00000018001c7310 */ /* 0x0041f00000301000 */
[----:B---3--:R-:W1:Y:S01]  /*0460*/  F2F.F32.F64 R8, R8 ;  /* 0x0000000800087310 */ /* 0x008e620000301000 */
[----:B0-----:R-:W2:Y:S07]  /*0470*/  LDG.E.64 R24, desc[UR14][R12.64+0x800] ;  /* 0x0008000e0c187981 */ /* 0x001eae000c1e1b00 */
[----:B----4-:R-:W-:Y:S08]  /*0480*/  F2F.F32.F64 R26, R36 ;  /* 0x00000024001a7310 */ /* 0x010ff00000301000 */
[----:B-----5:R1:W0:Y:S02]  /*0490*/  F2F.F32.F64 R29, R34 ;  /* 0x00000022001d7310 */ /* 0x0202240000301000 */
[----:B-1----:R-:W-:-:S06]  /*04a0*/  FFMA R35, R28, R8, R27 ;  /* 0x000000081c237223 */ /* 0x002fcc000000001b */
[----:B------:R1:W-:Y:S01]  /*04b0*/  F2F.F32.F64 R9, R30 ;  /* 0x0000001e00097310 */ /* 0x0003e20000301000 */
[----:B0-----:R-:W-:Y:S02]  /*04c0*/  FFMA R35, R26, R29, R35 ;  /* 0x0000001d1a237223 */ /* 0x001fe40000000023 */
[----:B------:R-:W3:Y:S04]  /*04d0*/  LDG.E.64 R28, desc[UR14][R12.64+0x1000] ;  /* 0x0010000e0c1c7981 */ /* 0x000ee8000c1e1b00 */
[----:B-1----:R-:W4:Y:S01]  /*04e0*/  LDG.E.64 R30, desc[UR14][R10.64+0x1000] ;  /* 0x0010000e0a1e7981 */ /* 0x002f22000c1e1b00 */
[----:B------:R0:W1:Y:S03]  /*04f0*/  F2F.F32.F64 R6, R32 ;  /* 0x0000002000067310 */ /* 0x0000660000301000 */
[----:B------:R5:W4:Y:S04]  /*0500*/  LDG.E.64 R26, desc[UR14][R10.64+0x1800] ;  /* 0x0018000e0a1a7981 */ /* 0x000b28000c1e1b00 */
[----:B0-----:R0:W4:Y:S01]  /*0510*/  LDG.E.64 R32, desc[UR14][R12.64+0x1800] ;  /* 0x0018000e0c207981 */ /* 0x001122000c1e1b00 */
[----:B------:R-:W-:Y:S08]  /*0520*/  F2F.F32.F64 R22, R22 ;  /* 0x0000001600167310 */ /* 0x000ff00000301000 */
[----:B------:R-:W5:Y:S01]  /*0530*/  F2F.F32.F64 R15, R14 ;  /* 0x0000000e000f7310 */ /* 0x000f620000301000 */
[----:B-1----:R-:W-:-:S07]  /*0540*/  FFMA R9, R6, R9, R35 ;  /* 0x0000000906097223 */ /* 0x002fce0000000023 */
[----:B------:R-:W-:Y:S01]  /*0550*/  F2F.F32.F64 R16, R16 ;  /* 0x0000001000107310 */ /* 0x000fe20000301000 */
[----:B------:R-:W-:-:S07]  /*0560*/  VIADD R7, R7, 0x8 ;  /* 0x0000000807077836 */ /* 0x000fce0000000000 */
[----:B------:R-:W1:Y:S01]  /*0570*/  F2F.F32.F64 R19, R18 ;  /* 0x0000001200137310 */ /* 0x000e620000301000 */
[----:B-----5:R-:W-:-:S07]  /*0580*/  FFMA R9, R22, R15, R9 ;  /* 0x0000000f16097223 */ /* 0x020fce0000000009 */
[----:B------:R-:W-:Y:S01]  /*0590*/  F2F.F32.F64 R20, R20 ;  /* 0x0000001400147310 */ /* 0x000fe20000301000 */
[----:B------:R-:W-:Y:S01]  /*05a0*/  ISETP.NE.AND P1, PT, R7, RZ, PT ;  /* 0x000000ff0700720c */ /* 0x000fe20003f25270 */
[----:B-1----:R-:W-:Y:S01]  /*05b0*/  FFMA R9, R16, R19, R9 ;  /* 0x0000001310097223 */ /* 0x002fe20000000009 */
[----:B------:R-:W-:Y:S02]  /*05c0*/  IADD3 R10, P2, PT, R10, 0x4000, RZ ;  /* 0x000040000a0a7810 */ /* 0x000fe40007f5e0ff */
[----:B0-----:R-:W-:Y:S02]  /*05d0*/  IADD3 R12, P3, PT, R12, 0x4000, RZ ;  /* 0x000040000c0c7810 */ /* 0x001fe40007f7e0ff */
[----:B------:R-:W-:Y:S01]  /*05e0*/  IADD3 R2, PT, PT, R2, 0x800, RZ ;  /* 0x0000080002027810 */ /* 0x000fe20007ffe0ff */
[----:B------:R-:W-:Y:S02]  /*05f0*/  IMAD.X R11, RZ, RZ, R11, P2 ;  /* 0x000000ffff0b7224 */ /* 0x000fe400010e060b */
[----:B------:R-:W-:Y:S01]  /*0600*/  IMAD.X R13, RZ, RZ, R13, P3 ;  /* 0x000000ffff0d7224 */ /* 0x000fe200018e060d */
[----:B--2---:R-:W0:Y:S02]  /*0610*/  F2F.F32.F64 R25, R24 ;  /* 0x0000001800197310 */ /* 0x004e240000301000 */
[----:B0-----:R-:W-:-:S06]  /*0620*/  FFMA R9, R20, R25, R9 ;  /* 0x0000001914097223 */ /* 0x001fcc0000000009 */
[----:B---3--:R-:W-:Y:S08]  /*0630*/  F2F.F32.F64 R29, R28 ;  /* 0x0000001c001d7310 */ /* 0x008ff00000301000 */
[----:B----4-:R-:W0:Y:S08]  /*0640*/  F2F.F32.F64 R30, R30 ;  /* 0x0000001e001e7310 */ /* 0x010e300000301000 */
[----:B------:R-:W-:Y:S08]  /*0650*/  F2F.F32.F64 R27, R26 ;  /* 0x0000001a001b7310 */ /* 0x000ff00000301000 */
[----:B------:R-:W1:Y:S01]  /*0660*/  F2F.F32.F64 R32, R32 ;  /* 0x0000002000207310 */ /* 0x000e620000301000 */
[----:B0-----:R-:W-:-:S04]  /*0670*/  FFMA R30, R30, R29, R9 ;  /* 0x0000001d1e1e7223 */ /* 0x001fc80000000009 */
[----:B-1----:R-:W-:Y:S01]  /*0680*/  FFMA R27, R27, R32, R30 ;  /* 0x000000201b1b7223 */ /* 0x002fe2000000001e */
[----:B------:R-:W-:Y:S06]  /*0690*/  @P1 BRA `(.L_x_65) ;  /* 0xfffffffc00401947 */ /* 0x000fec000383ffff */
.L_x_64:
[----:B------:R-:W-:Y:S05]  /*06a0*/  BSYNC.RECONVERGENT B2 ;  /* 0x0000000000027941 */ /* 0x000fea0003800200 */
.L_x_63:
[----:B------:R-:W-:Y:S05]  /*06b0*/  @!P0 BRA `(.L_x_62) ;  /* 0x0000000400308947 */ /* 0x000fea0003800000 */
[----:B------:R-:W-:Y:S01]  /*06c0*/  ISETP.GE.U32.AND P0, PT, R5, 0x4, PT ;  /* 0x000000040500780c */ /* 0x000fe20003f06070 */
[----:B------:R-:W-:Y:S01]  /*06d0*/  BSSY.RECONVERGENT B2, `(.L_x_66) ;  /* 0x0000021000027945 */ /* 0x000fe20003800200 */
[----:B------:R-:W-:-:S11]  /*06e0*/  LOP3.LUT P1, R20, R4, 0x3, RZ, 0xc0, !PT ;  /* 0x0000000304147812 */ /* 0x000fd6000782c0ff */
[----:B------:R-:W-:Y:S05]  /*06f0*/  @!P0 BRA `(.L_x_67) ;  /* 0x0000000000788947 */ /* 0x000fea0003800000 */
[----:B------:R-:W0:Y:S01]  /*0700*/  LDCU.128 UR8, c[0x0][0x380] ;  /* 0x00007000ff0877ac */ /* 0x000e220008000c00 */
[----:B------:R-:W-:-:S04]  /*0710*/  IADD3 R4, P0, PT, R2, UR7, RZ ;  /* 0x0000000702047c10 */ /* 0x000fc8000ff1e0ff */
[----:B------:R-:W-:Y:S01]  /*0720*/  LEA.HI.X.SX32 R5, R2, RZ, 0x1, P0 ;  /* 0x000000ff02057211 */ /* 0x000fe200000f0eff */
[----:B------:R-:W-:-:S03]  /*0730*/  IMAD.SHL.U32 R22, R4, 0x8, RZ ;  /* 0x0000000804167824 */ /* 0x000fc600078e00ff */
[----:B------:R-:W-:Y:S02]  /*0740*/  SHF.L.U64.HI R4, R4, 0x3, R5 ;  /* 0x0000000304047819 */ /* 0x000fe40000010205 */
[C---:B0-----:R-:W-:Y:S02]  /*0750*/  IADD3 R24, P0, PT, R22.reuse, UR8, RZ ;  /* 0x0000000816187c10 */ /* 0x041fe4000ff1e0ff */
[----:B------:R-:W-:Y:S02]  /*0760*/  IADD3 R22, P2, PT, R22, UR10, RZ ;  /* 0x0000000a16167c10 */ /* 0x000fe4000ff5e0ff */
[C---:B------:R-:W-:Y:S02]  /*0770*/  IADD3.X R25, PT, PT, R4.reuse, UR9, RZ, P0, !PT ;  /* 0x0000000904197c10 */ /* 0x040fe400087fe4ff */
[----:B------:R-:W-:-:S03]  /*0780*/  IADD3.X R23, PT, PT, R4, UR11, RZ, P2, !PT ;  /* 0x0000000b04177c10 */ /* 0x000fc600097fe4ff */
[----:B------:R-:W2:Y:S04]  /*0790*/  LDG.E.64 R4, desc[UR14][R24.64] ;  /* 0x0000000e18047981 */ /* 0x000ea8000c1e1b00 */
[----:B------:R-:W3:Y:S04]  /*07a0*/  LDG.E.64 R6, desc[UR14][R22.64] ;  /* 0x0000000e16067981 */ /* 0x000ee8000c1e1b00 */
[----:B------:R-:W4:Y:S04]  /*07b0*/  LDG.E.64 R8, desc[UR14][R24.64+0x800] ;  /* 0x0008000e18087981 */ /* 0x000f28000c1e1b00 */
[----:B------:R-:W5:Y:S04]  /*07c0*/  LDG.E.64 R10, desc[UR14][R22.64+0x800] ;  /* 0x0008000e160a7981 */ /* 0x000f68000c1e1b00 */
[----:B------:R-:W5:Y:S04]  /*07d0*/  LDG.E.64 R12, desc[UR14][R24.64+0x1000] ;  /* 0x0010000e180c7981 */ /* 0x000f68000c1e1b00 */
[----:B------:R-:W5:Y:S04]  /*07e0*/  LDG.E.64 R14, desc[UR14][R22.64+0x1000] ;  /* 0x0010000e160e7981 */ /* 0x000f68000c1e1b00 */
[----:B------:R-:W5:Y:S04]  /*07f0*/  LDG.E.64 R16, desc[UR14][R24.64+0x1800] ;  /* 0x0018000e18107981 */ /* 0x000f68000c1e1b00 */
[----:B------:R-:W5:Y:S01]  /*0800*/  LDG.E.64 R18, desc[UR14][R22.64+0x1800] ;  /* 0x0018000e16127981 */ /* 0x000f62000c1e1b00 */
[----:B------:R-:W-:Y:S01]  /*0810*/  VIADD R2, R2, 0x400 ;  /* 0x0000040002027836 */ /* 0x000fe20000000000 */
[----:B--2---:R-:W-:Y:S08]  /*0820*/  F2F.F32.F64 R4, R4 ;  /* 0x0000000400047310 */ /* 0x004ff00000301000 */
[----:B---3--:R-:W0:Y:S08]  /*0830*/  F2F.F32.F64 R6, R6 ;  /* 0x0000000600067310 */ /* 0x008e300000301000 */
[----:B----4-:R-:W-:Y:S08]  /*0840*/  F2F.F32.F64 R8, R8 ;  /* 0x0000000800087310 */ /* 0x010ff00000301000 */
[----:B-----5:R-:W1:Y:S01]  /*0850*/  F2F.F32.F64 R10, R10 ;  /* 0x0000000a000a7310 */ /* 0x020e620000301000 */
[----:B0-----:R-:W-:-:S07]  /*0860*/  FFMA R27, R4, R6, R27 ;  /* 0x00000006041b7223 */ /* 0x001fce000000001b */
[----:B------:R-:W-:Y:S08]  /*0870*/  F2F.F32.F64 R12, R12 ;  /* 0x0000000c000c7310 */ /* 0x000ff00000301000 */
[----:B------:R-:W0:Y:S01]  /*0880*/  F2F.F32.F64 R14, R14 ;  /* 0x0000000e000e7310 */ /* 0x000e220000301000 */
[----:B-1----:R-:W-:-:S07]  /*0890*/  FFMA R27, R8, R10, R27 ;  /* 0x0000000a081b7223 */ /* 0x002fce000000001b */
[----:B------:R-:W-:Y:S08]  /*08a0*/  F2F.F32.F64 R16, R16 ;  /* 0x0000001000107310 */ /* 0x000ff00000301000 */
[----:B------:R-:W1:Y:S01]  /*08b0*/  F2F.F32.F64 R18, R18 ;  /* 0x0000001200127310 */ /* 0x000e620000301000 */
[----:B0-----:R-:W-:-:S04]  /*08c0*/  FFMA R27, R12, R14, R27 ;  /* 0x0000000e0c1b7223 */ /* 0x001fc8000000001b */
[----:B-1----:R-:W-:-:S07]  /*08d0*/  FFMA R27, R16, R18, R27 ;  /* 0x00000012101b7223 */ /* 0x002fce000000001b */
.L_x_67:
[----:B------:R-:W-:Y:S05]  /*08e0*/  BSYNC.RECONVERGENT B2 ;  /* 0x0000000000027941 */ /* 0x000fea0003800200 */
.L_x_66:
[----:B------:R-:W-:Y:S05]  /*08f0*/  @!P1 BRA `(.L_x_62) ;  /* 0x0000000000a09947 */ /* 0x000fea0003800000 */
[----:B------:R-:W-:Y:S01]  /*0900*/  ISETP.NE.AND P1, PT, R20, 0x1, PT ;  /* 0x000000011400780c */ /* 0x000fe20003f25270 */
[----:B------:R-:W-:Y:S01]  /*0910*/  BSSY.RECONVERGENT B2, `(.L_x_68) ;  /* 0x0000017000027945 */ /* 0x000fe20003800200 */
[----:B------:R-:W-:-:S11]  /*0920*/  LOP3.LUT P0, RZ, R3, 0x100, RZ, 0xc0, !PT ;  /* 0x0000010003ff7812 */ /* 0x000fd6000780c0ff */
        /* <DEDUP_REMOVED lines=13> */
[----:B------:R-:W5:Y:S01]  /*0a00*/  LDG.E.64 R14, desc[UR14][R6.64+0x800] ;  /* 0x0008000e060e7981 */ /* 0x000f62000c1e1b00 */
[----:B------:R-:W-:Y:S01]  /*0a10*/  IADD3 R2, PT, PT, R2, 0x200, RZ ;  /* 0x0000020002027810 */ /* 0x000fe20007ffe0ff */
[----:B--2---:R-:W-:Y:S08]  /*0a20*/  F2F.F32.F64 R8, R8 ;  /* 0x0000000800087310 */ /* 0x004ff00000301000 */
[----:B---3--:R-:W0:Y:S08]  /*0a30*/  F2F.F32.F64 R10, R10 ;  /* 0x0000000a000a7310 */ /* 0x008e300000301000 */
[----:B----4-:R-:W-:Y:S08]  /*0a40*/  F2F.F32.F64 R12, R12 ;  /* 0x0000000c000c7310 */ /* 0x010ff00000301000 */
[----:B-----5:R-:W1:Y:S01]  /*0a50*/  F2F.F32.F64 R14, R14 ;  /* 0x0000000e000e7310 */ /* 0x020e620000301000 */
[----:B0-----:R-:W-:-:S04]  /*0a60*/  FFMA R27, R8, R10, R27 ;  /* 0x0000000a081b7223 */ /* 0x001fc8000000001b */
[----:B-1----:R-:W-:-:S07]  /*0a70*/  FFMA R27, R12, R14, R27 ;  /* 0x0000000e0c1b7223 */ /* 0x002fce000000001b */
.L_x_69:
[----:B------:R-:W-:Y:S05]  /*0a80*/  BSYNC.RECONVERGENT B2 ;  /* 0x0000000000027941 */ /* 0x000fea0003800200 */
.L_x_68:
[----:B------:R-:W-:Y:S05]  /*0a90*/  @P0 BRA `(.L_x_62) ;  /* 0x0000000000380947 */ /* 0x000fea0003800000 */
        /* <DEDUP_REMOVED lines=8> */
[----:B------:R-:W-:-:S04]  /*0b20*/  IADD3.X R5, PT, PT, R5, UR11, RZ, P1, !PT ;  /* 0x0000000b05057c10 */ /* 0x000fc80008ffe4ff */
[----:B------:R-:W2:Y:S04]  /*0b30*/  LDG.E.64 R2, desc[UR14][R2.64] ;  /* 0x0000000e02027981 */ /* 0x000ea8000c1e1b00 */
[----:B------:R-:W3:Y:S01]  /*0b40*/  LDG.E.64 R4, desc[UR14][R4.64] ;  /* 0x0000000e04047981 */ /* 0x000ee2000c1e1b00 */
[----:B--2---:R-:W-:Y:S08]  /*0b50*/  F2F.F32.F64 R6, R2 ;  /* 0x0000000200067310 */ /* 0x004ff00000301000 */
[----:B---3--:R-:W0:Y:S02]  /*0b60*/  F2F.F32.F64 R7, R4 ;  /* 0x0000000400077310 */ /* 0x008e240000301000 */
[----:B0-----:R-:W-:-:S07]  /*0b70*/  FFMA R27, R6, R7, R27 ;  /* 0x00000007061b7223 */ /* 0x001fce000000001b */
.L_x_62:
[----:B------:R-:W-:Y:S05]  /*0b80*/  BSYNC.RECONVERGENT B1 ;  /* 0x0000000000017941 */ /* 0x000fea0003800200 */
.L_x_61:
[----:B------:R-:W-:-:S09]  /*0b90*/  UISETP.GE.AND UP0, UPT, UR6, 0x100, UPT ;  /* 0x000001000600788c */ /* 0x000fd2000bf06270 */
[----:B------:R-:W-:Y:S05]  /*0ba0*/  BRA.U !UP0, `(.L_x_70) ;  /* 0x0000000108ac7547 */ /* 0x000fea000b800000 */
[----:B------:R-:W0:Y:S01]  /*0bb0*/  S2R R7, SR_LANEID ;  /* 0x0000000000077919 */ /* 0x000e220000000000 */
[----:B------:R-:W1:Y:S02]  /*0bc0*/  SHFL.DOWN PT, R2, R27, 0x1, 0x1f ;  /* 0x08201f001b027f89 */ /* 0x000e6400000e0000 */
[----:B-1----:R-:W-:Y:S01]  /*0bd0*/  FADD R2, R2, R27 ;  /* 0x0000001b02027221 */ /* 0x002fe20000000000 */
[C---:B0-----:R-:W-:Y:S02]  /*0be0*/  ISETP.GT.AND P0, PT, R7.reuse, 0x1e, PT ;  /* 0x0000001e0700780c */ /* 0x041fe40003f04270 */
[----:B------:R-:W-:Y:S02]  /*0bf0*/  ISETP.NE.AND P1, PT, R7, RZ, PT ;  /* 0x000000ff0700720c */ /* 0x000fe40003f25270 */
[----:B------:R-:W-:Y:S02]  /*0c00*/  FSEL R2, R27, R2, P0 ;  /* 0x000000021b027208 */ /* 0x000fe40000000000 */
[----:B------:R-:W-:-:S03]  /*0c10*/  ISETP.GT.AND P0, PT, R7, 0x1d, PT ;  /* 0x0000001d0700780c */ /* 0x000fc60003f04270 */
[----:B------:R-:W0:Y:S06]  /*0c20*/  SHFL.DOWN PT, R3, R2, 0x2, 0x1f ;  /* 0x08401f0002037f89 */ /* 0x000e2c00000e0000 */
[----:B------:R-:W1:Y:S01]  /*0c30*/  @!P1 S2R R6, SR_CgaCtaId ;  /* 0x0000000000069919 */ /* 0x000e620000008800 */
[----:B------:R-:W-:Y:S02]  /*0c40*/  @!P1 MOV R5, 0x400 ;  /* 0x0000040000059802 */ /* 0x000fe40000000f00 */
[----:B------:R-:W-:-:S04]  /*0c50*/  @!P1 SHF.R.U32.HI R4, RZ, 0x3, R0 ;  /* 0x00000003ff049819 */ /* 0x000fc80000011600 */
[----:B------:R-:W-:Y:S01]  /*0c60*/  @!P1 LOP3.LUT R4, R4, 0x7c, RZ, 0xc0, !PT ;  /* 0x0000007c04049812 */ /* 0x000fe200078ec0ff */
[----:B0-----:R-:W-:Y:S01]  /*0c70*/  @!P0 FADD R2, R2, R3 ;  /* 0x0000000302028221 */ /* 0x001fe20000000000 */
[----:B------:R-:W-:-:S04]  /*0c80*/  ISETP.GT.AND P0, PT, R7, 0x1b, PT ;  /* 0x0000001b0700780c */ /* 0x000fc80003f04270 */
[----:B------:R-:W0:Y:S01]  /*0c90*/  SHFL.DOWN PT, R3, R2, 0x4, 0x1f ;  /* 0x08801f0002037f89 */ /* 0x000e2200000e0000 */
[----:B-1----:R-:W-:-:S05]  /*0ca0*/  @!P1 LEA R5, R6, R5, 0x18 ;  /* 0x0000000506059211 */ /* 0x002fca00078ec0ff */
[----:B------:R-:W-:-:S03]  /*0cb0*/  @!P1 IMAD.IADD R4, R4, 0x1, R5 ;  /* 0x0000000104049824 */ /* 0x000fc600078e0205 */
        /* <DEDUP_REMOVED lines=15> */
[----:B------:R-:W0:Y:S04]  /*0db0*/  LDS R0, [UR4+0xc] ;  /* 0x00000c04ff007984 */ /* 0x000e280008000800 */
[----:B--2---:R-:W1:Y:S04]  /*0dc0*/  LDS.128 R4, [UR4+0x10] ;  /* 0x00001004ff047984 */ /* 0x004e680008000c00 */
        /* <DEDUP_REMOVED lines=9> */
.L_x_70:
[----:B------:R-:W0:Y:S01]  /*0e60*/  S2R R7, SR_LANEID ;  /* 0x0000000000077919 */ /* 0x000e220000000000 */
[----:B------:R-:W-:-:S04]  /*0e70*/  LOP3.LUT R2, R0, 0x3e0, RZ, 0xc0, !PT ;  /* 0x000003e000027812 */ /* 0x000fc800078ec0ff */
[----:B------:R-:W-:Y:S02]  /*0e80*/  IADD3 R3, PT, PT, R2, 0x20, RZ ;  /* 0x0000002002037810 */ /* 0x000fe40007ffe0ff */
[----:B------:R-:W-:Y:S02]  /*0e90*/  LOP3.LUT R2, RZ, R2, RZ, 0x33, !PT ;  /* 0x00000002ff027212 */ /* 0x000fe400078e33ff */
[----:B------:R-:W-:-:S03]  /*0ea0*/  ISETP.GT.AND P0, PT, R3, UR6, PT ;  /* 0x0000000603007c0c */ /* 0x000fc6000bf04270 */
[----:B------:R-:W-:-:S05]  /*0eb0*/  VIADD R2, R2, UR6 ;  /* 0x0000000602027c36 */ /* 0x000fca0008000000 */
[----:B------:R-:W-:-:S05]  /*0ec0*/  SEL R2, R2, 0x1f, P0 ;  /* 0x0000001f02027807 */ /* 0x000fca0000000000 */
[----:B------:R-:W1:Y:S01]  /*0ed0*/  SHFL.DOWN PT, R3, R27, 0x1, R2 ;  /* 0x082000001b037989 */ /* 0x000e6200000e0002 */
[C---:B0-----:R-:W-:Y:S01]  /*0ee0*/  ISETP.GE.AND P0, PT, R7.reuse, R2, PT ;  /* 0x000000020700720c */ /* 0x041fe20003f06270 */
[C---:B------:R-:W-:Y:S01]  /*0ef0*/  VIADD R5, R7.reuse, 0x2 ;  /* 0x0000000207057836 */ /* 0x040fe20000000000 */
[----:B------:R-:W-:-:S11]  /*0f00*/  ISETP.NE.AND P1, PT, R7, RZ, PT ;  /* 0x000000ff0700720c */ /* 0x000fd60003f25270 */
[----:B-1----:R-:W-:Y:S01]  /*0f10*/  @!P0 FADD R27, R3, R27 ;  /* 0x0000001b031b8221 */ /* 0x002fe20000000000 */
[----:B------:R-:W-:Y:S01]  /*0f20*/  ISETP.GT.AND P0, PT, R5, R2, PT ;  /* 0x000000020500720c */ /* 0x000fe20003f04270 */
[----:B------:R-:W0:Y:S01]  /*0f30*/  @!P1 S2R R6, SR_CgaCtaId ;  /* 0x0000000000069919 */ /* 0x000e220000008800 */
[----:B------:R-:W-:Y:S02]  /*0f40*/  IADD3 R5, PT, PT, R7, 0x4, RZ ;  /* 0x0000000407057810 */ /* 0x000fe40007ffe0ff */
[----:B------:R-:W-:Y:S01]  /*0f50*/  @!P1 SHF.R.U32.HI R4, RZ, 0x3, R0 ;  /* 0x00000003ff049819 */ /* 0x000fe20000011600 */
[----:B------:R-:W1:Y:S03]  /*0f60*/  SHFL.DOWN PT, R3, R27, 0x2, R2 ;  /* 0x084000001b037989 */ /* 0x000e6600000e0002 */
[----:B------:R-:W-:-:S05]  /*0f70*/  @!P1 LOP3.LUT R4, R4, 0x7c, RZ, 0xc0, !PT ;  /* 0x0000007c04049812 */ /* 0x000fca00078ec0ff */
[----:B-1----:R-:W-:Y:S01]  /*0f80*/  @!P0 FADD R27, R27, R3 ;  /* 0x000000031b1b8221 */ /* 0x002fe20000000000 */
[----:B------:R-:W-:Y:S01]  /*0f90*/  ISETP.GT.AND P0, PT, R5, R2, PT ;  /* 0x000000020500720c */ /* 0x000fe20003f04270 */
[----:B------:R-:W-:-:S03]  /*0fa0*/  VIADD R5, R7, 0x8 ;  /* 0x0000000807057836 */ /* 0x000fc60000000000 */
[----:B------:R-:W1:Y:S09]  /*0fb0*/  SHFL.DOWN PT, R3, R27, 0x4, R2 ;  /* 0x088000001b037989 */ /* 0x000e7200000e0002 */
[----:B-1----:R-:W-:Y:S01]  /*0fc0*/  @!P0 FADD R27, R27, R3 ;  /* 0x000000031b1b8221 */ /* 0x002fe20000000000 */
[----:B------:R-:W-:Y:S01]  /*0fd0*/  ISETP.GT.AND P0, PT, R5, R2, PT ;  /* 0x000000020500720c */ /* 0x000fe20003f04270 */
[----:B------:R-:W-:-:S03]  /*0fe0*/  VIADD R5, R7, 0x10 ;  /* 0x0000001007057836 */ /* 0x000fc60000000000 */
[----:B------:R-:W1:Y:S09]  /*0ff0*/  SHFL.DOWN PT, R3, R27, 0x8, R2 ;  /* 0x090000001b037989 */ /* 0x000e7200000e0002 */
[----:B-1----:R-:W-:Y:S01]  /*1000*/  @!P0 FADD R27, R27, R3 ;  /* 0x000000031b1b8221 */ /* 0x002fe20000000000 */
[----:B------:R-:W-:-:S02]  /*1010*/  ISETP.GT.AND P0, PT, R5, R2, PT ;  /* 0x000000020500720c */ /* 0x000fc40003f04270 */
[----:B------:R-:W-:Y:S02]  /*1020*/  @!P1 MOV R5, 0x400 ;  /* 0x0000040000059802 */ /* 0x000fe40000000f00 */
[----:B------:R-:W1:Y:S02]  /*1030*/  SHFL.DOWN PT, R3, R27, 0x10, R2 ;  /* 0x0a0000001b037989 */ /* 0x000e6400000e0002 */
[----:B0-----:R-:W-:-:S04]  /*1040*/  @!P1 LEA R5, R6, R5, 0x18 ;  /* 0x0000000506059211 */ /* 0x001fc800078ec0ff */
[----:B------:R-:W-:-:S03]  /*1050*/  @!P1 IADD3 R4, PT, PT, R4, R5, RZ ;  /* 0x0000000504049210 */ /* 0x000fc60007ffe0ff */
[----:B-1----:R-:W-:Y:S01]  /*1060*/  @!P0 FADD R27, R27, R3 ;  /* 0x000000031b1b8221 */ /* 0x002fe20000000000 */
[----:B------:R-:W-:-:S03]  /*1070*/  ISETP.NE.AND P0, PT, R0, RZ, PT ;  /* 0x000000ff0000720c */ /* 0x000fc60003f05270 */
[----:B------:R-:W-:-:S05]  /*1080*/  IMAD.MOV.U32 R9, RZ, RZ, R27 ;  /* 0x000000ffff097224 */ /* 0x000fca00078e001b */
[----:B------:R1:W-:Y:S01]  /*1090*/  @!P1 STS [R4+0x8], R9 ;  /* 0x0000080904009388 */ /* 0x0003e20000000800 */
[----:B------:R-:W-:Y:S06]  /*10a0*/  BAR.SYNC.DEFER_BLOCKING 0x0 ;  /* 0x0000000000007b1d */ /* 0x000fec0000010000 */
[----:B------:R-:W-:Y:S05]  /*10b0*/  @P0 BRA `(.L_x_71) ;  /* 0x0000001c005c0947 */ /* 0x000fea0003800000 */
[----:B------:R-:W0:Y:S01]  /*10c0*/  S2UR UR5, SR_CgaCtaId ;  /* 0x00000000000579c3 */ /* 0x000e220000008800 */
[----:B------:R-:W-:Y:S01]  /*10d0*/  UMOV UR4, 0x400 ;  /* 0x0000040000047882 */ /* 0x000fe20000000000 */
[----:B------:R-:W-:Y:S02]  /*10e0*/  UISETP.GT.AND UP1, UPT, UR6, 0x20, UPT ;  /* 0x000000200600788c */ /* 0x000fe4000bf24270 */
[----:B------:R-:W-:-:S04]  /*10f0*/  UISETP.GT.AND UP0, UPT, UR6, 0x40, UPT ;  /* 0x000000400600788c */ /* 0x000fc8000bf04270 */
[----:B------:R-:W-:Y:S01]  /*1100*/  PLOP3.LUT P2, PT, PT, PT, UP1, 0x80, 0x8 ;  /* 0x000000000008781c */ /* 0x000fe20003f4f018 */
[----:B------:R-:W-:Y:S01]  /*1110*/  UISETP.GT.AND UP1, UPT, UR6, 0x60, UPT ;  /* 0x000000600600788c */ /* 0x000fe2000bf24270 */
[----:B------:R-:W-:Y:S01]  /*1120*/  PLOP3.LUT P4, PT, PT, PT, UP0, 0x80, 0x8 ;  /* 0x000000000008781c */ /* 0x000fe20003f8f008 */
[----:B------:R-:W-:-:S04]  /*1130*/  UISETP.GT.AND UP0, UPT, UR6, 0x80, UPT ;  /* 0x000000800600788c */ /* 0x000fc8000bf04270 */
[----:B------:R-:W-:Y:S01]  /*1140*/  PLOP3.LUT P3, PT, PT, PT, UP1, 0x80, 0x8 ;  /* 0x000000000008781c */ /* 0x000fe20003f6f018 */
[----:B------:R-:W-:Y:S01]  /*1150*/  UISETP.GT.AND UP1, UPT, UR6, 0xa0, UPT ;  /* 0x000000a00600788c */ /* 0x000fe2000bf24270 */
[----:B------:R-:W-:Y:S01]  /*1160*/  PLOP3.LUT P1, PT, PT, PT, UP0, 0x80, 0x8 ;  /* 0x000000000008781c */ /* 0x000fe20003f2f008 */
[----:B------:R-:W-:Y:S02]  /*1170*/  UISETP.GT.AND UP0, UPT, UR6, 0xc0, UPT ;  /* 0x000000c00600788c */ /* 0x000fe4000bf04270 */
[----:B0-----:R-:W-:-:S09]  /*1180*/  ULEA UR4, UR5, UR4, 0x18 ;  /* 0x0000000405047291 */ /* 0x001fd2000f8ec0ff */
[----:B------:R-:W0:Y:S04]  /*1190*/  LDS R0, [UR4+0xc] ;  /* 0x00000c04ff007984 */ /* 0x000e280008000800 */
[----:B-1----:R-:W1:Y:S04]  /*11a0*/  LDS.128 R4, [UR4+0x10] ;  /* 0x00001004ff047984 */ /* 0x002e680008000c00 */
[----:B------:R-:W2:Y:S01]  /*11b0*/  LDS.64 R2, [UR4+0x20] ;  /* 0x00002004ff027984 */ /* 0x000ea20008000a00 */
[----:B0-----:R-:W-:Y:S01]  /*11c0*/  @P2 FADD R9, R9, R0 ;  /* 0x0000000009092221 */ /* 0x001fe20000000000 */
[----:B------:R-:W-:Y:S01]  /*11d0*/  PLOP3.LUT P2, PT, PT, PT, UP1, 0x80, 0x8 ;  /* 0x000000000008781c */ /* 0x000fe20003f4f018 */
[----:B------:R-:W-:-:S02]  /*11e0*/  UISETP.GT.AND UP1, UPT, UR6, 0xe0, UPT ;  /* 0x000000e00600788c */ /* 0x000fc4000bf24270 */
[----:B-1----:R-:W-:Y:S01]  /*11f0*/  @P4 FADD R9, R9, R4 ;  /* 0x0000000409094221 */ /* 0x002fe20000000000 */
[----:B------:R-:W-:-:S03]  /*1200*/  PLOP3.LUT P4, PT, PT, PT, UP0, 0x80, 0x8 ;  /* 0x000000000008781c */ /* 0x000fc60003f8f008 */
[----:B------:R-:W-:Y:S01]  /*1210*/  @P3 FADD R9, R9, R5 ;  /* 0x0000000509093221 */ /* 0x000fe20000000000 */
[----:B------:R-:W-:-:S03]  /*1220*/  PLOP3.LUT P3, PT, PT, PT, UP1, 0x80, 0x8 ;  /* 0x000000000008781c */ /* 0x000fc60003f6f018 */
[----:B------:R-:W-:-:S04]  /*1230*/  @P1 FADD R9, R9, R6 ;  /* 0x0000000609091221 */ /* 0x000fc80000000000 */
[----:B------:R-:W-:-:S04]  /*1240*/  @P2 FADD R9, R9, R7 ;  /* 0x0000000709092221 */ /* 0x000fc80000000000 */
[----:B--2---:R-:W-:-:S04]  /*1250*/  @P4 FADD R9, R9, R2 ;  /* 0x0000000209094221 */ /* 0x004fc80000000000 */
[----:B------:R-:W-:Y:S01]  /*1260*/  @P3 FADD R9, R9, R3 ;  /* 0x0000000309093221 */ /* 0x000fe20000000000 */
[----:B------:R-:W-:Y:S06]  /*1270*/  BRA `(.L_x_71) ;  /* 0x0000001800ec7947 */ /* 0x000fec0003800000 */
.L_x_58:
[----:B------:R-:W0:Y:S01]  /*1280*/  S2R R0, SR_TID.X ;  /* 0x0000000000007919 */ /* 0x000e220000002100 */
[----:B------:R-:W1:Y:S01]  /*1290*/  LDCU.128 UR8, c[0x0][0x380] ;  /* 0x00007000ff0877ac */ /* 0x000e620008000c00 */
[----:B0-----:R-:W-:-:S04]  /*12a0*/  IADD3 R2, P0, PT, R0, UR7, RZ ;  /* 0x0000000700027c10 */ /* 0x001fc8000ff1e0ff */
[----:B------:R-:W-:Y:S01]  /*12b0*/  SHF.L.U32 R14, R2, 0x3, RZ ;  /* 0x00000003020e7819 */ /* 0x000fe200000006ff */
[----:B------:R-:W-:-:S03]  /*12c0*/  IMAD.X R3, RZ, RZ, RZ, P0 ;  /* 0x000000ffff037224 */ /* 0x000fc600000e06ff */
[----:B-1----:R-:W-:Y:S02]  /*12d0*/  IADD3 R34, P0, PT, R14, UR8, RZ ;  /* 0x000000080e227c10 */ /* 0x002fe4000ff1e0ff */
[----:B------:R-:W-:Y:S02]  /*12e0*/  SHF.L.U64.HI R2, R2, 0x3, R3 ;  /* 0x0000000302027819 */ /* 0x000fe40000010203 */
        /* <DEDUP_REMOVED lines=16> */
[----:B--2---:R0:W-:Y:S03]  /*13f0*/  F2F.F32.F64 R8, R16 ;  /* 0x0000001000087310 */ /* 0x0041e60000301000 */
[----:B0-----:R-:W2:Y:S05]  /*1400*/  LDG.E.64 R16, desc[UR14][R14.64+0x5800] ;  /* 0x0058000e0e107981 */ /* 0x001eaa000c1e1b00 */
[----:B---3--:R0:W-:Y:S02]  /*1410*/  F2F.F32.F64 R7, R26 ;  /* 0x0000001a00077310 */ /* 0x0081e40000301000 */
[----:B0-----:R-:W3:Y:S06]  /*1420*/  LDG.E.64 R26, desc[UR14][R34.64+0x1000] ;  /* 0x0010000e221a7981 */ /* 0x001eec000c1e1b00 */
[----:B----4-:R0:W-:Y:S08]  /*1430*/  F2F.F32.F64 R6, R20 ;  /* 0x0000001400067310 */ /* 0x0101f00000301000 */
[----:B-----5:R-:W1:Y:S01]  /*1440*/  F2F.F32.F64 R3, R2 ;  /* 0x0000000200037310 */ /* 0x020e620000301000 */
[----:B0-----:R-:W4:Y:S07]  /*1450*/  LDG.E.64 R20, desc[UR14][R34.64+0x3000] ;  /* 0x0030000e22147981 */ /* 0x001f2e000c1e1b00 */
[----:B------:R-:W-:Y:S08]  /*1460*/  F2F.F32.F64 R24, R24 ;  /* 0x0000001800187310 */ /* 0x000ff00000301000 */
[----:B------:R0:W5:Y:S01]  /*1470*/  F2F.F32.F64 R9, R28 ;  /* 0x0000001c00097310 */ /* 0x0001620000301000 */
[----:B-1----:R-:W-:-:S07]  /*1480*/  FMUL R3, R8, R3 ;  /* 0x0000000308037220 */ /* 0x002fce0000400000 */
[----:B------:R1:W-:Y:S01]  /*1490*/  F2F.F32.F64 R2, R30 ;  /* 0x0000001e00027310 */ /* 0x0003e20000301000 */
[----:B0-----:R-:W4:Y:S01]  /*14a0*/  LDG.E.64 R28, desc[UR14][R34.64] ;  /* 0x0000000e221c7981 */ /* 0x001f22000c1e1b00 */
[----:B-----5:R-:W-:-:S03]  /*14b0*/  FMUL R24, R24, R9 ;  /* 0x0000000918187220 */ /* 0x020fc60000400000 */
[----:B------:R-:W5:Y:S04]  /*14c0*/  LDG.E.64 R8, desc[UR14][R34.64+0x6000] ;  /* 0x0060000e22087981 */ /* 0x000f68000c1e1b00 */
[----:B-1----:R-:W4:Y:S01]  /*14d0*/  LDG.E.64 R30, desc[UR14][R34.64+0x7000] ;  /* 0x0070000e221e7981 */ /* 0x002f22000c1e1b00 */
[----:B--2---:R-:W0:Y:S08]  /*14e0*/  F2F.F32.F64 R17, R16 ;  /* 0x0000001000117310 */ /* 0x004e300000301000 */
[----:B---3--:R1:W-:Y:S01]  /*14f0*/  F2F.F32.F64 R25, R26 ;  /* 0x0000001a00197310 */ /* 0x0083e20000301000 */
[----:B0-----:R-:W-:-:S02]  /*1500*/  FMUL R6, R6, R17 ;  /* 0x0000001106067220 */ /* 0x001fc40000400000 */
[----:B------:R-:W2:Y:S04]  /*1510*/  LDG.E.64 R16, desc[UR14][R14.64+0x6000] ;  /* 0x0060000e0e107981 */ /* 0x000ea8000c1e1b00 */
[----:B-1----:R-:W3:Y:S01]  /*1520*/  LDG.E.64 R26, desc[UR14][R34.64+0x5000] ;  /* 0x0050000e221a7981 */ /* 0x002ee2000c1e1b00 */
[----:B------:R0:W-:Y:S08]  /*1530*/  F2F.F32.F64 R5, R22 ;  /* 0x0000001600057310 */ /* 0x0001f00000301000 */
[----:B------:R-:W1:Y:S01]  /*1540*/  F2F.F32.F64 R10, R10 ;  /* 0x0000000a000a7310 */ /* 0x000e620000301000 */
[----:B0-----:R-:W3:Y:S07]  /*1550*/  LDG.E.64 R22, desc[UR14][R34.64+0x2000] ;  /* 0x0020000e22167981 */ /* 0x001eee000c1e1b00 */
[----:B------:R0:W-:Y:S01]  /*1560*/  F2F.F32.F64 R4, R36 ;  /* 0x0000002400047310 */ /* 0x0001e20000301000 */
[----:B-1----:R-:W-:Y:S01]  /*1570*/  FMUL R5, R5, R10 ;  /* 0x0000000a05057220 */ /* 0x002fe20000400000 */
[----:B0-----:R-:W3:Y:S06]  /*1580*/  LDG.E.64 R36, desc[UR14][R34.64+0x4000] ;  /* 0x0040000e22247981 */ /* 0x001eec000c1e1b00 */
[----:B------:R-:W-:Y:S08]  /*1590*/  F2F.F32.F64 R12, R12 ;  /* 0x0000000c000c7310 */ /* 0x000ff00000301000 */
[----:B-----5:R-:W-:Y:S08]  /*15a0*/  F2F.F32.F64 R9, R8 ;  /* 0x0000000800097310 */ /* 0x020ff00000301000 */
[----:B------:R0:W-:Y:S08]  /*15b0*/  F2F.F32.F64 R13, R32 ;  /* 0x00000020000d7310 */ /* 0x0001f00000301000 */
[----:B----4-:R1:W-:Y:S01]  /*15c0*/  F2F.F32.F64 R8, R30 ;  /* 0x0000001e00087310 */ /* 0x0103e20000301000 */
[----:B0-----:R-:W4:Y:S04]  /*15d0*/  LDG.E.64 R32, desc[UR14][R34.64+0x7800] ;  /* 0x0078000e22207981 */ /* 0x001f28000c1e1b00 */
[----:B-1----:R-:W5:Y:S03]  /*15e0*/  LDG.E.64 R30, desc[UR14][R14.64+0x1000] ;  /* 0x0010000e0e1e7981 */ /* 0x002f66000c1e1b00 */
[----:B------:R-:W0:Y:S01]  /*15f0*/  F2F.F32.F64 R19, R18 ;  /* 0x0000001200137310 */ /* 0x000e220000301000 */
[----:B------:R-:W5:Y:S07]  /*1600*/  LDG.E.64 R34, desc[UR14][R14.64+0x3000] ;  /* 0x0030000e0e227981 */ /* 0x000f6e000c1e1b00 */
[----:B--2---:R1:W-:Y:S08]  /*1610*/  F2F.F32.F64 R10, R16 ;  /* 0x00000010000a7310 */ /* 0x0043f00000301000 */
[----:B---3--:R2:W-:Y:S01]  /*1620*/  F2F.F32.F64 R11, R26 ;  /* 0x0000001a000b7310 */ /* 0x0085e20000301000 */
[----:B-1----:R-:W3:Y:S04]  /*1630*/  LDG.E.64 R16, desc[UR14][R14.64+0x7000] ;  /* 0x0070000e0e107981 */ /* 0x002ee8000c1e1b00 */
[----:B--2---:R-:W2:Y:S03]  /*1640*/  LDG.E.64 R26, desc[UR14][R14.64] ;  /* 0x0000000e0e1a7981 */ /* 0x004ea6000c1e1b00 */
[----:B------:R-:W-:Y:S01]  /*1650*/  F2F.F32.F64 R28, R28 ;  /* 0x0000001c001c7310 */ /* 0x000fe20000301000 */
[----:B0-----:R-:W-:-:S07]  /*1660*/  FMUL R4, R19, R4 ;  /* 0x0000000413047220 */ /* 0x001fce0000400000 */
[----:B------:R0:W-:Y:S02]  /*1670*/  F2F.F32.F64 R18, R36 ;  /* 0x0000002400127310 */ /* 0x0001e40000301000 */
[----:B0-----:R-:W5:Y:S06]  /*1680*/  LDG.E.64 R36, desc[UR14][R14.64+0x2000] ;  /* 0x0020000e0e247981 */ /* 0x001f6c000c1e1b00 */
[----:B----4-:R0:W-:Y:S02]  /*1690*/  F2F.F32.F64 R19, R32 ;  /* 0x0000002000137310 */ /* 0x0101e40000301000 */
[----:B0-----:R-:W4:Y:S06]  /*16a0*/  LDG.E.64 R32, desc[UR14][R14.64+0x4000] ;  /* 0x0040000e0e207981 */ /* 0x001f2c000c1e1b00 */
[----:B---3--:R0:W-:Y:S08]  /*16b0*/  F2F.F32.F64 R29, R16 ;  /* 0x00000010001d7310 */ /* 0x0081f00000301000 */
[----:B--2---:R-:W1:Y:S01]  /*16c0*/  F2F.F32.F64 R27, R26 ;  /* 0x0000001a001b7310 */ /* 0x004e620000301000 */
[----:B0-----:R-:W2:Y:S07]  /*16d0*/  LDG.E.64 R16, desc[UR14][R14.64+0x7800] ;  /* 0x0078000e0e107981 */ /* 0x001eae000c1e1b00 */
[----:B-----5:R0:W3:Y:S02]  /*16e0*/  F2F.F32.F64 R26, R30 ;  /* 0x0000001e001a7310 */ /* 0x0200e40000301000 */
[----:B0-----:R-:W5:Y:S06]  /*16f0*/  LDG.E.64 R30, desc[UR14][R14.64+0x5000] ;  /* 0x0050000e0e1e7981 */ /* 0x001f6c000c1e1b00 */
[----:B------:R-:W-:Y:S01]  /*1700*/  F2F.F32.F64 R23, R22 ;  /* 0x0000001600177310 */ /* 0x000fe20000301000 */
[----:B------:R-:W-:Y:S01]  /*1710*/  FMUL R7, R7, R12 ;  /* 0x0000000c07077220 */ /* 0x000fe20000400000 */
[----:B------:R-:W-:-:S06]  /*1720*/  FMUL R2, R13, R2 ;  /* 0x000000020d027220 */ /* 0x000fcc0000400000 */
[----:B------:R-:W0:Y:S08]  /*1730*/  F2F.F32.F64 R22, R36 ;  /* 0x0000002400167310 */ /* 0x000e300000301000 */
[----:B------:R-:W-:Y:S08]  /*1740*/  F2F.F32.F64 R20, R20 ;  /* 0x0000001400147310 */ /* 0x000ff00000301000 */
[----:B------:R-:W0:Y:S08]  /*1750*/  F2F.F32.F64 R21, R34 ;  /* 0x0000002200157310 */ /* 0x000e300000301000 */
[----:B----4-:R-:W4:Y:S01]  /*1760*/  F2F.F32.F64 R13, R32 ;  /* 0x00000020000d7310 */ /* 0x010f220000301000 */
[----:B------:R-:W-:Y:S01]  /*1770*/  UISETP.GE.U32.AND UP0, UPT, UR5, UR4, UPT ;  /* 0x000000040500728c */ /* 0x000fe2000bf06070 */
[----:B-1----:R-:W-:Y:S01]  /*1780*/  FFMA R3, R28, R27, R3 ;  /* 0x0000001b1c037223 */ /* 0x002fe20000000003 */
[----:B---3--:R-:W-:Y:S01]  /*1790*/  FFMA R24, R25, R26, R24 ;  /* 0x0000001a19187223 */ /* 0x008fe20000000018 */
[----:B0-----:R-:W-:Y:S01]  /*17a0*/  FFMA R4, R23, R22, R4 ;  /* 0x0000001617047223 */ /* 0x001fe20000000004 */
[----:B------:R-:W-:Y:S01]  /*17b0*/  FFMA R2, R9, R10, R2 ;  /* 0x0000000a09027223 */ /* 0x000fe20000000002 */
[----:B------:R-:W-:Y:S01]  /*17c0*/  UISETP.GE.U32.AND.EX UP0, UPT, UR18, UR17, UPT, UP0 ;  /* 0x000000111200728c */ /* 0x000fe2000bf06100 */
[----:B------:R-:W-:Y:S01]  /*17d0*/  FFMA R7, R20, R21, R7 ;  /* 0x0000001514077223 */ /* 0x000fe20000000007 */
[----:B------:R-:W-:-:S03]  /*17e0*/  FADD R3, R3, R24 ;  /* 0x0000001803037221 */ /* 0x000fc60000000000 */
[----:B------:R-:W-:Y:S01]  /*17f0*/  FADD R4, R4, R7 ;  /* 0x0000000704047221 */ /* 0x000fe20000000000 */
[----:B----4-:R-:W-:-:S03]  /*1800*/  FFMA R5, R18, R13, R5 ;  /* 0x0000000d12057223 */ /* 0x010fc60000000005 */
[----:B------:R-:W-:Y:S01]  /*1810*/  FADD R3, R3, R4 ;  /* 0x0000000403037221 */ /* 0x000fe20000000000 */
[----:B--2---:R-:W0:Y:S08]  /*1820*/  F2F.F32.F64 R36, R16 ;  /* 0x0000001000247310 */ /* 0x004e300000301000 */
[----:B-----5:R-:W1:Y:S01]  /*1830*/  F2F.F32.F64 R12, R30 ;  /* 0x0000001e000c7310 */ /* 0x020e620000301000 */
[----:B0-----:R-:W-:-:S04]  /*1840*/  FMUL R19, R19, R36 ;  /* 0x0000002413137220 */ /* 0x001fc80000400000 */
[----:B------:R-:W-:-:S04]  /*1850*/  FFMA R19, R8, R29, R19 ;  /* 0x0000001d08137223 */ /* 0x000fc80000000013 */
[----:B------:R-:W-:Y:S01]  /*1860*/  FADD R2, R2, R19 ;  /* 0x0000001302027221 */ /* 0x000fe20000000000 */
[----:B-1----:R-:W-:-:S04]  /*1870*/  FFMA R6, R11, R12, R6 ;  /* 0x0000000c0b067223 */ /* 0x002fc80000000006 */
[----:B------:R-:W-:-:S04]  /*1880*/  FADD R5, R5, R6 ;  /* 0x0000000605057221 */ /* 0x000fc80000000000 */
[----:B------:R-:W-:-:S04]  /*1890*/  FADD R2, R5, R2 ;  /* 0x0000000205027221 */ /* 0x000fc80000000000 */
[----:B------:R-:W-:Y:S01]  /*18a0*/  FADD R6, R3, R2 ;  /* 0x0000000203067221 */ /* 0x000fe20000000000 */
[----:B------:R-:W-:Y:S06]  /*18b0*/  BRA.U !UP0, `(.L_x_72) ;  /* 0x0000001108b47547 */ /* 0x000fec000b800000 */
[----:B------:R-:W-:Y:S02]  /*18c0*/  UIADD3 UR21, UP0, UPT, UR4, UR7, URZ ;  /* 0x0000000704157290 */ /* 0x000fe4000ff1e0ff */
[----:B------:R-:W-:Y:S01]  /*18d0*/  IMAD.U32 R3, RZ, RZ, UR4 ;  /* 0x00000004ff037e24 */ /* 0x000fe2000f8e00ff */
[----:B------:R-:W-:Y:S01]  /*18e0*/  UIADD3 UR19, UP1, UPT, UR12, -0x1000, URZ ;  /* 0xfffff0000c137890 */ /* 0x000fe2000ff3e0ff */
[----:B------:R-:W-:Y:S01]  /*18f0*/  IMAD.U32 R5, RZ, RZ, UR4 ;  /* 0x00000004ff057e24 */ /* 0x000fe2000f8e00ff */
[----:B------:R-:W-:Y:S01]  /*1900*/  UIADD3.X UR5, UPT, UPT, URZ, UR17, URZ, UP0, !UPT ;  /* 0x00000011ff057290 */ /* 0x000fe200087fe4ff */
[----:B------:R-:W-:Y:S01]  /*1910*/  LOP3.LUT R2, RZ, R0, RZ, 0x33, !PT ;  /* 0x00000000ff027212 */ /* 0x000fe200078e33ff */
[----:B------:R-:W-:Y:S01]  /*1920*/  UIADD3.X UR20, UPT, UPT, UR13, -0x1, URZ, UP1, !UPT ;  /* 0xffffffff0d147890 */ /* 0x000fe20008ffe4ff */
[----:B------:R-:W-:Y:S01]  /*1930*/  IADD3 R3, P0, P1, R0, UR7, R3 ;  /* 0x0000000700037c10 */ /* 0x000fe2000f91e003 */
[----:B------:R-:W-:Y:S01]  /*1940*/  UISETP.GT.U32.AND UP0, UPT, UR21, UR19, UPT ;  /* 0x000000131500728c */ /* 0x000fe2000bf04070 */
[----:B------:R-:W-:-:S02]  /*1950*/  IADD3 R5, PT, PT, -R5, UR12, R2 ;  /* 0x0000000c05057c10 */ /* 0x000fc4000fffe102 */
[----:B------:R-:W-:Y:S01]  /*1960*/  LEA R4, P2, R3, 0x2000, 0x3 ;  /* 0x0000200003047811 */ /* 0x000fe200078418ff */
[----:B------:R-:W-:Y:S01]  /*1970*/  UISETP.GT.U32.AND.EX UP0, UPT, UR5, UR20, UPT, UP0 ;  /* 0x000000140500728c */ /* 0x000fe2000bf04100 */
[----:B------:R-:W-:Y:S01]  /*1980*/  IADD3.X R8, PT, PT, RZ, UR17, RZ, P0, P1 ;  /* 0x00000011ff087c10 */ /* 0x000fe200087e24ff */
[----:B------:R-:W-:Y:S01]  /*1990*/  VIADD R5, R5, -UR7 ;  /* 0x8000000705057c36 */ /* 0x000fe20008000000 */
[C---:B------:R-:W-:Y:S02]  /*19a0*/  IADD3 R2, P0, PT, R4.reuse, UR8, RZ ;  /* 0x0000000804027c10 */ /* 0x040fe4000ff1e0ff */
[----:B------:R-:W-:Y:S02]  /*19b0*/  LEA.HI.X R3, R3, RZ, R8, 0x3, P2 ;  /* 0x000000ff03037211 */ /* 0x000fe400010f1c08 */
[----:B------:R-:W-:Y:S02]  /*19c0*/  IADD3 R4, P1, PT, R4, UR10, RZ ;  /* 0x0000000a04047c10 */ /* 0x000fe4000ff3e0ff */
[----:B------:R-:W-:-:S02]  /*19d0*/  IADD3.X R7, PT, PT, R3, UR9, RZ, P0, !PT ;  /* 0x0000000903077c10 */ /* 0x000fc400087fe4ff */
[----:B------:R-:W-:Y:S02]  /*19e0*/  IADD3.X R3, PT, PT, R3, UR11, RZ, P1, !PT ;  /* 0x0000000b03037c10 */ /* 0x000fe40008ffe4ff */
[----:B------:R-:W-:Y:S01]  /*19f0*/  MOV R8, UR4 ;  /* 0x0000000400087c02 */ /* 0x000fe20008000f00 */
[----:B------:R-:W-:Y:S01]  /*1a00*/  UMOV UR4, URZ ;  /* 0x000000ff00047c82 */ /* 0x000fe20008000000 */
[----:B------:R-:W-:Y:S05]  /*1a10*/  BRA.U UP0, `(.L_x_73) ;  /* 0x0000000500f47547 */ /* 0x000fea000b800000 */
[----:B------:R-:W0:Y:S01]  /*1a20*/  LDCU UR6, c[0x0][0x3d0] ;  /* 0x00007a00ff0677ac */ /* 0x000e220008000800 */
[----:B------:R-:W1:Y:S01]  /*1a30*/  LDCU.64 UR12, c[0x0][0x3c8] ;  /* 0x00007900ff0c77ac */ /* 0x000e620008000a00 */
[----:B------:R-:W2:Y:S01]  /*1a40*/  LDCU.128 UR8, c[0x0][0x380] ;  /* 0x00007000ff0877ac */ /* 0x000ea20008000c00 */
[----:B------:R-:W-:Y:S01]  /*1a50*/  NOP ;  /* 0x0000000000007918 */ /* 0x000fe20000000000 */
.L_x_74:
[----:B------:R-:W-:-:S04]  /*1a60*/  IADD3 R8, P0, PT, R0, UR21, RZ ;  /* 0x0000001500087c10 */ /* 0x000fc8000ff1e0ff */
[----:B------:R-:W-:Y:S01]  /*1a70*/  SHF.L.U32 R14, R8, 0x3, RZ ;  /* 0x00000003080e7819 */ /* 0x000fe200000006ff */
[----:B------:R-:W-:-:S03]  /*1a80*/  IMAD.X R9, RZ, RZ, UR5, P0 ;  /* 0x00000005ff097e24 */ /* 0x000fc600080e06ff */
[----:B--2---:R-:W-:Y:S02]  /*1a90*/  IADD3 R26, P0, PT, R14, UR8, RZ ;  /* 0x000000080e1a7c10 */ /* 0x004fe4000ff1e0ff */
        /* <DEDUP_REMOVED lines=17> */
[----:B--2---:R-:W2:Y:S05]  /*1bb0*/  LDG.E.64 R28, desc[UR14][R14.64+0x5000] ;  /* 0x0050000e0e1c7981 */ /* 0x004eaa000c1e1b00 */
[----:B---3--:R-:W-:Y:S08]  /*1bc0*/  F2F.F32.F64 R12, R12 ;  /* 0x0000000c000c7310 */ /* 0x008ff00000301000 */
[----:B----4-:R-:W3:Y:S08]  /*1bd0*/  F2F.F32.F64 R17, R16 ;  /* 0x0000001000117310 */ /* 0x010ef00000301000 */
[----:B-----5:R4:W5:Y:S01]  /*1be0*/  F2F.F32.F64 R19, R22 ;  /* 0x0000001600137310 */ /* 0x0209620000301000 */
[----:B---3--:R-:W-:-:S07]  /*1bf0*/  FMUL R17, R12, R17 ;  /* 0x000000110c117220 */ /* 0x008fce0000400000 */
[----:B------:R5:W-:Y:S01]  /*1c00*/  F2F.F32.F64 R24, R24 ;  /* 0x0000001800187310 */ /* 0x000be20000301000 */
[----:B----4-:R-:W3:Y:S01]  /*1c10*/  LDG.E.64 R22, desc[UR14][R26.64+0x5000] ;  /* 0x0050000e1a167981 */ /* 0x010ee2000c1e1b00 */
[----:B-----5:R-:W-:-:S06]  /*1c20*/  FFMA R25, R18, R19, R17 ;  /* 0x0000001312197223 */ /* 0x020fcc0000000011 */
[----:B------:R-:W-:Y:S01]  /*1c30*/  F2F.F32.F64 R8, R8 ;  /* 0x0000000800087310 */ /* 0x000fe20000301000 */
[----:B------:R-:W4:Y:S07]  /*1c40*/  LDG.E.64 R18, desc[UR14][R14.64+0x7000] ;  /* 0x0070000e0e127981 */ /* 0x000f2e000c1e1b00 */
[----:B--2---:R2:W-:Y:S02]  /*1c50*/  F2F.F32.F64 R17, R28 ;  /* 0x0000001c00117310 */ /* 0x0045e40000301000 */
[----:B--2---:R-:W2:Y:S06]  /*1c60*/  LDG.E.64 R28, desc[UR14][R26.64+0x6000] ;  /* 0x0060000e1a1c7981 */ /* 0x004eac000c1e1b00 */
[----:B------:R-:W5:Y:S08]  /*1c70*/  F2F.F32.F64 R21, R20 ;  /* 0x0000001400157310 */ /* 0x000f700000301000 */
[----:B------:R0:W-:Y:S02]  /*1c80*/  F2F.F32.F64 R9, R36 ;  /* 0x0000002400097310 */ /* 0x0001e40000301000 */
[----:B0-----:R-:W4:Y:S01]  /*1c90*/  LDG.E.64 R36, desc[UR14][R14.64+0x6000] ;  /* 0x0060000e0e247981 */ /* 0x001f22000c1e1b00 */
[----:B-----5:R-:W-:-:S05]  /*1ca0*/  FFMA R6, R21, R24, R6 ;  /* 0x0000001815067223 */ /* 0x020fca0000000006 */
[----:B--2---:R0:W-:Y:S02]  /*1cb0*/  F2F.F32.F64 R24, R28 ;  /* 0x0000001c00187310 */ /* 0x0041e40000301000 */
[----:B0-----:R-:W2:Y:S06]  /*1cc0*/  LDG.E.64 R28, desc[UR14][R26.64+0x4800] ;  /* 0x0048000e1a1c7981 */ /* 0x001eac000c1e1b00 */
[----:B------:R-:W0:Y:S08]  /*1cd0*/  F2F.F32.F64 R11, R10 ;  /* 0x0000000a000b7310 */ /* 0x000e300000301000 */
[----:B------:R-:W5:Y:S08]  /*1ce0*/  F2F.F32.F64 R10, R34 ;  /* 0x00000022000a7310 */ /* 0x000f700000301000 */
[----:B---3--:R-:W3:Y:S08]  /*1cf0*/  F2F.F32.F64 R16, R22 ;  /* 0x0000001600107310 */ /* 0x008ef00000301000 */
[----:B----4-:R4:W1:Y:S01]  /*1d00*/  F2F.F32.F64 R21, R36 ;  /* 0x0000002400157310 */ /* 0x0108620000301000 */
[----:B0-----:R-:W-:Y:S01]  /*1d10*/  FMUL R8, R8, R11 ;  /* 0x0000000b08087220 */ /* 0x001fe20000400000 */
[----:B-----5:R-:W-:Y:S01]  /*1d20*/  FMUL R9, R9, R10 ;  /* 0x0000000a09097220 */ /* 0x020fe20000400000 */
[----:B------:R-:W5:Y:S01]  /*1d30*/  LDG.E.64 R34, desc[UR14][R26.64+0x7000] ;  /* 0x0070000e1a227981 */ /* 0x000f62000c1e1b00 */
[----:B------:R-:W-:-:S03]  /*1d40*/  FADD R6, R6, R25 ;  /* 0x0000001906067221 */ /* 0x000fc60000000000 */
[----:B------:R-:W5:Y:S01]  /*1d50*/  LDG.E.64 R10, desc[UR14][R26.64+0x1800] ;  /* 0x0018000e1a0a7981 */ /* 0x000f62000c1e1b00 */
[----:B------:R0:W-:Y:S01]  /*1d60*/  F2F.F32.F64 R13, R32 ;  /* 0x00000020000d7310 */ /* 0x0001e20000301000 */
[----:B---3--:R-:W-:Y:S02]  /*1d70*/  FMUL R16, R16, R17 ;  /* 0x0000001110107220 */ /* 0x008fe40000400000 */
[----:B----4-:R-:W3:Y:S01]  /*1d80*/  LDG.E.64 R36, desc[UR14][R26.64+0x5800] ;  /* 0x0058000e1a247981 */ /* 0x010ee2000c1e1b00 */
[----:B-1----:R-:W-:-:S03]  /*1d90*/  FMUL R21, R24, R21 ;  /* 0x0000001518157220 */ /* 0x002fc60000400000 */
[----:B------:R-:W4:Y:S04]  /*1da0*/  LDG.E.64 R24, desc[UR14][R14.64+0x2800] ;  /* 0x0028000e0e187981 */ /* 0x000f28000c1e1b00 */
[----:B0-----:R-:W3:Y:S01]  /*1db0*/  LDG.E.64 R32, desc[UR14][R26.64+0x2800] ;  /* 0x0028000e1a207981 */ /* 0x001ee2000c1e1b00 */
[----:B--2---:R0:W-:Y:S03]  /*1dc0*/  F2F.F32.F64 R17, R28 ;  /* 0x0000001c00117310 */ /* 0x0041e60000301000 */
[----:B0-----:R-:W2:Y:S05]  /*1dd0*/  LDG.E.64 R28, desc[UR14][R14.64+0x3800] ;  /* 0x0038000e0e1c7981 */ /* 0x001eaa000c1e1b00 */
[----:B------:R0:W-:Y:S02]  /*1de0*/  F2F.F32.F64 R20, R30 ;  /* 0x0000001e00147310 */ /* 0x0001e40000301000 */
[----:B0-----:R-:W2:Y:S06]  /*1df0*/  LDG.E.64 R30, desc[UR14][R26.64+0x3800] ;  /* 0x0038000e1a1e7981 */ /* 0x001eac000c1e1b00 */
[----:B-----5:R0:W-:Y:S08]  /*1e00*/  F2F.F32.F64 R23, R34 ;  /* 0x0000002200177310 */ /* 0x0201f00000301000 */
[----:B------:R-:W-:Y:S01]  /*1e10*/  F2F.F32.F64 R11, R10 ;  /* 0x0000000a000b7310 */ /* 0x000fe20000301000 */
[----:B0-----:R-:W5:Y:S07]  /*1e20*/  LDG.E.64 R34, desc[UR14][R26.64+0x6800] ;  /* 0x0068000e1a227981 */ /* 0x001f6e000c1e1b00 */
[----:B----4-:R-:W-:Y:S08]  /*1e30*/  F2F.F32.F64 R24, R24 ;  /* 0x0000001800187310 */ /* 0x010ff00000301000 */
[----:B---3--:R0:W-:Y:S02]  /*1e40*/  F2F.F32.F64 R10, R32 ;  /* 0x00000020000a7310 */ /* 0x0081e40000301000 */
[----:B0-----:R0:W3:Y:S04]  /*1e50*/  LDG.E.64 R32, desc[UR14][R26.64+0x7800] ;  /* 0x0078000e1a207981 */ /* 0x0010e8000c1e1b00 */
[----:B------:R-:W0:Y:S02]  /*1e60*/  LDG.E.64 R26, desc[UR14][R14.64+0x4800] ;  /* 0x0048000e0e1a7981 */ /* 0x000e24000c1e1b00 */
[----:B--2---:R1:W-:Y:S02]  /*1e70*/  F2F.F32.F64 R25, R28 ;  /* 0x0000001c00197310 */ /* 0x0043e40000301000 */
[----:B-1----:R-:W2:Y:S06]  /*1e80*/  LDG.E.64 R28, desc[UR14][R14.64+0x5800] ;  /* 0x0058000e0e1c7981 */ /* 0x002eac000c1e1b00 */
[----:B------:R1:W-:Y:S02]  /*1e90*/  F2F.F32.F64 R12, R30 ;  /* 0x0000001e000c7310 */ /* 0x0003e40000301000 */
[----:B-1----:R-:W4:Y:S06]  /*1ea0*/  LDG.E.64 R30, desc[UR14][R14.64+0x1800] ;  /* 0x0018000e0e1e7981 */ /* 0x002f2c000c1e1b00 */
[----:B0-----:R-:W-:Y:S08]  /*1eb0*/  F2F.F32.F64 R26, R26 ;  /* 0x0000001a001a7310 */ /* 0x001ff00000301000 */
[----:B--2---:R0:W-:Y:S02]  /*1ec0*/  F2F.F32.F64 R27, R28 ;  /* 0x0000001c001b7310 */ /* 0x0041e40000301000 */
[----:B0-----:R-:W2:Y:S04]  /*1ed0*/  LDG.E.64 R28, desc[UR14][R14.64+0x6800] ;  /* 0x0068000e0e1c7981 */ /* 0x001ea8000c1e1b00 */
[----:B------:R-:W2:Y:S02]  /*1ee0*/  LDG.E.64 R14, desc[UR14][R14.64+0x7800] ;  /* 0x0078000e0e0e7981 */ /* 0x000ea4000c1e1b00 */
[----:B------:R-:W0:Y:S08]  /*1ef0*/  F2F.F32.F64 R22, R18 ;  /* 0x0000001200167310 */ /* 0x000e300000301000 */
[----:B------:R-:W1:Y:S01]  /*1f00*/  F2F.F32.F64 R18, R36 ;  /* 0x0000002400127310 */ /* 0x000e620000301000 */
[----:B0-----:R-:W-:-:S07]  /*1f10*/  FMUL R22, R23, R22 ;  /* 0x0000001617167220 */ /* 0x001fce0000400000 */
[----:B-----5:R-:W-:Y:S08]  /*1f20*/  F2F.F32.F64 R19, R34 ;  /* 0x0000002200137310 */ /* 0x020ff00000301000 */
[----:B----4-:R-:W0:Y:S01]  /*1f30*/  F2F.F32.F64 R23, R30 ;  /* 0x0000001e00177310 */ /* 0x010e220000301000 */
[----:B------:R-:W-:Y:S01]  /*1f40*/  FMUL R13, R13, R20 ;  /* 0x000000140d0d7220 */ /* 0x000fe20000400000 */
[----:B------:R-:W-:-:S02]  /*1f50*/  UIADD3 UR17, UP0, UPT, -UR21, UR12, URZ ;  /* 0x0000000c15117290 */ /* 0x000fc4000ff1e1ff */
[----:B------:R-:W-:Y:S01]  /*1f60*/  USHF.L.U32 UR22, UR6, 0xc, URZ ;  /* 0x0000000c06167899 */ /* 0x000fe200080006ff */
[----:B------:R-:W-:Y:S01]  /*1f70*/  FFMA R9, R10, R24, R9 ;  /* 0x000000180a097223 */ /* 0x000fe20000000009 */
[----:B------:R-:W-:Y:S01]  /*1f80*/  FFMA R12, R12, R25, R13 ;  /* 0x000000190c0c7223 */ /* 0x000fe2000000000d */
[----:B------:R-:W-:Y:S01]  /*1f90*/  FFMA R17, R17, R26, R16 ;  /* 0x0000001a11117223 */ /* 0x000fe20000000010 */
[----:B-1----:R-:W-:Y:S01]  /*1fa0*/  FFMA R18, R18, R27, R21 ;  /* 0x0000001b12127223 */ /* 0x002fe20000000015 */
[----:B------:R-:W-:Y:S01]  /*1fb0*/  UIADD3.X UR18, UPT, UPT, ~UR5, UR13, URZ, UP0, !UPT ;  /* 0x0000000d05127290 */ /* 0x000fe200087fe5ff */
[----:B---3--:R-:W-:Y:S01]  /*1fc0*/  F2F.F32.F64 R20, R32 ;  /* 0x0000002000147310 */ /* 0x008fe20000301000 */
[----:B------:R-:W-:Y:S02]  /*1fd0*/  USHF.R.S32.HI UR7, URZ, 0x1f, UR22 ;  /* 0x0000001fff077899 */ /* 0x000fe40008011416 */
[----:B------:R-:W-:Y:S01]  /*1fe0*/  UISETP.GE.U32.AND UP0, UPT, UR17, UR22, UPT ;  /* 0x000000161100728c */ /* 0x000fe2000bf06070 */
[----:B0-----:R-:W-:Y:S01]  /*1ff0*/  FFMA R8, R11, R23, R8 ;  /* 0x000000170b087223 */ /* 0x001fe20000000008 */
[----:B------:R-:W-:-:S02]  /*2000*/  FADD R12, R12, R17 ;  /* 0x000000110c0c7221 */ /* 0x000fc40000000000 */
[----:B------:R-:W-:Y:S01]  /*2010*/  UISETP.GE.U32.AND.EX UP0, UPT, UR18, UR7, UPT, UP0 ;  /* 0x000000071200728c */ /* 0x000fe2000bf06100 */
[----:B------:R-:W-:-:S04]  /*2020*/  FADD R9, R8, R9 ;  /* 0x0000000908097221 */ /* 0x000fc80000000000 */
[----:B------:R-:W-:Y:S01]  /*2030*/  FADD R6, R6, R9 ;  /* 0x0000000906067221 */ /* 0x000fe20000000000 */
[----:B--2---:R-:W0:Y:S08]  /*2040*/  F2F.F32.F64 R28, R28 ;  /* 0x0000001c001c7310 */ /* 0x004e300000301000 */
[----:B------:R-:W1:Y:S01]  /*2050*/  F2F.F32.F64 R15, R14 ;  /* 0x0000000e000f7310 */ /* 0x000e620000301000 */
[----:B0-----:R-:W-:-:S04]  /*2060*/  FFMA R19, R19, R28, R22 ;  /* 0x0000001c13137223 */ /* 0x001fc80000000016 */
[----:B------:R-:W-:-:S04]  /*2070*/  FADD R19, R18, R19 ;  /* 0x0000001312137221 */ /* 0x000fc80000000000 */
[----:B------:R-:W-:-:S04]  /*2080*/  FADD R19, R12, R19 ;  /* 0x000000130c137221 */ /* 0x000fc80000000000 */
[----:B------:R-:W-:-:S04]  /*2090*/  FADD R19, R6, R19 ;  /* 0x0000001306137221 */ /* 0x000fc80000000000 */
[----:B-1----:R-:W-:Y:S01]  /*20a0*/  FFMA R6, R20, R15, R19 ;  /* 0x0000000f14067223 */ /* 0x002fe20000000013 */
[----:B------:R-:W-:Y:S06]  /*20b0*/  BRA.U !UP0, `(.L_x_72) ;  /* 0x0000000908b47547 */ /* 0x000fec000b800000 */
[----:B------:R-:W-:Y:S01]  /*20c0*/  UIADD3 UR21, UP0, UPT, UR22, UR21, URZ ;  /* 0x0000001516157290 */ /* 0x000fe2000ff1e0ff */
[----:B------:R-:W-:Y:S01]  /*20d0*/  MOV R9, R7 ;  /* 0x0000000700097202 */ /* 0x000fe20000000f00 */
[----:B------:R-:W-:Y:S01]  /*20e0*/  IMAD.U32 R11, RZ, RZ, UR22 ;  /* 0x00000016ff0b7e24 */ /* 0x000fe2000f8e00ff */
[----:B------:R-:W-:Y:S01]  /*20f0*/  UIADD3 UR4, UPT, UPT, UR4, 0x1, URZ ;  /* 0x0000000104047890 */ /* 0x000fe2000fffe0ff */
[----:B------:R-:W-:Y:S01]  /*2100*/  IMAD.MOV.U32 R8, RZ, RZ, R2 ;  /* 0x000000ffff087224 */ /* 0x000fe200078e0002 */
[----:B------:R-:W-:Y:S01]  /*2110*/  UIADD3.X UR5, UPT, UPT, UR7, UR5, URZ, UP0, !UPT ;  /* 0x0000000507057290 */ /* 0x000fe200087fe4ff */
[----:B------:R-:W-:Y:S01]  /*2120*/  IMAD.U32 R7, RZ, RZ, UR22 ;  /* 0x00000016ff077e24 */ /* 0x000fe2000f8e00ff */
[----:B------:R-:W-:Y:S01]  /*2130*/  UISETP.GT.U32.AND UP0, UPT, UR21, UR19, UPT ;  /* 0x000000131500728c */ /* 0x000fe2000bf04070 */
[----:B------:R-:W-:Y:S02]  /*2140*/  IMAD.MOV.U32 R2, RZ, RZ, R4 ;  /* 0x000000ffff027224 */ /* 0x000fe400078e0004 */
[----:B------:R-:W-:Y:S01]  /*2150*/  IMAD.WIDE R8, R11, 0x8, R8 ;  /* 0x000000080b087825 */ /* 0x000fe200078e0208 */
[----:B------:R-:W-:-:S03]  /*2160*/  UISETP.GT.U32.AND.EX UP0, UPT, UR5, UR20, UPT, UP0 ;  /* 0x000000140500728c */ /* 0x000fc6000bf04100 */
[----:B------:R-:W-:Y:S01]  /*2170*/  IMAD.WIDE R10, R7, 0x8, R2 ;  /* 0x00000008070a7825 */ /* 0x000fe200078e0202 */
[----:B------:R-:W-:-:S03]  /*2180*/  MOV R2, R8 ;  /* 0x0000000800027202 */ /* 0x000fc60000000f00 */
[----:B------:R-:W-:Y:S01]  /*2190*/  IMAD.MOV.U32 R7, RZ, RZ, R9 ;  /* 0x000000ffff077224 */ /* 0x000fe200078e0009 */
[----:B------:R-:W-:Y:S01]  /*21a0*/  MOV R3, R11 ;  /* 0x0000000b00037202 */ /* 0x000fe20000000f00 */
[----:B------:R-:W-:Y:S02]  /*21b0*/  IMAD.MOV.U32 R4, RZ, RZ, R10 ;  /* 0x000000ffff047224 */ /* 0x000fe400078e000a */
[----:B------:R-:W-:Y:S01]  /*21c0*/  VIADD R5, R5, -UR22 ;  /* 0x8000001605057c36 */ /* 0x000fe20008000000 */
[----:B------:R-:W-:Y:S06]  /*21d0*/  BRA.U !UP0, `(.L_x_74) ;  /* 0xfffffff908207547 */ /* 0x000fec000b83ffff */
[----:B------:R-:W-:-:S07]  /*21e0*/  IMAD.U32 R8, RZ, RZ, UR22 ;  /* 0x00000016ff087e24 */ /* 0x000fce000f8e00ff */
.L_x_73:
[----:B------:R-:W-:Y:S01]  /*21f0*/  UIADD3 UR7, UPT, UPT, -UR21, UR12, URZ ;  /* 0x0000000c15077290 */ /* 0x000fe2000fffe1ff */
[----:B------:R-:W-:Y:S01]  /*2200*/  MOV R9, UR5 ;  /* 0x0000000500097c02 */ /* 0x000fe20008000f00 */
[----:B------:R-:W-:Y:S01]  /*2210*/  UISETP.GE.U32.AND UP0, UPT, UR21, UR12, UPT ;  /* 0x0000000c1500728c */ /* 0x000fe2000bf06070 */
[----:B------:R-:W-:Y:S03]  /*2220*/  BSSY.RECONVERGENT B1, `(.L_x_72) ;  /* 0x0000096000017945 */ /* 0x000fe60003800200 */
[----:B------:R-:W-:Y:S02]  /*2230*/  ISETP.GE.AND P0, PT, R0, UR7, PT ;  /* 0x0000000700007c0c */ /* 0x000fe4000bf06270 */
[----:B------:R-:W-:-:S04]  /*2240*/  PLOP3.LUT P1, PT, PT, PT, UP0, 0x80, 0x8 ;  /* 0x000000000008781c */ /* 0x000fc80003f2f008 */
[----:B------:R-:W-:-:S13]  /*2250*/  ISETP.GE.U32.OR.EX P0, PT, R9, UR13, P0, P1 ;  /* 0x0000000d09007c0c */ /* 0x000fda0008706510 */
[----:B------:R-:W-:Y:S05]  /*2260*/  @P0 BRA `(.L_x_75) ;  /* 0x0000000800440947 */ /* 0x000fea0003800000 */
[----:B------:R-:W-:Y:S01]  /*2270*/  LOP3.LUT R9, RZ, R0, RZ, 0x33, !PT ;  /* 0x00000000ff097212 */ /* 0x000fe200078e33ff */
[----:B------:R-:W-:Y:S01]  /*2280*/  USHF.L.U32 UR13, UR16, 0xc, URZ ;  /* 0x0000000c100d7899 */ /* 0x000fe200080006ff */
[----:B------:R-:W-:Y:S01]  /*2290*/  BSSY.RECONVERGENT B2, `(.L_x_76) ;  /* 0x0000044000027945 */ /* 0x000fe20003800200 */
[----:B------:R-:W-:Y:S02]  /*22a0*/  UIMAD UR7, UR4, UR6, URZ ;  /* 0x00000006040772a4 */ /* 0x000fe4000f8e02ff */
[----:B------:R-:W-:-:S04]  /*22b0*/  VIADD R9, R9, UR12 ;  /* 0x0000000c09097c36 */ /* 0x000fc80008000000 */
[----:B------:R-:W-:Y:S01]  /*22c0*/  IMAD.U32 R11, RZ, RZ, UR7 ;  /* 0x00000007ff0b7e24 */ /* 0x000fe2000f8e00ff */
[----:B------:R-:W-:-:S05]  /*22d0*/  IADD3 R8, PT, PT, R9, -UR13, -R8 ;  /* 0x8000000d09087c10 */ /* 0x000fca000fffe808 */
[----:B------:R-:W-:-:S05]  /*22e0*/  IMAD R8, R11, -0x1000, R8 ;  /* 0xfffff0000b087824 */ /* 0x000fca00078e0208 */
[C---:B------:R-:W-:Y:S02]  /*22f0*/  ISETP.GE.U32.AND P0, PT, R8.reuse, 0x700, PT ;  /* 0x000007000800780c */ /* 0x040fe40003f06070 */
[----:B------:R-:W-:Y:S02]  /*2300*/  LEA.HI R10, R8, 0x1, RZ, 0x18 ;  /* 0x00000001080a7811 */ /* 0x000fe400078fc0ff */
[----:B------:R-:W-:Y:S02]  /*2310*/  MOV R8, R0 ;  /* 0x0000000000087202 */ /* 0x000fe40000000f00 */
[----:B------:R-:W-:-:S04]  /*2320*/  LOP3.LUT R11, R10, 0x7, RZ, 0xc0, !PT ;  /* 0x000000070a0b7812 */ /* 0x000fc800078ec0ff */
[----:B------:R-:W-:-:S03]  /*2330*/  ISETP.NE.AND P1, PT, R11, RZ, PT ;  /* 0x000000ff0b00720c */ /* 0x000fc60003f25270 */
[----:B------:R-:W-:Y:S10]  /*2340*/  @!P0 BRA `(.L_x_77) ;  /* 0x0000000000e08947 */ /* 0x000ff40003800000 */
[----:B------:R-:W-:Y:S01]  /*2350*/  LEA.HI R5, R5, 0x1, RZ, 0x18 ;  /* 0x0000000105057811 */ /* 0x000fe200078fc0ff */
[----:B------:R-:W-:-:S03]  /*2360*/  IMAD.MOV.U32 R8, RZ, RZ, R0 ;  /* 0x000000ffff087224 */ /* 0x000fc600078e0000 */
[----:B------:R-:W-:-:S05]  /*2370*/  LOP3.LUT R5, R5, 0x1fffff8, RZ, 0xc0, !PT ;  /* 0x01fffff805057812 */ /* 0x000fca00078ec0ff */
[----:B------:R-:W-:-:S07]  /*2380*/  IMAD.MOV R5, RZ, RZ, -R5 ;  /* 0x000000ffff057224 */ /* 0x000fce00078e0a05 */
.L_x_78:
[----:B------:R-:W-:Y:S01]  /*2390*/  MOV R14, R2 ;  /* 0x00000002000e7202 */ /* 0x000fe20000000f00 */
[----:B------:R-:W-:Y:S01]  /*23a0*/  IMAD.MOV.U32 R15, RZ, RZ, R7 ;  /* 0x000000ffff0f7224 */ /* 0x000fe200078e0007 */
[----:B------:R-:W-:Y:S01]  /*23b0*/  MOV R13, R3 ;  /* 0x00000003000d7202 */ /* 0x000fe20000000f00 */
[----:B------:R-:W-:-:S03]  /*23c0*/  IMAD.MOV.U32 R12, RZ, RZ, R4 ;  /* 0x000000ffff0c7224 */ /* 0x000fc600078e0004 */
        /* <DEDUP_REMOVED lines=15> */
[----:B-----5:R-:W0:Y:S01]  /*24c0*/  F2F.F32.F64 R29, R28 ;  /* 0x0000001c001d7310 */ /* 0x020e220000301000 */
[----:B-1----:R-:W-:-:S02]  /*24d0*/  FFMA R3, R31, R3, R6 ;  /* 0x000000031f037223 */ /* 0x002fc40000000006 */
[----:B------:R-:W3:Y:S05]  /*24e0*/  LDG.E.64 R30, desc[UR14][R12.64+0x1000] ;  /* 0x0010000e0c1e7981 */ /* 0x000eea000c1e1b00 */
[----:B------:R1:W-:Y:S01]  /*24f0*/  F2F.F32.F64 R7, R32 ;  /* 0x0000002000077310 */ /* 0x0003e20000301000 */
[----:B0-----:R-:W-:-:S07]  /*2500*/  FFMA R3, R4, R29, R3 ;  /* 0x0000001d04037223 */ /* 0x001fce0000000003 */
[----:B------:R0:W4:Y:S01]  /*2510*/  F2F.F32.F64 R2, R34 ;  /* 0x0000002200027310 */ /* 0x0001220000301000 */
[----:B------:R-:W5:Y:S04]  /*2520*/  LDG.E.64 R28, desc[UR14][R14.64+0x1800] ;  /* 0x0018000e0e1c7981 */ /* 0x000f68000c1e1b00 */
[----:B-1----:R-:W5:Y:S04]  /*2530*/  LDG.E.64 R32, desc[UR14][R14.64+0x1000] ;  /* 0x0010000e0e207981 */ /* 0x002f68000c1e1b00 */
[----:B0-----:R-:W5:Y:S01]  /*2540*/  LDG.E.64 R34, desc[UR14][R12.64+0x1800] ;  /* 0x0018000e0c227981 */ /* 0x001f62000c1e1b00 */
[----:B------:R-:W-:Y:S08]  /*2550*/  F2F.F32.F64 R24, R24 ;  /* 0x0000001800187310 */ /* 0x000ff00000301000 */
[----:B------:R-:W0:Y:S01]  /*2560*/  F2F.F32.F64 R17, R16 ;  /* 0x0000001000117310 */ /* 0x000e220000301000 */
[----:B----4-:R-:W-:-:S07]  /*2570*/  FFMA R3, R2, R7, R3 ;  /* 0x0000000702037223 */ /* 0x010fce0000000003 */
[----:B------:R-:W-:Y:S01]  /*2580*/  F2F.F32.F64 R18, R18 ;  /* 0x0000001200127310 */ /* 0x000fe20000301000 */
[----:B------:R-:W-:-:S07]  /*2590*/  VIADD R5, R5, 0x8 ;  /* 0x0000000805057836 */ /* 0x000fce0000000000 */
[----:B------:R-:W1:Y:S01]  /*25a0*/  F2F.F32.F64 R21, R20 ;  /* 0x0000001400157310 */ /* 0x000e620000301000 */
[----:B0-----:R-:W-:-:S07]  /*25b0*/  FFMA R3, R24, R17, R3 ;  /* 0x0000001118037223 */ /* 0x001fce0000000003 */
[----:B------:R-:W-:Y:S01]  /*25c0*/  F2F.F32.F64 R22, R22 ;  /* 0x0000001600167310 */ /* 0x000fe20000301000 */
[----:B------:R-:W-:Y:S01]  /*25d0*/  ISETP.NE.AND P0, PT, R5, RZ, PT ;  /* 0x000000ff0500720c */ /* 0x000fe20003f05270 */
[----:B-1----:R-:W-:Y:S01]  /*25e0*/  FFMA R3, R18, R21, R3 ;  /* 0x0000001512037223 */ /* 0x002fe20000000003 */
[----:B------:R-:W-:Y:S02]  /*25f0*/  IADD3 R2, P2, PT, R14, 0x4000, RZ ;  /* 0x000040000e027810 */ /* 0x000fe40007f5e0ff */
[----:B------:R-:W-:Y:S01]  /*2600*/  IADD3 R4, P3, PT, R12, 0x4000, RZ ;  /* 0x000040000c047810 */ /* 0x000fe20007f7e0ff */
[----:B------:R-:W-:Y:S02]  /*2610*/  VIADD R8, R8, 0x800 ;  /* 0x0000080008087836 */ /* 0x000fe40000000000 */
[----:B------:R-:W-:Y:S01]  /*2620*/  IMAD.X R7, RZ, RZ, R15, P2 ;  /* 0x000000ffff077224 */ /* 0x000fe200010e060f */
[----:B--2---:R-:W0:Y:S08]  /*2630*/  F2F.F32.F64 R27, R26 ;  /* 0x0000001a001b7310 */ /* 0x004e300000301000 */
[----:B---3--:R-:W-:Y:S01]  /*2640*/  F2F.F32.F64 R31, R30 ;  /* 0x0000001e001f7310 */ /* 0x008fe20000301000 */
[----:B0-----:R-:W-:-:S07]  /*2650*/  FFMA R3, R22, R27, R3 ;  /* 0x0000001b16037223 */ /* 0x001fce0000000003 */
[----:B-----5:R-:W-:Y:S08]  /*2660*/  F2F.F32.F64 R28, R28 ;  /* 0x0000001c001c7310 */ /* 0x020ff00000301000 */
[----:B------:R-:W0:Y:S08]  /*2670*/  F2F.F32.F64 R32, R32 ;  /* 0x0000002000207310 */ /* 0x000e300000301000 */
[----:B------:R-:W1:Y:S01]  /*2680*/  F2F.F32.F64 R34, R34 ;  /* 0x0000002200227310 */ /* 0x000e620000301000 */
[----:B0-----:R-:W-:Y:S01]  /*2690*/  FFMA R31, R32, R31, R3 ;  /* 0x0000001f201f7223 */ /* 0x001fe20000000003 */
[----:B------:R-:W-:-:S03]  /*26a0*/  IADD3.X R3, PT, PT, RZ, R13, RZ, P3, !PT ;  /* 0x0000000dff037210 */ /* 0x000fc60001ffe4ff */
[----:B-1----:R-:W-:Y:S01]  /*26b0*/  FFMA R6, R28, R34, R31 ;  /* 0x000000221c067223 */ /* 0x002fe2000000001f */
[----:B------:R-:W-:Y:S06]  /*26c0*/  @P0 BRA `(.L_x_78) ;  /* 0xfffffffc00300947 */ /* 0x000fec000383ffff */
.L_x_77:
[----:B------:R-:W-:Y:S05]  /*26d0*/  BSYNC.RECONVERGENT B2 ;  /* 0x0000000000027941 */ /* 0x000fea0003800200 */
.L_x_76:
[----:B------:R-:W-:Y:S05]  /*26e0*/  @!P1 BRA `(.L_x_75) ;  /* 0x0000000400249947 */ /* 0x000fea0003800000 */
[----:B------:R-:W-:Y:S01]  /*26f0*/  ISETP.GE.U32.AND P0, PT, R11, 0x4, PT ;  /* 0x000000040b00780c */ /* 0x000fe20003f06070 */
[----:B------:R-:W-:Y:S01]  /*2700*/  BSSY.RECONVERGENT B2, `(.L_x_79) ;  /* 0x0000020000027945 */ /* 0x000fe20003800200 */
[----:B------:R-:W-:-:S11]  /*2710*/  LOP3.LUT P1, R7, R10, 0x3, RZ, 0xc0, !PT ;  /* 0x000000030a077812 */ /* 0x000fd6000782c0ff */
[----:B------:R-:W-:Y:S05]  /*2720*/  @!P0 BRA `(.L_x_80) ;  /* 0x0000000000748947 */ /* 0x000fea0003800000 */
[----:B------:R-:W-:-:S04]  /*2730*/  IADD3 R2, P0, PT, R8, UR21, RZ ;  /* 0x0000001508027c10 */ /* 0x000fc8000ff1e0ff */
[----:B------:R-:W-:Y:S01]  /*2740*/  SHF.L.U32 R22, R2, 0x3, RZ ;  /* 0x0000000302167819 */ /* 0x000fe200000006ff */
[----:B------:R-:W-:-:S03]  /*2750*/  IMAD.X R3, RZ, RZ, UR5, P0 ;  /* 0x00000005ff037e24 */ /* 0x000fc600080e06ff */
[----:B------:R-:W-:Y:S02]  /*2760*/  IADD3 R24, P0, PT, R22, UR8, RZ ;  /* 0x0000000816187c10 */ /* 0x000fe4000ff1e0ff */
        /* <DEDUP_REMOVED lines=25> */
.L_x_80:
[----:B------:R-:W-:Y:S05]  /*2900*/  BSYNC.RECONVERGENT B2 ;  /* 0x0000000000027941 */ /* 0x000fea0003800200 */
.L_x_79:
[----:B------:R-:W-:Y:S05]  /*2910*/  @!P1 BRA `(.L_x_75) ;  /* 0x0000000000989947 */ /* 0x000fea0003800000 */
[----:B------:R-:W-:Y:S01]  /*2920*/  ISETP.NE.AND P1, PT, R7, 0x1, PT ;  /* 0x000000010700780c */ /* 0x000fe20003f25270 */
[----:B------:R-:W-:Y:S01]  /*2930*/  BSSY.RECONVERGENT B2, `(.L_x_81) ;  /* 0x0000016000027945 */ /* 0x000fe20003800200 */
[----:B------:R-:W-:-:S11]  /*2940*/  LOP3.LUT P0, RZ, R9, 0x100, RZ, 0xc0, !PT ;  /* 0x0000010009ff7812 */ /* 0x000fd6000780c0ff */
[----:B------:R-:W-:Y:S05]  /*2950*/  @!P1 BRA `(.L_x_82) ;  /* 0x00000000004c9947 */ /* 0x000fea0003800000 */
[----:B------:R-:W-:-:S04]  /*2960*/  IADD3 R2, P1, PT, R8, UR21, RZ ;  /* 0x0000001508027c10 */ /* 0x000fc8000ff3e0ff */
[----:B------:R-:W-:Y:S01]  /*2970*/  SHF.L.U32 R4, R2, 0x3, RZ ;  /* 0x0000000302047819 */ /* 0x000fe200000006ff */
[----:B------:R-:W-:-:S05]  /*2980*/  IMAD.X R3, RZ, RZ, UR5, P1 ;  /* 0x00000005ff037e24 */ /* 0x000fca00088e06ff */
[----:B------:R-:W-:Y:S02]  /*2990*/  SHF.L.U64.HI R5, R2, 0x3, R3 ;  /* 0x0000000302057819 */ /* 0x000fe40000010203 */
[C---:B------:R-:W-:Y:S02]  /*29a0*/  IADD3 R2, P1, PT, R4.reuse, UR8, RZ ;  /* 0x0000000804027c10 */ /* 0x040fe4000ff3e0ff */
[----:B------:R-:W-:Y:S02]  /*29b0*/  IADD3 R4, P2, PT, R4, UR10, RZ ;  /* 0x0000000a04047c10 */ /* 0x000fe4000ff5e0ff */
[C---:B------:R-:W-:Y:S02]  /*29c0*/  IADD3.X R3, PT, PT, R5.reuse, UR9, RZ, P1, !PT ;  /* 0x0000000905037c10 */ /* 0x040fe40008ffe4ff */
[----:B------:R-:W-:-:S03]  /*29d0*/  IADD3.X R5, PT, PT, R5, UR11, RZ, P2, !PT ;  /* 0x0000000b05057c10 */ /* 0x000fc600097fe4ff */
[----:B------:R-:W2:Y:S04]  /*29e0*/  LDG.E.64 R10, desc[UR14][R2.64] ;  /* 0x0000000e020a7981 */ /* 0x000ea8000c1e1b00 */
[----:B------:R-:W3:Y:S04]  /*29f0*/  LDG.E.64 R12, desc[UR14][R4.64] ;  /* 0x0000000e040c7981 */ /* 0x000ee8000c1e1b00 */
[----:B------:R-:W4:Y:S04]  /*2a00*/  LDG.E.64 R14, desc[UR14][R2.64+0x800] ;  /* 0x0008000e020e7981 */ /* 0x000f28000c1e1b00 */
[----:B------:R-:W5:Y:S01]  /*2a10*/  LDG.E.64 R16, desc[UR14][R4.64+0x800] ;  /* 0x0008000e04107981 */ /* 0x000f62000c1e1b00 */
[----:B------:R-:W-:Y:S01]  /*2a20*/  VIADD R8, R8, 0x200 ;  /* 0x0000020008087836 */ /* 0x000fe20000000000 */
[----:B--2---:R-:W-:Y:S08]  /*2a30*/  F2F.F32.F64 R11, R10 ;  /* 0x0000000a000b7310 */ /* 0x004ff00000301000 */
[----:B---3--:R-:W0:Y:S08]  /*2a40*/  F2F.F32.F64 R12, R12 ;  /* 0x0000000c000c7310 */ /* 0x008e300000301000 */
[----:B----4-:R-:W-:Y:S08]  /*2a50*/  F2F.F32.F64 R15, R14 ;  /* 0x0000000e000f7310 */ /* 0x010ff00000301000 */
[----:B-----5:R-:W1:Y:S01]  /*2a60*/  F2F.F32.F64 R16, R16 ;  /* 0x0000001000107310 */ /* 0x020e620000301000 */
[----:B0-----:R-:W-:-:S04]  /*2a70*/  FFMA R6, R11, R12, R6 ;  /* 0x0000000c0b067223 */ /* 0x001fc80000000006 */
[----:B-1----:R-:W-:-:S07]  /*2a80*/  FFMA R6, R15, R16, R6 ;  /* 0x000000100f067223 */ /* 0x002fce0000000006 */
.L_x_82:
[----:B------:R-:W-:Y:S05]  /*2a90*/  BSYNC.RECONVERGENT B2 ;  /* 0x0000000000027941 */ /* 0x000fea0003800200 */
.L_x_81:
[----:B------:R-:W-:Y:S05]  /*2aa0*/  @P0 BRA `(.L_x_75) ;  /* 0x0000000000340947 */ /* 0x000fea0003800000 */
[----:B------:R-:W-:-:S04]  /*2ab0*/  IADD3 R5, P0, PT, R8, UR21, RZ ;  /* 0x0000001508057c10 */ /* 0x000fc8000ff1e0ff */
[----:B------:R-:W-:Y:S01]  /*2ac0*/  SHF.L.U32 R4, R5, 0x3, RZ ;  /* 0x0000000305047819 */ /* 0x000fe200000006ff */
[----:B------:R-:W-:-:S05]  /*2ad0*/  IMAD.X R2, RZ, RZ, UR5, P0 ;  /* 0x00000005ff027e24 */ /* 0x000fca00080e06ff */
[----:B------:R-:W-:Y:S02]  /*2ae0*/  SHF.L.U64.HI R5, R5, 0x3, R2 ;  /* 0x0000000305057819 */ /* 0x000fe40000010202 */
[C---:B------:R-:W-:Y:S02]  /*2af0*/  IADD3 R2, P0, PT, R4.reuse, UR8, RZ ;  /* 0x0000000804027c10 */ /* 0x040fe4000ff1e0ff */
        /* <DEDUP_REMOVED lines=8> */
.L_x_75:
[----:B------:R-:W-:Y:S05]  /*2b80*/  BSYNC.RECONVERGENT B1 ;  /* 0x0000000000017941 */ /* 0x000fea0003800200 */
.L_x_72:
[----:B------:R-:W0:Y:S01]  /*2b90*/  S2R R7, SR_LANEID ;  /* 0x0000000000077919 */ /* 0x000e220000000000 */
[----:B------:R-:W-:-:S05]  /*2ba0*/  IMAD.MOV.U32 R9, RZ, RZ, R6 ;  /* 0x000000ffff097224 */ /* 0x000fca00078e0006 */
        /* <DEDUP_REMOVED lines=13> */
[----:B------:R-:W0:Y:S03]  /*2c80*/  SHFL.DOWN PT, R2, R9, 0x4, 0x1f ;  /* 0x08801f0009027f89 */ /* 0x000e2600000e0000 */
[----:B------:R-:W-:-:S06]  /*2c90*/  @!P1 IMAD.IADD R3, R3, 0x1, R4 ;  /* 0x0000000103039824 */ /* 0x000fcc00078e0204 */
        /* <DEDUP_REMOVED lines=16> */
[----:B------:R-:W2:Y:S04]  /*2da0*/  LDS.128 R4, [UR4+0x10] ;  /* 0x00001004ff047984 */ /* 0x000ea80008000c00 */
[----:B0-----:R-:W0:Y:S01]  /*2db0*/  LDS.64 R2, [UR4+0x20] ;  /* 0x00002004ff027984 */ /* 0x001e220008000a00 */
[----:B-1----:R-:W-:-:S04]  /*2dc0*/  FADD R9, R9, R0 ;  /* 0x0000000009097221 */ /* 0x002fc80000000000 */
[----:B--2---:R-:W-:-:S04]  /*2dd0*/  FADD R4, R9, R4 ;  /* 0x0000000409047221 */ /* 0x004fc80000000000 */
[----:B------:R-:W-:-:S04]  /*2de0*/  FADD R5, R4, R5 ;  /* 0x0000000504057221 */ /* 0x000fc80000000000 */
[----:B------:R-:W-:-:S04]  /*2df0*/  FADD R6, R5, R6 ;  /* 0x0000000605067221 */ /* 0x000fc80000000000 */
[----:B------:R-:W-:-:S04]  /*2e00*/  FADD R7, R6, R7 ;  /* 0x0000000706077221 */ /* 0x000fc80000000000 */
[----:B0-----:R-:W-:-:S04]  /*2e10*/  FADD R2, R7, R2 ;  /* 0x0000000207027221 */ /* 0x001fc80000000000 */
[----:B------:R-:W-:-:S07]  /*2e20*/  FADD R9, R2, R3 ;  /* 0x0000000302097221 */ /* 0x000fce0000000000 */
.L_x_71:
[----:B------:R-:W-:Y:S05]  /*2e30*/  BSYNC.RECONVERGENT B0 ;  /* 0x0000000000007941 */ /* 0x000fea0003800200 */
.L_x_57:
[----:B------:R-:W-:Y:S05]  /*2e40*/  @P0 EXIT ;  /* 0x000000000000094d */ /* 0x000fea0003800000 */
[----:B------:R-:W3:Y:S02]  /*2e50*/  LDCU.64 UR4, c[0x0][0x398] ;  /* 0x00007300ff0477ac */ /* 0x000ee40008000a00 */
[----:B---3--:R-:W-:-:S06]  /*2e60*/  UIMAD.WIDE.U32 UR4, UR16, 0x4, UR4 ;  /* 0x00000004100478a5 */ /* 0x008fcc000f8e0004 */
[----:B0-----:R-:W-:Y:S01]  /*2e70*/  MOV R2, UR4 ;  /* 0x0000000400027c02 */ /* 0x001fe20008000f00 */
[----:B--2---:R-:W-:-:S05]  /*2e80*/  IMAD.U32 R3, RZ, RZ, UR5 ;  /* 0x00000005ff037e24 */ /* 0x004fca000f8e00ff */
[----:B------:R-:W-:Y:S01]  /*2e90*/  STG.E desc[UR14][R2.64], R9 ;  /* 0x0000000902007986 */ /* 0x000fe2000c10190e */
[----:B------:R-:W-:Y:S05]  /*2ea0*/  EXIT ;  /* 0x000000000000794d */ /* 0x000fea0003800000 */
.L_x_83:
        /* <DEDUP_REMOVED lines=13> */
.L_x_305:


//--------------------- .text._ZN3cub18CUB_300001_SM_10006detail6reduce28DeviceReduceSingleTileKernelINS2_10policy_hubIfyN4cuda3std3__44plusIfEEE10Policy1000EN6thrust24THRUST_300001_SM_1000_NS18transform_iteratorINSD_12zip_functionINS7_10multipliesIfEEEENSD_12zip_iteratorINS7_5tupleIJNSD_6detail15normal_iteratorINSD_10device_ptrIdEEEESP_EEEEENSD_11use_defaultESS_EEPfyS9_ffNS7_10__identityEEEvT0_T1_T2_T3_T4_T6_ --------------------------
	.section	.text._ZN3cub18CUB_300001_SM_10006detail6reduce28DeviceReduceSingleTileKernelINS2_10policy_hubIfyN4cuda3std3__44plusIfEEE10Policy1000EN6thrust24THRUST_300001_SM_1000_NS18transform_iteratorINSD_12zip_functionINS7_10multipliesIfEEEENSD_12zip_iteratorINS7_5tupleIJNSD_6detail15normal_iteratorINSD_10device_ptrIdEEEESP_EEEEENSD_11use_defaultESS_EEPfyS9_ffNS7_10__identityEEEvT0_T1_T2_T3_T4_T6_,"ax",@progbits
	.align	128
        .global         _ZN3cub18CUB_300001_SM_10006detail6reduce28DeviceReduceSingleTileKernelINS2_10policy_hubIfyN4cuda3std3__44plusIfEEE10Policy1000EN6thrust24THRUST_300001_SM_1000_NS18transform_iteratorINSD_12zip_functionINS7_10multipliesIfEEEENSD_12zip_iteratorINS7_5tupleIJNSD_6detail15normal_iteratorINSD_10device_ptrIdEEEESP_EEEEENSD_11use_defaultESS_EEPfyS9_ffNS7_10__identityEEEvT0_T1_T2_T3_T4_T6_
        .type           _ZN3cub18CUB_300001_SM_10006detail6reduce28DeviceReduceSingleTileKernelINS2_10policy_hubIfyN4cuda3std3__44plusIfEEE10Policy1000EN6thrust24THRUST_300001_SM_1000_NS18transform_iteratorINSD_12zip_functionINS7_10multipliesIfEEEENSD_12zip_iteratorINS7_5tupleIJNSD_6detail15normal_iteratorINSD_10device_ptrIdEEEESP_EEEEENSD_11use_defaultESS_EEPfyS9_ffNS7_10__identityEEEvT0_T1_T2_T3_T4_T6_,@function
        .size           _ZN3cub18CUB_300001_SM_10006detail6reduce28DeviceReduceSingleTileKernelINS2_10policy_hubIfyN4cuda3std3__44plusIfEEE10Policy1000EN6thrust24THRUST_300001_SM_1000_NS18transform_iteratorINSD_12zip_functionINS7_10multipliesIfEEEENSD_12zip_iteratorINS7_5tupleIJNSD_6detail15normal_iteratorINSD_10device_ptrIdEEEESP_EEEEENSD_11use_defaultESS_EEPfyS9_ffNS7_10__identityEEEvT0_T1_T2_T3_T4_T6_,(.L_x_306 - _ZN3cub18CUB_300001_SM_10006detail6reduce28DeviceReduceSingleTileKernelINS2_10policy_hubIfyN4cuda3std3__44plusIfEEE10Policy1000EN6thrust24THRUST_300001_SM_1000_NS18transform_iteratorINSD_12zip_functionINS7_10multipliesIfEEEENSD_12zip_iteratorINS7_5tupleIJNSD_6detail15normal_iteratorINSD_10device_ptrIdEEEESP_EEEEENSD_11use_defaultESS_EEPfyS9_ffNS7_10__identityEEEvT0_T1_T2_T3_T4_T6_)
        .other          _ZN3cub18CUB_300001_SM_10006detail6reduce28DeviceReduceSingleTileKernelINS2_10policy_hubIfyN4cuda3std3__44plusIfEEE10Policy1000EN6thrust24THRUST_300001_SM_1000_NS18transform_iteratorINSD_12zip_functionINS7_10multipliesIfEEEENSD_12zip_iteratorINS7_5tupleIJNSD_6detail15normal_iteratorINSD_10device_ptrIdEEEESP_EEEEENSD_11use_defaultESS_EEPfyS9_ffNS7_10__identityEEEvT0_T1_T2_T3_T4_T6_,@"STO_CUDA_ENTRY STV_DEFAULT"
_ZN3cub18CUB_300001_SM_10006detail6reduce28DeviceReduceSingleTileKernelINS2_10policy_hubIfyN4cuda3std3__44plusIfEEE10Policy1000EN6thrust24THRUST_300001_SM_1000_NS18transform_iteratorINSD_12zip_functionINS7_10multipliesIfEEEENSD_12zip_iteratorINS7_5tupleIJNSD_6detail15normal_iteratorINSD_10device_ptrIdEEEESP_EEEEENSD_11use_defaultESS_EEPfyS9_ffNS7_10__identityEEEvT0_T1_T2_T3_T4_T6_:
.text._ZN3cub18CUB_300001_SM_10006detail6reduce28DeviceReduceSingleTileKernelINS2_10policy_hubIfyN4cuda3std3__44plusIfEEE10Policy1000EN6thrust24THRUST_300001_SM_1000_NS18transform_iteratorINSD_12zip_functionINS7_10multipliesIfEEEENSD_12zip_iteratorINS7_5tupleIJNSD_6detail15normal_iteratorINSD_10device_ptrIdEEEESP_EEEEENSD_11use_defaultESS_EEPfyS9_ffNS7_10__identityEEEvT0_T1_T2_T3_T4_T6_:
[----:B------:R-:W-:Y:S01]  /*0000*/  LDC R1, c[0x0][0x37c] ;  /* 0x0000df00ff017b82 */ /* 0x000fe20000000800 */
[----:B------:R-:W0:Y:S01]  /*0010*/  LDCU.64 UR4, c[0x0][0x3a0] ;  /* 0x00007400ff0477ac */ /* 0x000e220008000a00 */
[----:B------:R-:W1:Y:S01]  /*0020*/  LDCU.64 UR6, c[0x0][0x358] ;  /* 0x00006b00ff0677ac */ /* 0x000e620008000a00 */
[----:B0-----:R-:W-:Y:S02]  /*0030*/  IMAD.U32 R10, RZ, RZ, UR4 ;  /* 0x00000004ff0a7e24 */ /* 0x001fe4000f8e00ff */
[----:B------:R-:W-:-:S03]  /*0040*/  IMAD.U32 R11, RZ, RZ, UR5 ;  /* 0x00000005ff0b7e24 */ /* 0x000fc6000f8e00ff */
[----:B------:R-:W-:-:S04]  /*0050*/  ISETP.NE.U32.AND P0, PT, R10, RZ, PT ;  /* 0x000000ff0a00720c */ /* 0x000fc80003f05070 */
[----:B------:R-:W-:-:S13]  /*0060*/  ISETP.NE.AND.EX P0, PT, R11, RZ, PT, P0 ;  /* 0x000000ff0b00720c */ /* 0x000fda0003f05300 */
        /* <DEDUP_REMOVED lines=8> */
.L_x_84:
[----:B------:R-:W-:Y:S01]  /*00f0*/  ISETP.GT.U32.AND P0, PT, R10, 0xfff, PT ;  /* 0x00000fff0a00780c */ /* 0x000fe20003f04070 */
[----:B------:R-:W-:Y:S03]  /*0100*/  BSSY.RECONVERGENT B0, `(.L_x_85) ;  /* 0x00002ea000007945 */ /* 0x000fe60003800200 */
[----:B------:R-:W-:-:S13]  /*0110*/  ISETP.GT.U32.AND.EX P0, PT, R11, RZ, PT, P0 ;  /* 0x000000ff0b00720c */ /* 0x000fda0003f04100 */
[----:B------:R-:W-:Y:S05]  /*0120*/  @P0 BRA `(.L_x_86) ;  /* 0x00000014004c0947 */ /* 0x000fea0003800000 */
[----:B------:R-:W0:Y:S01]  /*0130*/  S2R R73, SR_TID.X ;  /* 0x0000000000497919 */ /* 0x000e220000002100 */
[----:B------:R-:W-:Y:S01]  /*0140*/  BSSY.RECONVERGENT B1, `(.L_x_87) ;  /* 0x000000f000017945 */ /* 0x000fe20003800200 */
[----:B------:R-:W-:Y:S01]  /*0150*/  HFMA2 R74, -RZ, RZ, 0, 0 ;  /* 0x00000000ff4a7431 */ /* 0x000fe200000001ff */
[----:B0-----:R-:W-:Y:S01]  /*0160*/  ISETP.GE.U32.AND P0, PT, R73, R10, PT ;  /* 0x0000000a4900720c */ /* 0x001fe20003f06070 */
[----:B------:R-:W-:-:S12]  /*0170*/  IMAD.MOV.U32 R75, RZ, RZ, R73 ;  /* 0x000000ffff4b7224 */ /* 0x000fd800078e0049 */
[----:B------:R-:W-:Y:S05]  /*0180*/  @P0 BRA `(.L_x_88) ;  /* 0x0000000000280947 */ /* 0x000fea0003800000 */
[----:B------:R-:W0:Y:S08]  /*0190*/  LDC.64 R2, c[0x0][0x380] ;  /* 0x0000e000ff027b82 */ /* 0x000e300000000a00 */
        /* <DEDUP_REMOVED lines=9> */
.L_x_88:
[----:B------:R-:W-:Y:S05]  /*0230*/  BSYNC.RECONVERGENT B1 ;  /* 0x0000000000017941 */ /* 0x000fea0003800200 */
.L_x_87:
[----:B------:R-:W-:Y:S01]  /*0240*/  ISETP.GE.U32.AND P0, PT, R75, R10, PT ;  /* 0x0000000a4b00720c */ /* 0x000fe20003f06070 */
[----:B------:R-:W-:-:S12]  /*0250*/  BSSY.RECONVERGENT B1, `(.L_x_89) ;  /* 0x00000d0000017945 */ /* 0x000fd80003800200 */
[----:B------:R-:W-:Y:S05]  /*0260*/  @P0 BRA `(.L_x_90) ;  /* 0x0000000c00380947 */ /* 0x000fea0003800000 */
[----:B------:R-:W-:Y:S01]  /*0270*/  LOP3.LUT R3, RZ, R75, RZ, 0x33, !PT ;  /* 0x0000004bff037212 */ /* 0x000fe200078e33ff */
[----:B------:R-:W-:Y:S04]  /*0280*/  BSSY.RECONVERGENT B2, `(.L_x_91) ;  /* 0x0000069000027945 */ /* 0x000fe80003800200 */
[----:B------:R-:W-:-:S05]  /*0290*/  IMAD.IADD R3, R3, 0x1, R10 ;  /* 0x0000000103037824 */ /* 0x000fca00078e020a */
[C---:B------:R-:W-:Y:S02]  /*02a0*/  ISETP.GE.U32.AND P1, PT, R3.reuse, 0xf00, PT ;  /* 0x00000f000300780c */ /* 0x040fe40003f26070 */
[----:B------:R-:W-:-:S04]  /*02b0*/  LEA.HI R0, R3, 0x1, RZ, 0x18 ;  /* 0x0000000103007811 */ /* 0x000fc800078fc0ff */
[----:B------:R-:W-:-:S04]  /*02c0*/  LOP3.LUT R76, R0, 0xf, RZ, 0xc0, !PT ;  /* 0x0000000f004c7812 */ /* 0x000fc800078ec0ff */
[----:B------:R-:W-:-:S03]  /*02d0*/  ISETP.NE.AND P0, PT, R76, RZ, PT ;  /* 0x000000ff4c00720c */ /* 0x000fc60003f05270 */
[----:B------:R-:W-:Y:S10]  /*02e0*/  @!P1 BRA `(.L_x_92) ;  /* 0x0000000400889947 */ /* 0x000ff40003800000 */
[----:B------:R-:W0:Y:S01]  /*02f0*/  LDCU.128 UR8, c[0x0][0x380] ;  /* 0x00007000ff0877ac */ /* 0x000e220008000c00 */
[----:B------:R-:W-:Y:S01]  /*0300*/  IMAD.WIDE.U32 R2, R75, 0x8, RZ ;  /* 0x000000084b027825 */ /* 0x000fe200078e00ff */
[----:B------:R-:W-:Y:S02]  /*0310*/  LOP3.LUT R72, R0, 0x1fffff0, RZ, 0xc0, !PT ;  /* 0x01fffff000487812 */ /* 0x000fe400078ec0ff */
[----:B------:R-:W-:Y:S02]  /*0320*/  LOP3.LUT R4, R2, 0x4000, RZ, 0xfc, !PT ;  /* 0x0000400002047812 */ /* 0x000fe400078efcff */
[----:B------:R-:W-:Y:S02]  /*0330*/  IADD3 R72, PT, PT, -R72, RZ, RZ ;  /* 0x000000ff48487210 */ /* 0x000fe40007ffe1ff */
[C---:B0-----:R-:W-:Y:S02]  /*0340*/  IADD3 R2, P1, PT, R4.reuse, UR8, RZ ;  /* 0x0000000804027c10 */ /* 0x041fe4000ff3e0ff */
[----:B------:R-:W-:-:S02]  /*0350*/  IADD3 R4, P2, PT, R4, UR10, RZ ;  /* 0x0000000a04047c10 */ /* 0x000fc4000ff5e0ff */
[C---:B------:R-:W-:Y:S02]  /*0360*/  IADD3.X R9, PT, PT, R3.reuse, UR9, RZ, P1, !PT ;  /* 0x0000000903097c10 */ /* 0x040fe40008ffe4ff */
[----:B------:R-:W-:-:S09]  /*0370*/  IADD3.X R5, PT, PT, R3, UR11, RZ, P2, !PT ;  /* 0x0000000b03057c10 */ /* 0x000fd200097fe4ff */
.L_x_93:
[----:B------:R-:W-:Y:S01]  /*0380*/  IMAD.MOV.U32 R3, RZ, RZ, R9 ;  /* 0x000000ffff037224 */ /* 0x000fe200078e0009 */
        /* <DEDUP_REMOVED lines=30> */
[----:B------:R0:W5:Y:S04]  /*0570*/  LDG.E.64 R68, desc[UR6][R2.64+0x3800] ;  /* 0x0038000602447981 */ /* 0x000168000c1e1b00 */
[----:B------:R1:W5:Y:S01]  /*0580*/  LDG.E.64 R70, desc[UR6][R4.64+0x3800] ;  /* 0x0038000604467981 */ /* 0x000362000c1e1b00 */
[----:B------:R-:W-:-:S04]  /*0590*/  IADD3 R72, PT, PT, R72, 0x10, RZ ;  /* 0x0000001048487810 */ /* 0x000fc80007ffe0ff */
[----:B------:R-:W-:Y:S02]  /*05a0*/  ISETP.NE.AND P1, PT, R72, RZ, PT ;  /* 0x000000ff4800720c */ /* 0x000fe40003f25270 */
[----:B0-----:R-:W-:Y:S02]  /*05b0*/  IADD3 R2, P2, PT, R2, 0x8000, RZ ;  /* 0x0000800002027810 */ /* 0x001fe40007f5e0ff */
[----:B-1----:R-:W-:Y:S01]  /*05c0*/  IADD3 R4, P3, PT, R4, 0x8000, RZ ;  /* 0x0000800004047810 */ /* 0x002fe20007f7e0ff */
[----:B------:R-:W-:-:S03]  /*05d0*/  VIADD R75, R75, 0x1000 ;  /* 0x000010004b4b7836 */ /* 0x000fc60000000000 */
[----:B------:R-:W-:Y:S01]  /*05e0*/  IADD3.X R5, PT, PT, RZ, R5, RZ, P3, !PT ;  /* 0x00000005ff057210 */ /* 0x000fe20001ffe4ff */
[----:B--2---:R-:W-:Y:S08]  /*05f0*/  F2F.F32.F64 R15, R14 ;  /* 0x0000000e000f7310 */ /* 0x004ff00000301000 */
[----:B---3--:R-:W-:Y:S08]  /*0600*/  F2F.F32.F64 R7, R6 ;  /* 0x0000000600077310 */ /* 0x008ff00000301000 */
[----:B----4-:R-:W0:Y:S08]  /*0610*/  F2F.F32.F64 R8, R8 ;  /* 0x0000000800087310 */ /* 0x010e300000301000 */
[----:B-----5:R-:W1:Y:S08]  /*0620*/  F2F.F32.F64 R12, R12 ;  /* 0x0000000c000c7310 */ /* 0x020e700000301000 */
[----:B------:R-:W-:Y:S01]  /*0630*/  F2F.F32.F64 R16, R16 ;  /* 0x0000001000107310 */ /* 0x000fe20000301000 */
[----:B0-----:R-:W-:-:S07]  /*0640*/  FFMA R7, R7, R8, R74 ;  /* 0x0000000807077223 */ /* 0x001fce000000004a */
[----:B------:R-:W0:Y:S01]  /*0650*/  F2F.F32.F64 R19, R18 ;  /* 0x0000001200137310 */ /* 0x000e220000301000 */
[----:B-1----:R-:W-:-:S07]  /*0660*/  FFMA R7, R12, R15, R7 ;  /* 0x0000000f0c077223 */ /* 0x002fce0000000007 */
[----:B------:R-:W-:Y:S08]  /*0670*/  F2F.F32.F64 R20, R20 ;  /* 0x0000001400147310 */ /* 0x000ff00000301000 */
[----:B------:R-:W1:Y:S01]  /*0680*/  F2F.F32.F64 R23, R22 ;  /* 0x0000001600177310 */ /* 0x000e620000301000 */
[----:B0-----:R-:W-:-:S07]  /*0690*/  FFMA R7, R16, R19, R7 ;  /* 0x0000001310077223 */ /* 0x001fce0000000007 */
[----:B------:R-:W-:Y:S08]  /*06a0*/  F2F.F32.F64 R24, R24 ;  /* 0x0000001800187310 */ /* 0x000ff00000301000 */
        /* <DEDUP_REMOVED lines=34> */
[----:B0-----:R-:W-:Y:S01]  /*08d0*/  FFMA R7, R64, R66, R7 ;  /* 0x0000004240077223 */ /* 0x001fe20000000007 */
[----:B------:R-:W-:-:S03]  /*08e0*/  IMAD.X R9, RZ, RZ, R3, P2 ;  /* 0x000000ffff097224 */ /* 0x000fc600010e0603 */
[----:B-1----:R-:W-:Y:S01]  /*08f0*/  FFMA R74, R68, R70, R7 ;  /* 0x00000046444a7223 */ /* 0x002fe20000000007 */
[----:B------:R-:W-:Y:S06]  /*0900*/  @P1 BRA `(.L_x_93) ;  /* 0xfffffff8009c1947 */ /* 0x000fec000383ffff */
.L_x_92:
[----:B------:R-:W-:Y:S05]  /*0910*/  BSYNC.RECONVERGENT B2 ;  /* 0x0000000000027941 */ /* 0x000fea0003800200 */
.L_x_91:
[----:B------:R-:W-:Y:S05]  /*0920*/  @!P0 BRA `(.L_x_90) ;  /* 0x0000000400888947 */ /* 0x000fea0003800000 */
[----:B------:R-:W-:Y:S01]  /*0930*/  ISETP.GE.U32.AND P0, PT, R76, 0x8, PT ;  /* 0x000000084c00780c */ /* 0x000fe20003f06070 */
[----:B------:R-:W-:Y:S01]  /*0940*/  BSSY.RECONVERGENT B2, `(.L_x_94) ;  /* 0x0000031000027945 */ /* 0x000fe20003800200 */
[----:B------:R-:W-:-:S04]  /*0950*/  LOP3.LUT R40, R0, 0x7, RZ, 0xc0, !PT ;  /* 0x0000000700287812 */ /* 0x000fc800078ec0ff */
[----:B------:R-:W-:-:S07]  /*0960*/  ISETP.NE.AND P1, PT, R40, RZ, PT ;  /* 0x000000ff2800720c */ /* 0x000fce0003f25270 */
[----:B------:R-:W-:Y:S06]  /*0970*/  @!P0 BRA `(.L_x_95) ;  /* 0x0000000000b48947 */ /* 0x000fec0003800000 */
[----:B------:R-:W0:Y:S08]  /*0980*/  LDC.64 R6, c[0x0][0x380] ;  /* 0x0000e000ff067b82 */ /* 0x000e300000000a00 */
[----:B------:R-:W1:Y:S01]  /*0990*/  LDC.64 R8, c[0x0][0x388] ;  /* 0x0000e200ff087b82 */ /* 0x000e620000000a00 */
[----:B0-----:R-:W-:-:S05]  /*09a0*/  IMAD.WIDE R6, R75, 0x8, R6 ;  /* 0x000000084b067825 */ /* 0x001fca00078e0206 */
[----:B------:R-:W2:Y:S01]  /*09b0*/  LDG.E.64 R12, desc[UR6][R6.64] ;  /* 0x00000006060c7981 */ /* 0x000ea2000c1e1b00 */
[----:B-1----:R-:W-:-:S03]  /*09c0*/  IMAD.WIDE R8, R75, 0x8, R8 ;  /* 0x000000084b087825 */ /* 0x002fc600078e0208 */
        /* <DEDUP_REMOVED lines=15> */
[----:B------:R-:W-:Y:S01]  /*0ac0*/  IADD3 R75, PT, PT, R75, 0x800, RZ ;  /* 0x000008004b4b7810 */ /* 0x000fe20007ffe0ff */
[----:B--2---:R-:W-:Y:S08]  /*0ad0*/  F2F.F32.F64 R13, R12 ;  /* 0x0000000c000d7310 */ /* 0x004ff00000301000 */
[----:B----4-:R-:W0:Y:S08]  /*0ae0*/  F2F.F32.F64 R14, R14 ;  /* 0x0000000e000e7310 */ /* 0x010e300000301000 */
[----:B---3--:R-:W-:Y:S08]  /*0af0*/  F2F.F32.F64 R16, R16 ;  /* 0x0000001000107310 */ /* 0x008ff00000301000 */
[----:B-----5:R-:W1:Y:S01]  /*0b00*/  F2F.F32.F64 R18, R18 ;  /* 0x0000001200127310 */ /* 0x020e620000301000 */
        /* <DEDUP_REMOVED lines=20> */
.L_x_95:
[----:B------:R-:W-:Y:S05]  /*0c50*/  BSYNC.RECONVERGENT B2 ;  /* 0x0000000000027941 */ /* 0x000fea0003800200 */
.L_x_94:
        /* <DEDUP_REMOVED lines=31> */
.L_x_97:
[----:B------:R-:W-:Y:S05]  /*0e50*/  BSYNC.RECONVERGENT B2 ;  /* 0x0000000000027941 */ /* 0x000fea0003800200 */
.L_x_96:
[----:B------:R-:W-:Y:S05]  /*0e60*/  @!P1 BRA `(.L_x_90) ;  /* 0x0000000000389947 */ /* 0x000fea0003800000 */
[----:B------:R-:W0:Y:S01]  /*0e70*/  LDC.64 R8, c[0x0][0x380] ;  /* 0x0000e000ff087b82 */ /* 0x000e220000000a00 */
[----:B------:R-:W-:-:S07]  /*0e80*/  IADD3 R0, PT, PT, -R0, RZ, RZ ;  /* 0x000000ff00007210 */ /* 0x000fce0007ffe1ff */
[----:B------:R-:W1:Y:S02]  /*0e90*/  LDC.64 R6, c[0x0][0x388] ;  /* 0x0000e200ff067b82 */ /* 0x000e640000000a00 */
.L_x_98:
[----:B-1----:R-:W-:-:S04]  /*0ea0*/  IMAD.WIDE R2, R75, 0x8, R6 ;  /* 0x000000084b027825 */ /* 0x002fc800078e0206 */
[C---:B0-----:R-:W-:Y:S02]  /*0eb0*/  IMAD.WIDE R4, R75.reuse, 0x8, R8 ;  /* 0x000000084b047825 */ /* 0x041fe400078e0208 */
[----:B------:R-:W2:Y:S04]  /*0ec0*/  LDG.E.64 R2, desc[UR6][R2.64] ;  /* 0x0000000602027981 */ /* 0x000ea8000c1e1b00 */
[----:B------:R-:W3:Y:S01]  /*0ed0*/  LDG.E.64 R4, desc[UR6][R4.64] ;  /* 0x0000000604047981 */ /* 0x000ee2000c1e1b00 */
[----:B------:R-:W-:Y:S01]  /*0ee0*/  VIADD R0, R0, 0x1 ;  /* 0x0000000100007836 */ /* 0x000fe20000000000 */
[----:B------:R-:W-:-:S04]  /*0ef0*/  IADD3 R75, PT, PT, R75, 0x100, RZ ;  /* 0x000001004b4b7810 */ /* 0x000fc80007ffe0ff */
[----:B------:R-:W-:Y:S01]  /*0f00*/  ISETP.NE.AND P0, PT, R0, RZ, PT ;  /* 0x000000ff0000720c */ /* 0x000fe20003f05270 */
[----:B--2---:R-:W-:Y:S08]  /*0f10*/  F2F.F32.F64 R12, R2 ;  /* 0x00000002000c7310 */ /* 0x004ff00000301000 */
[----:B---3--:R-:W0:Y:S02]  /*0f20*/  F2F.F32.F64 R13, R4 ;  /* 0x00000004000d7310 */ /* 0x008e240000301000 */
[----:B0-----:R-:W-:-:S02]  /*0f30*/  FFMA R74, R13, R12, R74 ;  /* 0x0000000c0d4a7223 */ /* 0x001fc4000000004a */
[----:B------:R-:W-:Y:S05]  /*0f40*/  @P0 BRA `(.L_x_98) ;  /* 0xfffffffc00d40947 */ /* 0x000fea000383ffff */
.L_x_90:
[----:B------:R-:W-:Y:S05]  /*0f50*/  BSYNC.RECONVERGENT B1 ;  /* 0x0000000000017941 */ /* 0x000fea0003800200 */
.L_x_89:
[----:B------:R-:W-:-:S04]  /*0f60*/  ISETP.GE.U32.AND P0, PT, R10, 0x100, PT ;  /* 0x000001000a00780c */ /* 0x000fc80003f06070 */
[----:B------:R-:W-:-:S13]  /*0f70*/  ISETP.GE.U32.AND.EX P0, PT, R11, RZ, PT, P0 ;  /* 0x000000ff0b00720c */ /* 0x000fda0003f06100 */
[----:B------:R-:W-:Y:S05]  /*0f80*/  @!P0 BRA `(.L_x_99) ;  /* 0x0000000000ac8947 */ /* 0x000fea0003800000 */
[----:B------:R-:W0:Y:S01]  /*0f90*/  S2R R6, SR_LANEID ;  /* 0x0000000000067919 */ /* 0x000e220000000000 */
[----:B------:R-:W-:Y:S01]  /*0fa0*/  ISETP.NE.AND P5, PT, R73, RZ, PT ;  /* 0x000000ff4900720c */ /* 0x000fe20003fa5270 */
        /* <DEDUP_REMOVED lines=20> */
[----:B------:R-:W-:-:S04]  /*10f0*/  ISETP.GT.AND P0, PT, R6, 0xf, PT ;  /* 0x0000000f0600780c */ /* 0x000fc80003f04270 */
[----:B------:R-:W0:Y:S02]  /*1100*/  SHFL.DOWN PT, R3, R0, 0x10, 0x1f ;  /* 0x0a001f0000037f89 */ /* 0x000e2400000e0000 */
[----:B0-----:R-:W-:-:S05]  /*1110*/  FADD R3, R0, R3 ;  /* 0x0000000300037221 */ /* 0x001fca0000000000 */
[----:B------:R1:W-:Y:S01]  /*1120*/  @!P1 STS [R2+0x8], R3 ;  /* 0x0000080302009388 */ /* 0x0003e20000000800 */
[----:B------:R-:W-:Y:S01]  /*1130*/  FSEL R0, R0, R3, P0 ;  /* 0x0000000300007208 */ /* 0x000fe20000000000 */
[----:B------:R-:W-:Y:S06]  /*1140*/  BAR.SYNC.DEFER_BLOCKING 0x0 ;  /* 0x0000000000007b1d */ /* 0x000fec0000010000 */
[----:B------:R-:W-:Y:S05]  /*1150*/  @P5 BRA `(.L_x_100) ;  /* 0x0000001c00905947 */ /* 0x000fea0003800000 */
[----:B------:R-:W0:Y:S01]  /*1160*/  S2UR UR5, SR_CgaCtaId ;  /* 0x00000000000579c3 */ /* 0x000e220000008800 */
[----:B------:R-:W-:Y:S02]  /*1170*/  UMOV UR4, 0x400 ;  /* 0x0000040000047882 */ /* 0x000fe40000000000 */
[----:B0-----:R-:W-:-:S09]  /*1180*/  ULEA UR4, UR5, UR4, 0x18 ;  /* 0x0000000405047291 */ /* 0x001fd2000f8ec0ff */
[----:B-1----:R-:W0:Y:S04]  /*1190*/  LDS R3, [UR4+0xc] ;  /* 0x00000c04ff037984 */ /* 0x002e280008000800 */
        /* <DEDUP_REMOVED lines=10> */
.L_x_99:
[----:B------:R-:W0:Y:S01]  /*1240*/  S2R R4, SR_LANEID ;  /* 0x0000000000047919 */ /* 0x000e220000000000 */
[C---:B------:R-:W-:Y:S02]  /*1250*/  LOP3.LUT R0, R73.reuse, 0x3e0, RZ, 0xc0, !PT ;  /* 0x000003e049007812 */ /* 0x040fe400078ec0ff */
[----:B------:R-:W-:Y:S02]  /*1260*/  ISETP.NE.AND P5, PT, R73, RZ, PT ;  /* 0x000000ff4900720c */ /* 0x000fe40003fa5270 */
[----:B------:R-:W-:Y:S02]  /*1270*/  LOP3.LUT R5, RZ, R0, RZ, 0x33, !PT ;  /* 0x00000000ff057212 */ /* 0x000fe400078e33ff */
[----:B------:R-:W-:-:S03]  /*1280*/  IADD3 R3, PT, PT, R0, 0x20, RZ ;  /* 0x0000002000037810 */ /* 0x000fc60007ffe0ff */
[----:B------:R-:W-:Y:S01]  /*1290*/  IMAD.IADD R5, R5, 0x1, R10 ;  /* 0x0000000105057824 */ /* 0x000fe200078e020a */
[----:B------:R-:W-:-:S04]  /*12a0*/  ISETP.GT.U32.AND P0, PT, R3, R10, PT ;  /* 0x0000000a0300720c */ /* 0x000fc80003f04070 */
[----:B------:R-:W-:-:S05]  /*12b0*/  SEL R5, R5, 0x1f, P0 ;  /* 0x0000001f05057807 */ /* 0x000fca0000000000 */
[----:B------:R-:W1:Y:S01]  /*12c0*/  SHFL.DOWN PT, R0, R74, 0x1, R5 ;  /* 0x082000004a007989 */ /* 0x000e6200000e0005 */
[C---:B0-----:R-:W-:Y:S02]  /*12d0*/  ISETP.GE.AND P0, PT, R4.reuse, R5, PT ;  /* 0x000000050400720c */ /* 0x041fe40003f06270 */
[C---:B------:R-:W-:Y:S02]  /*12e0*/  IADD3 R2, PT, PT, R4.reuse, 0x2, RZ ;  /* 0x0000000204027810 */ /* 0x040fe40007ffe0ff */
[----:B------:R-:W-:-:S09]  /*12f0*/  ISETP.NE.AND P1, PT, R4, RZ, PT ;  /* 0x000000ff0400720c */ /* 0x000fd20003f25270 */
[----:B-1----:R-:W-:Y:S01]  /*1300*/  @!P0 FADD R74, R0, R74 ;  /* 0x0000004a004a8221 */ /* 0x002fe20000000000 */
[-C--:B------:R-:W-:Y:S01]  /*1310*/  ISETP.GT.AND P0, PT, R2, R5.reuse, PT ;  /* 0x000000050200720c */ /* 0x080fe20003f04270 */
[----:B------:R-:W-:Y:S02]  /*1320*/  VIADD R2, R4, 0x4 ;  /* 0x0000000404027836 */ /* 0x000fe40000000000 */
        /* <DEDUP_REMOVED lines=18> */
[----:B0-----:R-:W-:-:S04]  /*1450*/  @!P0 FADD R74, R74, R0 ;  /* 0x000000004a4a8221 */ /* 0x001fc80000000000 */
[----:B------:R-:W-:-:S05]  /*1460*/  IMAD.MOV.U32 R0, RZ, RZ, R74 ;  /* 0x000000ffff007224 */ /* 0x000fca00078e004a */
[----:B------:R0:W-:Y:S01]  /*1470*/  @!P1 STS [R3+0x8], R0 ;  /* 0x0000080003009388 */ /* 0x0001e20000000800 */
[----:B------:R-:W-:Y:S06]  /*1480*/  BAR.SYNC.DEFER_BLOCKING 0x0 ;  /* 0x0000000000007b1d */ /* 0x000fec0000010000 */
[----:B------:R-:W-:Y:S05]  /*1490*/  @P5 BRA `(.L_x_100) ;  /* 0x0000001800c05947 */ /* 0x000fea0003800000 */
[----:B------:R-:W1:Y:S01]  /*14a0*/  S2UR UR5, SR_CgaCtaId ;  /* 0x00000000000579c3 */ /* 0x000e620000008800 */
[----:B------:R-:W-:Y:S01]  /*14b0*/  UMOV UR4, 0x400 ;  /* 0x0000040000047882 */ /* 0x000fe20000000000 */
[C---:B------:R-:W-:Y:S02]  /*14c0*/  ISETP.GT.U32.AND P3, PT, R10.reuse, 0x20, PT ;  /* 0x000000200a00780c */ /* 0x040fe40003f64070 */
[C---:B------:R-:W-:Y:S02]  /*14d0*/  ISETP.GT.U32.AND P1, PT, R10.reuse, 0x40, PT ;  /* 0x000000400a00780c */ /* 0x040fe40003f24070 */
[C---:B------:R-:W-:Y:S02]  /*14e0*/  ISETP.GT.U32.AND.EX P3, PT, R11.reuse, RZ, PT, P3 ;  /* 0x000000ff0b00720c */ /* 0x040fe40003f64130 */
[----:B------:R-:W-:Y:S02]  /*14f0*/  ISETP.GT.U32.AND P0, PT, R10, 0x60, PT ;  /* 0x000000600a00780c */ /* 0x000fe40003f04070 */
[----:B------:R-:W-:-:S02]  /*1500*/  ISETP.GT.U32.AND.EX P1, PT, R11, RZ, PT, P1 ;  /* 0x000000ff0b00720c */ /* 0x000fc40003f24110 */
[C---:B------:R-:W-:Y:S02]  /*1510*/  ISETP.GT.U32.AND P2, PT, R10.reuse, 0x80, PT ;  /* 0x000000800a00780c */ /* 0x040fe40003f44070 */
[C---:B------:R-:W-:Y:S02]  /*1520*/  ISETP.GT.U32.AND.EX P0, PT, R11.reuse, RZ, PT, P0 ;  /* 0x000000ff0b00720c */ /* 0x040fe40003f04100 */
[----:B------:R-:W-:Y:S02]  /*1530*/  ISETP.GT.U32.AND P4, PT, R10, 0xa0, PT ;  /* 0x000000a00a00780c */ /* 0x000fe40003f84070 */
[C---:B------:R-:W-:Y:S02]  /*1540*/  ISETP.GT.U32.AND.EX P2, PT, R11.reuse, RZ, PT, P2 ;  /* 0x000000ff0b00720c */ /* 0x040fe40003f44120 */
[----:B------:R-:W-:Y:S01]  /*1550*/  ISETP.GT.U32.AND.EX P4, PT, R11, RZ, PT, P4 ;  /* 0x000000ff0b00720c */ /* 0x000fe20003f84140 */
[----:B-1----:R-:W-:-:S09]  /*1560*/  ULEA UR4, UR5, UR4, 0x18 ;  /* 0x0000000405047291 */ /* 0x002fd2000f8ec0ff */
[----:B0-----:R-:W0:Y:S04]  /*1570*/  LDS R3, [UR4+0xc] ;  /* 0x00000c04ff037984 */ /* 0x001e280008000800 */
[----:B------:R-:W1:Y:S04]  /*1580*/  LDS.128 R4, [UR4+0x10] ;  /* 0x00001004ff047984 */ /* 0x000e680008000c00 */
[----:B------:R-:W2:Y:S01]  /*1590*/  LDS.64 R8, [UR4+0x20] ;  /* 0x00002004ff087984 */ /* 0x000ea20008000a00 */
[----:B0-----:R-:W-:Y:S01]  /*15a0*/  @P3 FADD R0, R0, R3 ;  /* 0x0000000300003221 */ /* 0x001fe20000000000 */
[----:B------:R-:W-:-:S03]  /*15b0*/  ISETP.GT.U32.AND P3, PT, R10, 0xc0, PT ;  /* 0x000000c00a00780c */ /* 0x000fc60003f64070 */
[----:B-1----:R-:W-:Y:S01]  /*15c0*/  @P1 FADD R0, R0, R4 ;  /* 0x0000000400001221 */ /* 0x002fe20000000000 */
[----:B------:R-:W-:Y:S02]  /*15d0*/  ISETP.GT.U32.AND P1, PT, R10, 0xe0, PT ;  /* 0x000000e00a00780c */ /* 0x000fe40003f24070 */
[C---:B------:R-:W-:Y:S01]  /*15e0*/  ISETP.GT.U32.AND.EX P3, PT, R11.reuse, RZ, PT, P3 ;  /* 0x000000ff0b00720c */ /* 0x040fe20003f64130 */
[----:B------:R-:W-:Y:S01]  /*15f0*/  @P0 FADD R0, R0, R5 ;  /* 0x0000000500000221 */ /* 0x000fe20000000000 */
[----:B------:R-:W-:-:S03]  /*1600*/  ISETP.GT.U32.AND.EX P1, PT, R11, RZ, PT, P1 ;  /* 0x000000ff0b00720c */ /* 0x000fc60003f24110 */
[----:B------:R-:W-:-:S04]  /*1610*/  @P2 FADD R0, R0, R6 ;  /* 0x0000000600002221 */ /* 0x000fc80000000000 */
[----:B------:R-:W-:-:S04]  /*1620*/  @P4 FADD R0, R0, R7 ;  /* 0x0000000700004221 */ /* 0x000fc80000000000 */
[----:B--2---:R-:W-:-:S04]  /*1630*/  @P3 FADD R0, R0, R8 ;  /* 0x0000000800003221 */ /* 0x004fc80000000000 */
[----:B------:R-:W-:Y:S01]  /*1640*/  @P1 FADD R0, R0, R9 ;  /* 0x0000000900001221 */ /* 0x000fe20000000000 */
[----:B------:R-:W-:Y:S06]  /*1650*/  BRA `(.L_x_100) ;  /* 0x0000001800507947 */ /* 0x000fec0003800000 */
.L_x_86:
[----:B------:R-:W0:Y:S01]  /*1660*/  S2R R2, SR_TID.X ;  /* 0x0000000000027919 */ /* 0x000e220000002100 */
[----:B------:R-:W0:Y:S08]  /*1670*/  LDC.64 R6, c[0x0][0x380] ;  /* 0x0000e000ff067b82 */ /* 0x000e300000000a00 */
[----:B------:R-:W1:Y:S01]  /*1680*/  LDC.64 R8, c[0x0][0x388] ;  /* 0x0000e200ff087b82 */ /* 0x000e620000000a00 */
[----:B0-----:R-:W-:-:S04]  /*1690*/  IMAD.WIDE.U32 R6, R2, 0x8, R6 ;  /* 0x0000000802067825 */ /* 0x001fc800078e0006 */
[----:B-1----:R-:W-:Y:S01]  /*16a0*/  IMAD.WIDE.U32 R8, R2, 0x8, R8 ;  /* 0x0000000802087825 */ /* 0x002fe200078e0008 */
        /* <DEDUP_REMOVED lines=32> */
[----:B------:R-:W-:-:S04]  /*18b0*/  IADD3 R76, P1, PT, R10, -0x1000, RZ ;  /* 0xfffff0000a4c7810 */ /* 0x000fc80007f3e0ff */
[----:B------:R-:W-:Y:S01]  /*18c0*/  ISETP.GE.U32.AND P0, PT, R76, 0x1000, PT ;  /* 0x000010004c00780c */ /* 0x000fe20003f06070 */
[----:B------:R-:W-:Y:S01]  /*18d0*/  UMOV UR9, 0x1000 ;  /* 0x0000100000097882 */ /* 0x000fe20000000000 */
[----:B------:R-:W-:Y:S01]  /*18e0*/  UMOV UR4, URZ ;  /* 0x000000ff00047c82 */ /* 0x000fe20008000000 */
[----:B--2---:R-:W-:Y:S08]  /*18f0*/  F2F.F32.F64 R3, R72 ;  /* 0x0000004800037310 */ /* 0x004ff00000301000 */
[----:B---3--:R-:W0:Y:S08]  /*1900*/  F2F.F32.F64 R0, R74 ;  /* 0x0000004a00007310 */ /* 0x008e300000301000 */
[----:B----4-:R-:W-:Y:S08]  /*1910*/  F2F.F32.F64 R4, R4 ;  /* 0x0000000400047310 */ /* 0x010ff00000301000 */
[----:B-----5:R-:W1:Y:S08]  /*1920*/  F2F.F32.F64 R13, R12 ;  /* 0x0000000c000d7310 */ /* 0x020e700000301000 */
[----:B------:R-:W-:Y:S08]  /*1930*/  F2F.F32.F64 R66, R70 ;  /* 0x0000004600427310 */ /* 0x000ff00000301000 */
[----:B------:R-:W2:Y:S08]  /*1940*/  F2F.F32.F64 R67, R68 ;  /* 0x0000004400437310 */ /* 0x000eb00000301000 */
[----:B------:R-:W-:Y:S08]  /*1950*/  F2F.F32.F64 R14, R14 ;  /* 0x0000000e000e7310 */ /* 0x000ff00000301000 */
[----:B------:R-:W3:Y:S01]  /*1960*/  F2F.F32.F64 R17, R16 ;  /* 0x0000001000117310 */ /* 0x000ee20000301000 */
[----:B0-----:R-:W-:Y:S01]  /*1970*/  FMUL R3, R3, R0 ;  /* 0x0000000003037220 */ /* 0x001fe20000400000 */
[----:B-1----:R-:W-:-:S06]  /*1980*/  FMUL R13, R4, R13 ;  /* 0x0000000d040d7220 */ /* 0x002fcc0000400000 */
[----:B------:R-:W-:Y:S01]  /*1990*/  F2F.F32.F64 R18, R18 ;  /* 0x0000001200127310 */ /* 0x000fe20000301000 */
[----:B--2---:R-:W-:-:S07]  /*19a0*/  FFMA R3, R66, R67, R3 ;  /* 0x0000004342037223 */ /* 0x004fce0000000003 */
[----:B------:R-:W0:Y:S01]  /*19b0*/  F2F.F32.F64 R21, R20 ;  /* 0x0000001400157310 */ /* 0x000e220000301000 */
[----:B---3--:R-:W-:-:S07]  /*19c0*/  FFMA R14, R14, R17, R13 ;  /* 0x000000110e0e7223 */ /* 0x008fce000000000d */
[----:B------:R-:W-:Y:S08]  /*19d0*/  F2F.F32.F64 R26, R26 ;  /* 0x0000001a001a7310 */ /* 0x000ff00000301000 */
[----:B------:R-:W1:Y:S08]  /*19e0*/  F2F.F32.F64 R29, R28 ;  /* 0x0000001c001d7310 */ /* 0x000e700000301000 */
[----:B------:R-:W-:Y:S08]  /*19f0*/  F2F.F32.F64 R34, R34 ;  /* 0x0000002200227310 */ /* 0x000ff00000301000 */
[----:B------:R-:W2:Y:S08]  /*1a00*/  F2F.F32.F64 R37, R36 ;  /* 0x0000002400257310 */ /* 0x000eb00000301000 */
[----:B------:R-:W-:Y:S08]  /*1a10*/  F2F.F32.F64 R42, R42 ;  /* 0x0000002a002a7310 */ /* 0x000ff00000301000 */
[----:B------:R-:W3:Y:S08]  /*1a20*/  F2F.F32.F64 R45, R44 ;  /* 0x0000002c002d7310 */ /* 0x000ef00000301000 */
[----:B------:R-:W-:Y:S08]  /*1a30*/  F2F.F32.F64 R50, R50 ;  /* 0x0000003200327310 */ /* 0x000ff00000301000 */
[----:B------:R-:W4:Y:S08]  /*1a40*/  F2F.F32.F64 R53, R52 ;  /* 0x0000003400357310 */ /* 0x000f300000301000 */
[----:B------:R-:W-:Y:S08]  /*1a50*/  F2F.F32.F64 R58, R58 ;  /* 0x0000003a003a7310 */ /* 0x000ff00000301000 */
[----:B------:R-:W5:Y:S01]  /*1a60*/  F2F.F32.F64 R61, R60 ;  /* 0x0000003c003d7310 */ /* 0x000f620000301000 */
[----:B------:R-:W-:-:S07]  /*1a70*/  FADD R14, R3, R14 ;  /* 0x0000000e030e7221 */ /* 0x000fce0000000000 */
[----:B------:R-:W-:Y:S08]  /*1a80*/  F2F.F32.F64 R22, R22 ;  /* 0x0000001600167310 */ /* 0x000ff00000301000 */
[----:B------:R-:W5:Y:S08]  /*1a90*/  F2F.F32.F64 R25, R24 ;  /* 0x0000001800197310 */ /* 0x000f700000301000 */
        /* <DEDUP_REMOVED lines=9> */
[----:B------:R-:W5:Y:S01]  /*1b30*/  F2F.F32.F64 R65, R64 ;  /* 0x0000004000417310 */ /* 0x000f620000301000 */
[----:B------:R-:W-:Y:S01]  /*1b40*/  IADD3.X R3, PT, PT, R11, -0x1, RZ, P1, !PT ;  /* 0xffffffff0b037810 */ /* 0x000fe20000ffe4ff */
[----:B0-----:R-:W-:Y:S01]  /*1b50*/  FMUL R21, R18, R21 ;  /* 0x0000001512157220 */ /* 0x001fe20000400000 */
[----:B-1----:R-:W-:Y:S01]  /*1b60*/  FMUL R29, R26, R29 ;  /* 0x0000001d1a1d7220 */ /* 0x002fe20000400000 */
[----:B--2---:R-:W-:Y:S01]  /*1b70*/  FMUL R37, R34, R37 ;  /* 0x0000002522257220 */ /* 0x004fe20000400000 */
[----:B---3--:R-:W-:Y:S01]  /*1b80*/  FMUL R45, R42, R45 ;  /* 0x0000002d2a2d7220 */ /* 0x008fe20000400000 */
[----:B----4-:R-:W-:Y:S01]  /*1b90*/  FMUL R53, R50, R53 ;  /* 0x0000003532357220 */ /* 0x010fe20000400000 */
[----:B-----5:R-:W-:Y:S01]  /*1ba0*/  FMUL R61, R58, R61 ;  /* 0x0000003d3a3d7220 */ /* 0x020fe20000400000 */
[----:B------:R-:W-:Y:S01]  /*1bb0*/  ISETP.GE.U32.AND.EX P0, PT, R3, RZ, PT, P0 ;  /* 0x000000ff0300720c */ /* 0x000fe20003f06100 */
[----:B------:R-:W-:Y:S01]  /*1bc0*/  FFMA R21, R22, R25, R21 ;  /* 0x0000001916157223 */ /* 0x000fe20000000015 */
[----:B------:R-:W-:Y:S01]  /*1bd0*/  FFMA R30, R30, R33, R29 ;  /* 0x000000211e1e7223 */ /* 0x000fe2000000001d */
[----:B------:R-:W-:Y:S01]  /*1be0*/  FFMA R37, R38, R41, R37 ;  /* 0x0000002926257223 */ /* 0x000fe20000000025 */
[----:B------:R-:W-:Y:S01]  /*1bf0*/  FFMA R46, R46, R49, R45 ;  /* 0x000000312e2e7223 */ /* 0x000fe2000000002d */
[----:B------:R-:W-:Y:S01]  /*1c00*/  FFMA R53, R54, R57, R53 ;  /* 0x0000003936357223 */ /* 0x000fe20000000035 */
[----:B------:R-:W-:Y:S01]  /*1c10*/  FFMA R62, R62, R65, R61 ;  /* 0x000000413e3e7223 */ /* 0x000fe2000000003d */
[----:B------:R-:W-:Y:S01]  /*1c20*/  FADD R21, R21, R30 ;  /* 0x0000001e15157221 */ /* 0x000fe20000000000 */
[----:B------:R-:W-:-:S02]  /*1c30*/  FADD R37, R37, R46 ;  /* 0x0000002e25257221 */ /* 0x000fc40000000000 */
[----:B------:R-:W-:Y:S01]  /*1c40*/  FADD R62, R53, R62 ;  /* 0x0000003e353e7221 */ /* 0x000fe20000000000 */
[----:B------:R-:W-:-:S03]  /*1c50*/  FADD R14, R14, R21 ;  /* 0x000000150e0e7221 */ /* 0x000fc60000000000 */
[----:B------:R-:W-:-:S04]  /*1c60*/  FADD R37, R37, R62 ;  /* 0x0000003e25257221 */ /* 0x000fc80000000000 */
[----:B------:R-:W-:Y:S01]  /*1c70*/  FADD R0, R14, R37 ;  /* 0x000000250e007221 */ /* 0x000fe20000000000 */
[----:B------:R-:W-:Y:S06]  /*1c80*/  @!P0 BRA `(.L_x_101) ;  /* 0x0000000400ac8947 */ /* 0x000fec0003800000 */
[----:B------:R-:W0:Y:S01]  /*1c90*/  LDC.64 R10, c[0x0][0x3a0] ;  /* 0x0000e800ff0a7b82 */ /* 0x000e220000000a00 */
[----:B------:R-:W-:Y:S01]  /*1ca0*/  UMOV UR9, 0x1000 ;  /* 0x0000100000097882 */ /* 0x000fe20000000000 */
[----:B------:R-:W-:-:S05]  /*1cb0*/  UMOV UR4, URZ ;  /* 0x000000ff00047c82 */ /* 0x000fca0008000000 */
.L_x_103:
[----:B------:R-:W-:Y:S02]  /*1cc0*/  USHF.L.U32 UR5, UR9, 0x3, URZ ;  /* 0x0000000309057899 */ /* 0x000fe400080006ff */
[----:B------:R-:W-:-:S04]  /*1cd0*/  USHF.L.U64.HI UR8, UR9, 0x3, UR4 ;  /* 0x0000000309087899 */ /* 0x000fc80008010204 */
[----:B------:R-:W-:Y:S02]  /*1ce0*/  IADD3 R4, P0, PT, R6, UR5, RZ ;  /* 0x0000000506047c10 */ /* 0x000fe4000ff1e0ff */
[----:B------:R-:W-:Y:S02]  /*1cf0*/  IADD3 R72, P1, PT, R8, UR5, RZ ;  /* 0x0000000508487c10 */ /* 0x000fe4000ff3e0ff */
[----:B------:R-:W-:Y:S02]  /*1d00*/  IADD3.X R5, PT, PT, R7, UR8, RZ, P0, !PT ;  /* 0x0000000807057c10 */ /* 0x000fe400087fe4ff */
        /* <DEDUP_REMOVED lines=33> */
[----:B--2---:R-:W-:Y:S08]  /*1f20*/  F2F.F32.F64 R71, R70 ;  /* 0x0000004600477310 */ /* 0x004ff00000301000 */
[----:B---3--:R-:W1:Y:S08]  /*1f30*/  F2F.F32.F64 R64, R64 ;  /* 0x0000004000407310 */ /* 0x008e700000301000 */
[----:B----4-:R-:W-:Y:S08]  /*1f40*/  F2F.F32.F64 R66, R66 ;  /* 0x0000004200427310 */ /* 0x010ff00000301000 */
[----:B-----5:R-:W2:Y:S08]  /*1f50*/  F2F.F32.F64 R69, R68 ;  /* 0x0000004400457310 */ /* 0x020eb00000301000 */
[----:B------:R-:W-:Y:S08]  /*1f60*/  F2F.F32.F64 R62, R62 ;  /* 0x0000003e003e7310 */ /* 0x000ff00000301000 */
[----:B------:R-:W3:Y:S08]  /*1f70*/  F2F.F32.F64 R57, R56 ;  /* 0x0000003800397310 */ /* 0x000ef00000301000 */
[----:B------:R-:W-:Y:S08]  /*1f80*/  F2F.F32.F64 R24, R24 ;  /* 0x0000001800187310 */ /* 0x000ff00000301000 */
[----:B------:R-:W4:Y:S08]  /*1f90*/  F2F.F32.F64 R55, R54 ;  /* 0x0000003600377310 */ /* 0x000f300000301000 */
        /* <DEDUP_REMOVED lines=8> */
[----:B-1----:R-:W-:-:S07]  /*2020*/  FFMA R64, R71, R64, R0 ;  /* 0x0000004047407223 */ /* 0x002fce0000000000 */
[----:B------:R-:W-:Y:S01]  /*2030*/  F2F.F32.F64 R30, R30 ;  /* 0x0000001e001e7310 */ /* 0x000fe20000301000 */
[----:B0-----:R-:W-:-:S07]  /*2040*/  IADD3 R0, P1, PT, R10, -UR9, RZ ;  /* 0x800000090a007c10 */ /* 0x001fce000ff3e0ff */
[----:B------:R-:W0:Y:S08]  /*2050*/  F2F.F32.F64 R61, R60 ;  /* 0x0000003c003d7310 */ /* 0x000e300000301000 */
[----:B------:R-:W-:Y:S08]  /*2060*/  F2F.F32.F64 R12, R12 ;  /* 0x0000000c000c7310 */ /* 0x000ff00000301000 */
[----:B------:R-:W-:Y:S08]  /*2070*/  F2F.F32.F64 R46, R46 ;  /* 0x0000002e002e7310 */ /* 0x000ff00000301000 */
[----:B------:R-:W-:Y:S08]  /*2080*/  F2F.F32.F64 R42, R42 ;  /* 0x0000002a002a7310 */ /* 0x000ff00000301000 */
[----:B------:R-:W-:Y:S08]  /*2090*/  F2F.F32.F64 R32, R32 ;  /* 0x0000002000207310 */ /* 0x000ff00000301000 */
[----:B------:R-:W-:Y:S08]  /*20a0*/  F2F.F32.F64 R28, R28 ;  /* 0x0000001c001c7310 */ /* 0x000ff00000301000 */
[----:B------:R-:W-:Y:S08]  /*20b0*/  F2F.F32.F64 R26, R26 ;  /* 0x0000001a001a7310 */ /* 0x000ff00000301000 */
[----:B------:R-:W1:Y:S08]  /*20c0*/  F2F.F32.F64 R23, R22 ;  /* 0x0000001600177310 */ /* 0x000e700000301000 */
[----:B------:R-:W1:Y:S08]  /*20d0*/  F2F.F32.F64 R49, R48 ;  /* 0x0000003000317310 */ /* 0x000e700000301000 */
[----:B------:R-:W1:Y:S08]  /*20e0*/  F2F.F32.F64 R45, R44 ;  /* 0x0000002c002d7310 */ /* 0x000e700000301000 */
[----:B------:R-:W1:Y:S08]  /*20f0*/  F2F.F32.F64 R35, R34 ;  /* 0x0000002200237310 */ /* 0x000e700000301000 */
[----:B------:R-:W1:Y:S08]  /*2100*/  F2F.F32.F64 R59, R58 ;  /* 0x0000003a003b7310 */ /* 0x000e700000301000 */
[----:B------:R-:W1:Y:S01]  /*2110*/  F2F.F32.F64 R21, R20 ;  /* 0x0000001400157310 */ /* 0x000e620000301000 */
[----:B--2---:R-:W-:Y:S01]  /*2120*/  FMUL R69, R66, R69 ;  /* 0x0000004542457220 */ /* 0x004fe20000400000 */
[----:B---3--:R-:W-:Y:S01]  /*2130*/  FMUL R57, R62, R57 ;  /* 0x000000393e397220 */ /* 0x008fe20000400000 */
[----:B----4-:R-:W-:Y:S01]  /*2140*/  FMUL R55, R24, R55 ;  /* 0x0000003718377220 */ /* 0x010fe20000400000 */
[----:B-----5:R-:W-:Y:S01]  /*2150*/  FMUL R53, R16, R53 ;  /* 0x0000003510357220 */ /* 0x020fe20000400000 */
[----:B------:R-:W-:Y:S01]  /*2160*/  FMUL R51, R36, R51 ;  /* 0x0000003324337220 */ /* 0x000fe20000400000 */
[----:B------:R-:W-:Y:S01]  /*2170*/  FMUL R41, R18, R41 ;  /* 0x0000002912297220 */ /* 0x000fe20000400000 */
[----:B------:R-:W-:Y:S01]  /*2180*/  FMUL R39, R14, R39 ;  /* 0x000000270e277220 */ /* 0x000fe20000400000 */
[----:B------:R-:W-:-:S02]  /*2190*/  ISETP.GE.U32.AND P0, PT, R0, 0x1000, PT ;  /* 0x000010000000780c */ /* 0x000fc40003f06070 */
[----:B------:R-:W-:Y:S01]  /*21a0*/  IADD3.X R0, PT, PT, R11, ~UR4, RZ, P1, !PT ;  /* 0x800000040b007c10 */ /* 0x000fe20008ffe4ff */
[----:B0-----:R-:W-:Y:S01]  /*21b0*/  FFMA R61, R30, R61, R69 ;  /* 0x0000003d1e3d7223 */ /* 0x001fe20000000045 */
[----:B-1----:R-:W-:Y:S01]  /*21c0*/  FFMA R12, R12, R23, R57 ;  /* 0x000000170c0c7223 */ /* 0x002fe20000000039 */
[----:B------:R-:W-:Y:S01]  /*21d0*/  FFMA R49, R46, R49, R55 ;  /* 0x000000312e317223 */ /* 0x000fe20000000037 */
[----:B------:R-:W-:Y:S01]  /*21e0*/  FFMA R42, R42, R45, R53 ;  /* 0x0000002d2a2a7223 */ /* 0x000fe20000000035 */
[----:B------:R-:W-:Y:S01]  /*21f0*/  FFMA R35, R32, R35, R51 ;  /* 0x0000002320237223 */ /* 0x000fe20000000033 */
[----:B------:R-:W-:Y:S01]  /*2200*/  FFMA R28, R28, R59, R41 ;  /* 0x0000003b1c1c7223 */ /* 0x000fe20000000029 */
[----:B------:R-:W-:Y:S01]  /*2210*/  FFMA R21, R26, R21, R39 ;  /* 0x000000151a157223 */ /* 0x000fe20000000027 */
[----:B------:R-:W-:Y:S01]  /*2220*/  F2F.F32.F64 R4, R4 ;  /* 0x0000000400047310 */ /* 0x000fe20000301000 */
[----:B------:R-:W-:Y:S01]  /*2230*/  ISETP.GE.U32.AND.EX P0, PT, R0, RZ, PT, P0 ;  /* 0x000000ff0000720c */ /* 0x000fe20003f06100 */
[----:B------:R-:W-:Y:S01]  /*2240*/  FADD R61, R64, R61 ;  /* 0x0000003d403d7221 */ /* 0x000fe20000000000 */
[----:B------:R-:W-:Y:S01]  /*2250*/  FADD R12, R12, R49 ;  /* 0x000000310c0c7221 */ /* 0x000fe20000000000 */
[----:B------:R-:W-:Y:S01]  /*2260*/  FADD R35, R42, R35 ;  /* 0x000000232a237221 */ /* 0x000fe20000000000 */
[----:B------:R-:W-:-:S03]  /*2270*/  FADD R28, R28, R21 ;  /* 0x000000151c1c7221 */ /* 0x000fc60000000000 */
[----:B------:R-:W0:Y:S01]  /*2280*/  F2F.F32.F64 R75, R74 ;  /* 0x0000004a004b7310 */ /* 0x000e220000301000 */
[----:B------:R-:W-:Y:S01]  /*2290*/  FADD R12, R61, R12 ;  /* 0x0000000c3d0c7221 */ /* 0x000fe20000000000 */
[----:B------:R-:W-:-:S04]  /*22a0*/  FADD R35, R35, R28 ;  /* 0x0000001c23237221 */ /* 0x000fc80000000000 */
[----:B------:R-:W-:-:S04]  /*22b0*/  FADD R35, R12, R35 ;  /* 0x000000230c237221 */ /* 0x000fc80000000000 */
[----:B0-----:R-:W-:Y:S01]  /*22c0*/  FFMA R0, R4, R75, R35 ;  /* 0x0000004b04007223 */ /* 0x001fe20000000023 */
[----:B------:R-:W-:Y:S06]  /*22d0*/  @!P0 BRA `(.L_x_102) ;  /* 0x0000000800888947 */ /* 0x000fec0003800000 */
[----:B------:R-:W-:-:S04]  /*22e0*/  UIADD3 UR9, UP0, UPT, UR9, 0x1000, URZ ;  /* 0x0000100009097890 */ /* 0x000fc8000ff1e0ff */
[----:B------:R-:W-:Y:S02]  /*22f0*/  UIADD3.X UR4, UPT, UPT, URZ, UR4, URZ, UP0, !UPT ;  /* 0x00000004ff047290 */ /* 0x000fe400087fe4ff */
[----:B------:R-:W-:-:S04]  /*2300*/  ISETP.LT.U32.AND P0, PT, R76, UR9, PT ;  /* 0x000000094c007c0c */ /* 0x000fc8000bf01070 */
[----:B------:R-:W-:-:S04]  /*2310*/  MOV R4, UR4 ;  /* 0x0000000400047c02 */ /* 0x000fc80008000f00 */
[----:B------:R-:W-:-:S13]  /*2320*/  ISETP.GT.U32.AND.EX P0, PT, R4, R3, PT, P0 ;  /* 0x000000030400720c */ /* 0x000fda0003f04100 */
[----:B------:R-:W-:Y:S05]  /*2330*/  @!P0 BRA `(.L_x_103) ;  /* 0xfffffff800608947 */ /* 0x000fea000383ffff */
.L_x_101:
[C---:B------:R-:W-:Y:S01]  /*2340*/  VIADD R3, R10.reuse, -UR9 ;  /* 0x800000090a037c36 */ /* 0x040fe20008000000 */
[----:B------:R-:W-:Y:S01]  /*2350*/  ISETP.LE.U32.AND P1, PT, R10, UR9, PT ;  /* 0x000000090a007c0c */ /* 0x000fe2000bf23070 */
[----:B------:R-:W-:Y:S01]  /*2360*/  BSSY.RECONVERGENT B1, `(.L_x_102) ;  /* 0x0000099000017945 */ /* 0x000fe20003800200 */
[----:B------:R-:W-:Y:S02]  /*2370*/  MOV R4, UR4 ;  /* 0x0000000400047c02 */ /* 0x000fe40008000f00 */
[----:B------:R-:W-:-:S04]  /*2380*/  ISETP.GE.AND P0, PT, R2, R3, PT ;  /* 0x000000030200720c */ /* 0x000fc80003f06270 */
[----:B------:R-:W-:-:S13]  /*2390*/  ISETP.GE.U32.OR.EX P0, PT, R4, R11, P0, P1 ;  /* 0x0000000b0400720c */ /* 0x000fda0000706510 */
[----:B------:R-:W-:Y:S05]  /*23a0*/  @P0 BRA `(.L_x_104) ;  /* 0x0000000800500947 */ /* 0x000fea0003800000 */
[----:B------:R-:W-:Y:S01]  /*23b0*/  LOP3.LUT R3, RZ, R2, RZ, 0x33, !PT ;  /* 0x00000002ff037212 */ /* 0x000fe200078e33ff */
[----:B------:R-:W-:Y:S03]  /*23c0*/  BSSY.RECONVERGENT B2, `(.L_x_105) ;  /* 0x0000045000027945 */ /* 0x000fe60003800200 */
[----:B------:R-:W-:Y:S01]  /*23d0*/  IADD3 R10, PT, PT, R10, -UR9, R3 ;  /* 0x800000090a0a7c10 */ /* 0x000fe2000fffe003 */
[----:B------:R-:W-:-:S03]  /*23e0*/  IMAD.MOV.U32 R3, RZ, RZ, R2 ;  /* 0x000000ffff037224 */ /* 0x000fc600078e0002 */
[C---:B------:R-:W-:Y:S02]  /*23f0*/  ISETP.GE.U32.AND P1, PT, R10.reuse, 0x700, PT ;  /* 0x000007000a00780c */ /* 0x040fe40003f26070 */
[----:B------:R-:W-:-:S04]  /*2400*/  LEA.HI R42, R10, 0x1, RZ, 0x18 ;  /* 0x000000010a2a7811 */ /* 0x000fc800078fc0ff */
[----:B------:R-:W-:-:S04]  /*2410*/  LOP3.LUT R43, R42, 0x7, RZ, 0xc0, !PT ;  /* 0x000000072a2b7812 */ /* 0x000fc800078ec0ff */
[----:B------:R-:W-:-:S03]  /*2420*/  ISETP.NE.AND P0, PT, R43, RZ, PT ;  /* 0x000000ff2b00720c */ /* 0x000fc60003f05270 */
[----:B------:R-:W-:Y:S10]  /*2430*/  @!P1 BRA `(.L_x_106) ;  /* 0x0000000000f49947 */ /* 0x000ff40003800000 */
[----:B------:R-:W0:Y:S01]  /*2440*/  LDCU.128 UR12, c[0x0][0x380] ;  /* 0x00007000ff0c77ac */ /* 0x000e220008000c00 */
[----:B------:R-:W-:Y:S01]  /*2450*/  IADD3 R5, P1, PT, R2, UR9, RZ ;  /* 0x0000000902057c10 */ /* 0x000fe2000ff3e0ff */
[----:B------:R-:W-:-:S03]  /*2460*/  IMAD.MOV.U32 R3, RZ, RZ, R2 ;  /* 0x000000ffff037224 */ /* 0x000fc600078e0002 */
[----:B------:R-:W-:Y:S02]  /*2470*/  IADD3.X R4, PT, PT, RZ, UR4, RZ, P1, !PT ;  /* 0x00000004ff047c10 */ /* 0x000fe40008ffe4ff */
[----:B------:R-:W-:-:S04]  /*2480*/  LEA R14, P1, R5, 0x2000, 0x3 ;  /* 0x00002000050e7811 */ /* 0x000fc800078218ff */
[----:B------:R-:W-:Y:S02]  /*2490*/  LEA.HI.X R5, R5, RZ, R4, 0x3, P1 ;  /* 0x000000ff05057211 */ /* 0x000fe400008f1c04 */
[----:B------:R-:W-:-:S04]  /*24a0*/  LOP3.LUT R4, R42, 0x1fffff8, RZ, 0xc0, !PT ;  /* 0x01fffff82a047812 */ /* 0x000fc800078ec0ff */
[----:B------:R-:W-:Y:S02]  /*24b0*/  IADD3 R11, PT, PT, -R4, RZ, RZ ;  /* 0x000000ff040b7210 */ /* 0x000fe40007ffe1ff */
[C---:B0-----:R-:W-:Y:S02]  /*24c0*/  IADD3 R6, P1, PT, R14.reuse, UR12, RZ ;  /* 0x0000000c0e067c10 */ /* 0x041fe4000ff3e0ff */
[----:B------:R-:W-:Y:S02]  /*24d0*/  IADD3 R14, P2, PT, R14, UR14, RZ ;  /* 0x0000000e0e0e7c10 */ /* 0x000fe4000ff5e0ff */
[C---:B------:R-:W-:Y:S02]  /*24e0*/  IADD3.X R7, PT, PT, R5.reuse, UR13, RZ, P1, !PT ;  /* 0x0000000d05077c10 */ /* 0x040fe40008ffe4ff */
[----:B------:R-:W-:-:S09]  /*24f0*/  IADD3.X R5, PT, PT, R5, UR15, RZ, P2, !PT ;  /* 0x0000000f05057c10 */ /* 0x000fd200097fe4ff */
.L_x_107:
        /* <DEDUP_REMOVED lines=16> */
[----:B------:R-:W5:Y:S01]  /*2600*/  LDG.E.64 R8, desc[UR6][R4.64+0x1800] ;  /* 0x0018000604087981 */ /* 0x000f62000c1e1b00 */
[----:B------:R-:W-:-:S04]  /*2610*/  IADD3 R11, PT, PT, R11, 0x8, RZ ;  /* 0x000000080b0b7810 */ /* 0x000fc80007ffe0ff */
[----:B------:R-:W-:Y:S02]  /*2620*/  ISETP.NE.AND P1, PT, R11, RZ, PT ;  /* 0x000000ff0b00720c */ /* 0x000fe40003f25270 */
[----:B0-----:R-:W-:Y:S01]  /*2630*/  IADD3 R6, P2, PT, R6, 0x4000, RZ ;  /* 0x0000400006067810 */ /* 0x001fe20007f5e0ff */
[----:B------:R-:W-:-:S04]  /*2640*/  VIADD R3, R3, 0x800 ;  /* 0x0000080003037836 */ /* 0x000fc80000000000 */
[----:B------:R-:W-:Y:S01]  /*2650*/  IMAD.X R7, RZ, RZ, R7, P2 ;  /* 0x000000ffff077224 */ /* 0x000fe200010e0607 */
        /* <DEDUP_REMOVED lines=22> */
[----:B------:R-:W-:Y:S01]  /*27c0*/  IADD3 R14, P3, PT, R4, 0x4000, RZ ;  /* 0x00004000040e7810 */ /* 0x000fe20007f7e0ff */
[----:B0-----:R-:W-:-:S03]  /*27d0*/  FFMA R15, R38, R40, R15 ;  /* 0x00000028260f7223 */ /* 0x001fc6000000000f */
[----:B------:R-:W-:Y:S01]  /*27e0*/  IADD3.X R5, PT, PT, RZ, R5, RZ, P3, !PT ;  /* 0x00000005ff057210 */ /* 0x000fe20001ffe4ff */
[----:B-1----:R-:W-:Y:S01]  /*27f0*/  FFMA R0, R12, R8, R15 ;  /* 0x000000080c007223 */ /* 0x002fe2000000000f */
[----:B------:R-:W-:Y:S07]  /*2800*/  @P1 BRA `(.L_x_107) ;  /* 0xfffffffc003c1947 */ /* 0x000fee000383ffff */
.L_x_106:
[----:B------:R-:W-:Y:S05]  /*2810*/  BSYNC.RECONVERGENT B2 ;  /* 0x0000000000027941 */ /* 0x000fea0003800200 */
.L_x_105:
[----:B------:R-:W-:Y:S05]  /*2820*/  @!P0 BRA `(.L_x_104) ;  /* 0x0000000400308947 */ /* 0x000fea0003800000 */
[----:B------:R-:W-:Y:S01]  /*2830*/  ISETP.GE.U32.AND P0, PT, R43, 0x4, PT ;  /* 0x000000042b00780c */ /* 0x000fe20003f06070 */
[----:B------:R-:W-:Y:S01]  /*2840*/  BSSY.RECONVERGENT B2, `(.L_x_108) ;  /* 0x0000021000027945 */ /* 0x000fe20003800200 */
[----:B------:R-:W-:-:S11]  /*2850*/  LOP3.LUT P1, R42, R42, 0x3, RZ, 0xc0, !PT ;  /* 0x000000032a2a7812 */ /* 0x000fd6000782c0ff */
[----:B------:R-:W-:Y:S05]  /*2860*/  @!P0 BRA `(.L_x_109) ;  /* 0x0000000000788947 */ /* 0x000fea0003800000 */
[----:B------:R-:W0:Y:S01]  /*2870*/  LDCU.128 UR12, c[0x0][0x380] ;  /* 0x00007000ff0c77ac */ /* 0x000e220008000c00 */
[----:B------:R-:W-:-:S04]  /*2880*/  IADD3 R7, P0, PT, R3, UR9, RZ ;  /* 0x0000000903077c10 */ /* 0x000fc8000ff1e0ff */
[----:B------:R-:W-:Y:S01]  /*2890*/  IADD3.X R4, PT, PT, RZ, UR4, RZ, P0, !PT ;  /* 0x00000004ff047c10 */ /* 0x000fe200087fe4ff */
        /* <DEDUP_REMOVED lines=14> */
[----:B------:R-:W-:Y:S01]  /*2980*/  IADD3 R3, PT, PT, R3, 0x400, RZ ;  /* 0x0000040003037810 */ /* 0x000fe20007ffe0ff */
        /* <DEDUP_REMOVED lines=12> */
.L_x_109:
[----:B------:R-:W-:Y:S05]  /*2a50*/  BSYNC.RECONVERGENT B2 ;  /* 0x0000000000027941 */ /* 0x000fea0003800200 */
.L_x_108:
[----:B------:R-:W-:Y:S05]  /*2a60*/  @!P1 BRA `(.L_x_104) ;  /* 0x0000000000a09947 */ /* 0x000fea0003800000 */
[----:B------:R-:W-:Y:S01]  /*2a70*/  ISETP.NE.AND P1, PT, R42, 0x1, PT ;  /* 0x000000012a00780c */ /* 0x000fe20003f25270 */
[----:B------:R-:W-:Y:S01]  /*2a80*/  BSSY.RECONVERGENT B2, `(.L_x_110) ;  /* 0x0000017000027945 */ /* 0x000fe20003800200 */
[----:B------:R-:W-:-:S11]  /*2a90*/  LOP3.LUT P0, RZ, R10, 0x100, RZ, 0xc0, !PT ;  /* 0x000001000aff7812 */ /* 0x000fd6000780c0ff */
[----:B------:R-:W-:Y:S05]  /*2aa0*/  @!P1 BRA `(.L_x_111) ;  /* 0x0000000000509947 */ /* 0x000fea0003800000 */
[----:B------:R-:W0:Y:S01]  /*2ab0*/  LDCU.128 UR12, c[0x0][0x380] ;  /* 0x00007000ff0c77ac */ /* 0x000e220008000c00 */
[----:B------:R-:W-:-:S04]  /*2ac0*/  IADD3 R4, P1, PT, R3, UR9, RZ ;  /* 0x0000000903047c10 */ /* 0x000fc8000ff3e0ff */
[----:B------:R-:W-:Y:S01]  /*2ad0*/  SHF.L.U32 R6, R4, 0x3, RZ ;  /* 0x0000000304067819 */ /* 0x000fe200000006ff */
[----:B------:R-:W-:-:S05]  /*2ae0*/  IMAD.X R5, RZ, RZ, UR4, P1 ;  /* 0x00000004ff057e24 */ /* 0x000fca00088e06ff */
        /* <DEDUP_REMOVED lines=16> */
.L_x_111:
[----:B------:R-:W-:Y:S05]  /*2bf0*/  BSYNC.RECONVERGENT B2 ;  /* 0x0000000000027941 */ /* 0x000fea0003800200 */
.L_x_110:
[----:B------:R-:W-:Y:S05]  /*2c00*/  @P0 BRA `(.L_x_104) ;  /* 0x0000000000380947 */ /* 0x000fea0003800000 */
        /* <DEDUP_REMOVED lines=14> */
.L_x_104:
[----:B------:R-:W-:Y:S05]  /*2cf0*/  BSYNC.RECONVERGENT B1 ;  /* 0x0000000000017941 */ /* 0x000fea0003800200 */
.L_x_102:
[----:B------:R-:W0:Y:S01]  /*2d00*/  S2R R6, SR_LANEID ;  /* 0x0000000000067919 */ /* 0x000e220000000000 */
[----:B------:R-:W-:Y:S02]  /*2d10*/  MOV R5, R0 ;  /* 0x0000000000057202 */ /* 0x000fe40000000f00 */
[----:B------:R-:W-:-:S03]  /*2d20*/  ISETP.NE.AND P5, PT, R2, RZ, PT ;  /* 0x000000ff0200720c */ /* 0x000fc60003fa5270 */
        /* <DEDUP_REMOVED lines=38> */
[----:B------:R-:W-:-:S07]  /*2f90*/  FADD R0, R8, R9 ;  /* 0x0000000908007221 */ /* 0x000fce0000000000 */
.L_x_100:
[----:B------:R-:W-:Y:S05]  /*2fa0*/  BSYNC.RECONVERGENT B0 ;  /* 0x0000000000007941 */ /* 0x000fea0003800200 */
.L_x_85:
[----:B------:R-:W-:Y:S05]  /*2fb0*/  @P5 EXIT ;  /* 0x000000000000594d */ /* 0x000fea0003800000 */
[----:B012---:R-:W0:Y:S01]  /*2fc0*/  LDC.64 R2, c[0x0][0x398] ;  /* 0x0000e600ff027b82 */ /* 0x007e220000000a00 */
[----:B------:R-:W1:Y:S02]  /*2fd0*/  LDCU UR4, c[0x0][0x3ac] ;  /* 0x00007580ff0477ac */ /* 0x000e640008000800 */
[----:B-1----:R-:W-:-:S05]  /*2fe0*/  FADD R5, R0, UR4 ;  /* 0x0000000400057e21 */ /* 0x002fca0008000000 */
[----:B0-----:R-:W-:Y:S01]  /*2ff0*/  STG.E desc[UR6][R2.64], R5 ;  /* 0x0000000502007986 */ /* 0x001fe2000c101906 */
[----:B------:R-:W-:Y:S05]  /*3000*/  EXIT ;  /* 0x000000000000794d */ /* 0x000fea0003800000 */
.L_x_112:
        /* <DEDUP_REMOVED lines=15> */
.L_x_306:


//--------------------- .text._ZN3cub18CUB_300001_SM_10006detail6reduce28DeviceReduceSingleTileKernelINS2_10policy_hubIfjN4cuda3std3__44plusIfEEE10Policy1000EPfSC_iS9_ffNS7_10__identityEEEvT0_T1_T2_T3_T4_T6_ --------------------------
	.section	.text._ZN3cub18CUB_300001_SM_10006detail6reduce28DeviceReduceSingleTileKernelINS2_10policy_hubIfjN4cuda3std3__44plusIfEEE10Policy1000EPfSC_iS9_ffNS7_10__identityEEEvT0_T1_T2_T3_T4_T6_,"ax",@progbits
	.align	128
        .global         _ZN3cub18CUB_300001_SM_10006detail6reduce28DeviceReduceSingleTileKernelINS2_10policy_hubIfjN4cuda3std3__44plusIfEEE10Policy1000EPfSC_iS9_ffNS7_10__identityEEEvT0_T1_T2_T3_T4_T6_
        .type           _ZN3cub18CUB_300001_SM_10006detail6reduce28DeviceReduceSingleTileKernelINS2_10policy_hubIfjN4cuda3std3__44plusIfEEE10Policy1000EPfSC_iS9_ffNS7_10__identityEEEvT0_T1_T2_T3_T4_T6_,@function
        .size           _ZN3cub18CUB_300001_SM_10006detail6reduce28DeviceReduceSingleTileKernelINS2_10policy_hubIfjN4cuda3std3__44plusIfEEE10Policy1000EPfSC_iS9_ffNS7_10__identityEEEvT0_T1_T2_T3_T4_T6_,(.L_x_307 - _ZN3cub18CUB_300001_SM_10006detail6reduce28DeviceReduceSingleTileKernelINS2_10policy_hubIfjN4cuda3std3__44plusIfEEE10Policy1000EPfSC_iS9_ffNS7_10__identityEEEvT0_T1_T2_T3_T4_T6_)
        .other          _ZN3cub18CUB_300001_SM_10006detail6reduce28DeviceReduceSingleTileKernelINS2_10policy_hubIfjN4cuda3std3__44plusIfEEE10Policy1000EPfSC_iS9_ffNS7_10__identityEEEvT0_T1_T2_T3_T4_T6_,@"STO_CUDA_ENTRY STV_DEFAULT"
_ZN3cub18CUB_300001_SM_10006detail6reduce28DeviceReduceSingleTileKernelINS2_10policy_hubIfjN4cuda3std3__44plusIfEEE10Policy1000EPfSC_iS9_ffNS7_10__identityEEEvT0_T1_T2_T3_T4_T6_:
.text._ZN3cub18CUB_300001_SM_10006detail6reduce28DeviceReduceSingleTileKernelINS2_10policy_hubIfjN4cuda3std3__44plusIfEEE10Policy1000EPfSC_iS9_ffNS7_10__identityEEEvT0_T1_T2_T3_T4_T6_:
        /* <DEDUP_REMOVED lines=13> */
.L_x_113:
        /* <DEDUP_REMOVED lines=16> */
.L_x_118:
[----:B------:R-:W-:Y:S05]  /*01d0*/  BSYNC.RECONVERGENT B1 ;  /* 0x0000000000017941 */ /* 0x000fea0003800200 */
.L_x_117:
        /* <DEDUP_REMOVED lines=16> */
.L_x_123:
        /* <DEDUP_REMOVED lines=9> */
.L_x_122:
[----:B------:R-:W-:Y:S05]  /*0370*/  BSYNC.RECONVERGENT B2 ;  /* 0x0000000000027941 */ /* 0x000fea0003800200 */
.L_x_121:
        /* <DEDUP_REMOVED lines=8> */
.L_x_126:
        /* <DEDUP_REMOVED lines=43> */
.L_x_125:
[----:B------:R-:W-:Y:S05]  /*06b0*/  BSYNC.RECONVERGENT B2 ;  /* 0x0000000000027941 */ /* 0x000fea0003800200 */
.L_x_124:
        /* <DEDUP_REMOVED lines=26> */
.L_x_128:
[----:B------:R-:W-:Y:S05]  /*0860*/  BSYNC.RECONVERGENT B2 ;  /* 0x0000000000027941 */ /* 0x000fea0003800200 */
.L_x_127:
        /* <DEDUP_REMOVED lines=12> */
.L_x_120:
[----:B------:R-:W-:Y:S05]  /*0930*/  BSYNC.RECONVERGENT B1 ;  /* 0x0000000000017941 */ /* 0x000fea0003800200 */
.L_x_119:
        /* <DEDUP_REMOVED lines=10> */
[----:B------:R-:W1:Y:S06]  /*09e0*/  SHFL.DOWN PT, R3, R0, 0x2, 0x1f ;  /* 0x08401f0000037f89 */ /* 0x000e6c00000e0000 */
[----:B------:R-:W2:Y:S01]  /*09f0*/  @!P1 S2R R6, SR_CgaCtaId ;  /* 0x0000000000069919 */ /* 0x000ea20000008800 */
[----:B0-----:R-:W-:Y:S02]  /*0a00*/  @!P1 MOV R5, 0x400 ;  /* 0x0000040000059802 */ /* 0x001fe40000000f00 */
[----:B------:R-:W-:-:S04]  /*0a10*/  @!P1 SHF.R.U32.HI R4, RZ, 0x3, R2 ;  /* 0x00000003ff049819 */ /* 0x000fc80000011602 */
[----:B------:R-:W-:Y:S01]  /*0a20*/  @!P1 LOP3.LUT R4, R4, 0x7c, RZ, 0xc0, !PT ;  /* 0x0000007c04049812 */ /* 0x000fe200078ec0ff */
[----:B-1----:R-:W-:Y:S01]  /*0a30*/  @!P0 FADD R0, R0, R3 ;  /* 0x0000000300008221 */ /* 0x002fe20000000000 */
[----:B------:R-:W-:-:S04]  /*0a40*/  ISETP.GT.AND P0, PT, R8, 0x1b, PT ;  /* 0x0000001b0800780c */ /* 0x000fc80003f04270 */
[----:B------:R-:W0:Y:S01]  /*0a50*/  SHFL.DOWN PT, R3, R0, 0x4, 0x1f ;  /* 0x08801f0000037f89 */ /* 0x000e2200000e0000 */
[----:B--2---:R-:W-:-:S04]  /*0a60*/  @!P1 LEA R5, R6, R5, 0x18 ;  /* 0x0000000506059211 */ /* 0x004fc800078ec0ff */
        /* <DEDUP_REMOVED lines=16> */
[----:B0-----:R-:W0:Y:S04]  /*0b70*/  LDS.128 R4, [UR4+0x10] ;  /* 0x00001004ff047984 */ /* 0x001e280008000c00 */
[----:B------:R-:W1:Y:S04]  /*0b80*/  LDS.128 R12, [UR4+0x20] ;  /* 0x00002004ff0c7984 */ /* 0x000e680008000c00 */
[----:B------:R-:W2:Y:S04]  /*0b90*/  LDS.128 R8, [UR4+0x30] ;  /* 0x00003004ff087984 */ /* 0x000ea80008000c00 */
[----:B------:R-:W3:Y:S01]  /*0ba0*/  LDS.128 R16, [UR4+0x40] ;  /* 0x00004004ff107984 */ /* 0x000ee20008000c00 */
[----:B0-----:R-:W-:-:S04]  /*0bb0*/  FADD R5, R0, R5 ;  /* 0x0000000500057221 */ /* 0x001fc80000000000 */
[----:B------:R-:W-:-:S04]  /*0bc0*/  FADD R6, R5, R6 ;  /* 0x0000000605067221 */ /* 0x000fc80000000000 */
[----:B------:R-:W-:-:S04]  /*0bd0*/  FADD R7, R6, R7 ;  /* 0x0000000706077221 */ /* 0x000fc80000000000 */
[----:B-1----:R-:W-:-:S04]  /*0be0*/  FADD R12, R7, R12 ;  /* 0x0000000c070c7221 */ /* 0x002fc80000000000 */
[----:B------:R-:W-:-:S04]  /*0bf0*/  FADD R13, R12, R13 ;  /* 0x0000000d0c0d7221 */ /* 0x000fc80000000000 */
[----:B------:R-:W-:-:S04]  /*0c00*/  FADD R14, R13, R14 ;  /* 0x0000000e0d0e7221 */ /* 0x000fc80000000000 */
[----:B------:R-:W-:-:S04]  /*0c10*/  FADD R15, R14, R15 ;  /* 0x0000000f0e0f7221 */ /* 0x000fc80000000000 */
[----:B--2---:R-:W-:-:S04]  /*0c20*/  FADD R8, R15, R8 ;  /* 0x000000080f087221 */ /* 0x004fc80000000000 */
[----:B------:R-:W-:-:S04]  /*0c30*/  FADD R9, R8, R9 ;  /* 0x0000000908097221 */ /* 0x000fc80000000000 */
[----:B------:R-:W-:-:S04]  /*0c40*/  FADD R10, R9, R10 ;  /* 0x0000000a090a7221 */ /* 0x000fc80000000000 */
[----:B------:R-:W-:-:S04]  /*0c50*/  FADD R11, R10, R11 ;  /* 0x0000000b0a0b7221 */ /* 0x000fc80000000000 */
[----:B---3--:R-:W-:-:S04]  /*0c60*/  FADD R16, R11, R16 ;  /* 0x000000100b107221 */ /* 0x008fc80000000000 */
[----:B------:R-:W-:-:S04]  /*0c70*/  FADD R17, R16, R17 ;  /* 0x0000001110117221 */ /* 0x000fc80000000000 */
[----:B------:R-:W-:-:S04]  /*0c80*/  FADD R18, R17, R18 ;  /* 0x0000001211127221 */ /* 0x000fc80000000000 */
[----:B------:R-:W-:Y:S01]  /*0c90*/  FADD R0, R18, R19 ;  /* 0x0000001312007221 */ /* 0x000fe20000000000 */
[----:B------:R-:W-:Y:S06]  /*0ca0*/  BRA `(.L_x_130) ;  /* 0x0000003400707947 */ /* 0x000fec0003800000 */
.L_x_129:
        /* <DEDUP_REMOVED lines=23> */
[-C--:B------:R-:W-:Y:S02]  /*0e20*/  ISETP.GT.AND P0, PT, R5, R4.reuse, PT ;  /* 0x000000040500720c */ /* 0x080fe40003f04270 */
[----:B------:R-:W-:Y:S02]  /*0e30*/  IADD3 R5, PT, PT, R9, 0x10, RZ ;  /* 0x0000001009057810 */ /* 0x000fe40007ffe0ff */
        /* <DEDUP_REMOVED lines=20> */
[----:B------:R-:W0:Y:S04]  /*0f80*/  LDS.128 R16, [UR4+0x10] ;  /* 0x00001004ff107984 */ /* 0x000e280008000c00 */
[----:B----4-:R-:W1:Y:S04]  /*0f90*/  LDS.128 R4, [UR4+0x20] ;  /* 0x00002004ff047984 */ /* 0x010e680008000c00 */
[----:B------:R-:W2:Y:S04]  /*0fa0*/  LDS.128 R8, [UR4+0x30] ;  /* 0x00003004ff087984 */ /* 0x000ea80008000c00 */
[----:B------:R-:W3:Y:S01]  /*0fb0*/  LDS.128 R12, [UR4+0x40] ;  /* 0x00004004ff0c7984 */ /* 0x000ee20008000c00 */
[----:B0-----:R-:W-:Y:S01]  /*0fc0*/  @P2 FADD R0, R0, R17 ;  /* 0x0000001100002221 */ /* 0x001fe20000000000 */
[----:B------:R-:W-:-:S03]  /*0fd0*/  ISETP.GT.AND P2, PT, R3, 0x80, PT ;  /* 0x000000800300780c */ /* 0x000fc60003f44270 */
[----:B------:R-:W-:Y:S01]  /*0fe0*/  @P3 FADD R0, R0, R18 ;  /* 0x0000001200003221 */ /* 0x000fe20000000000 */
[----:B------:R-:W-:-:S03]  /*0ff0*/  ISETP.GT.AND P3, PT, R3, 0xa0, PT ;  /* 0x000000a00300780c */ /* 0x000fc60003f64270 */
[----:B------:R-:W-:Y:S01]  /*1000*/  @P1 FADD R0, R0, R19 ;  /* 0x0000001300001221 */ /* 0x000fe20000000000 */
[----:B------:R-:W-:-:S05]  /*1010*/  ISETP.GT.AND P1, PT, R3, 0xe0, PT ;  /* 0x000000e00300780c */ /* 0x000fca0003f24270 */
[----:B-1----:R-:W-:Y:S01]  /*1020*/  @P2 FADD R0, R0, R4 ;  /* 0x0000000400002221 */ /* 0x002fe20000000000 */
[----:B------:R-:W-:-:S03]  /*1030*/  ISETP.GT.AND P2, PT, R3, 0x100, PT ;  /* 0x000001000300780c */ /* 0x000fc60003f44270 */
[----:B------:R-:W-:Y:S01]  /*1040*/  @P3 FADD R0, R0, R5 ;  /* 0x0000000500003221 */ /* 0x000fe20000000000 */
[----:B------:R-:W-:-:S03]  /*1050*/  ISETP.GT.AND P3, PT, R3, 0x120, PT ;  /* 0x000001200300780c */ /* 0x000fc60003f64270 */
[----:B------:R-:W-:Y:S01]  /*1060*/  @P4 FADD R0, R0, R6 ;  /* 0x0000000600004221 */ /* 0x000fe20000000000 */
[----:B------:R-:W-:-:S03]  /*1070*/  ISETP.GT.AND P4, PT, R3, 0x140, PT ;  /* 0x000001400300780c */ /* 0x000fc60003f84270 */
[----:B------:R-:W-:Y:S01]  /*1080*/  @P1 FADD R0, R0, R7 ;  /* 0x0000000700001221 */ /* 0x000fe20000000000 */
[----:B------:R-:W-:-:S03]  /*1090*/  ISETP.GT.AND P1, PT, R3, 0x160, PT ;  /* 0x000001600300780c */ /* 0x000fc60003f24270 */
[----:B--2---:R-:W-:Y:S01]  /*10a0*/  @P2 FADD R0, R0, R8 ;  /* 0x0000000800002221 */ /* 0x004fe20000000000 */
[----:B------:R-:W-:-:S03]  /*10b0*/  ISETP.GT.AND P2, PT, R3, 0x180, PT ;  /* 0x000001800300780c */ /* 0x000fc60003f44270 */
[----:B------:R-:W-:Y:S01]  /*10c0*/  @P3 FADD R0, R0, R9 ;  /* 0x0000000900003221 */ /* 0x000fe20000000000 */
[----:B------:R-:W-:-:S03]  /*10d0*/  ISETP.GT.AND P3, PT, R3, 0x1a0, PT ;  /* 0x000001a00300780c */ /* 0x000fc60003f64270 */
[----:B------:R-:W-:Y:S01]  /*10e0*/  @P4 FADD R0, R0, R10 ;  /* 0x0000000a00004221 */ /* 0x000fe20000000000 */
[----:B------:R-:W-:-:S03]  /*10f0*/  ISETP.GT.AND P4, PT, R3, 0x1c0, PT ;  /* 0x000001c00300780c */ /* 0x000fc60003f84270 */
[----:B------:R-:W-:Y:S01]  /*1100*/  @P1 FADD R0, R0, R11 ;  /* 0x0000000b00001221 */ /* 0x000fe20000000000 */
[----:B------:R-:W-:-:S03]  /*1110*/  ISETP.GT.AND P1, PT, R3, 0x1e0, PT ;  /* 0x000001e00300780c */ /* 0x000fc60003f24270 */
[----:B---3--:R-:W-:-:S04]  /*1120*/  @P2 FADD R0, R0, R12 ;  /* 0x0000000c00002221 */ /* 0x008fc80000000000 */
[----:B------:R-:W-:-:S04]  /*1130*/  @P3 FADD R0, R0, R13 ;  /* 0x0000000d00003221 */ /* 0x000fc80000000000 */
[----:B------:R-:W-:-:S04]  /*1140*/  @P4 FADD R0, R0, R14 ;  /* 0x0000000e00004221 */ /* 0x000fc80000000000 */
[----:B------:R-:W-:Y:S01]  /*1150*/  @P1 FADD R0, R0, R15 ;  /* 0x0000000f00001221 */ /* 0x000fe20000000000 */
[----:B------:R-:W-:Y:S06]  /*1160*/  BRA `(.L_x_130) ;  /* 0x0000003000407947 */ /* 0x000fec0003800000 */
.L_x_116:
[----:B------:R-:W0:Y:S01]  /*1170*/  S2R R2, SR_TID.X ;  /* 0x0000000000027919 */ /* 0x000e220000002100 */
[----:B------:R-:W1:Y:S01]  /*1180*/  LDC.64 R4, c[0x0][0x380] ;  /* 0x0000e000ff047b82 */ /* 0x000e620000000a00 */
[----:B0-----:R-:W-:-:S05]  /*1190*/  SHF.L.U32 R7, R2, 0x1, RZ ;  /* 0x0000000102077819 */ /* 0x001fca00000006ff */
[----:B-1----:R-:W-:-:S05]  /*11a0*/  IMAD.WIDE.U32 R4, R7, 0x4, R4 ;  /* 0x0000000407047825 */ /* 0x002fca00078e0004 */
[----:B------:R-:W2:Y:S04]  /*11b0*/  LDG.E.64.CONSTANT R14, desc[UR6][R4.64] ;  /* 0x00000006040e7981 */ /* 0x000ea8000c1e9b00 */
[----:B------:R-:W3:Y:S04]  /*11c0*/  LDG.E.64.CONSTANT R16, desc[UR6][R4.64+0x1000] ;  /* 0x0010000604107981 */ /* 0x000ee8000c1e9b00 */
[----:B------:R-:W4:Y:S04]  /*11d0*/  LDG.E.64.CONSTANT R18, desc[UR6][R4.64+0x2000] ;  /* 0x0020000604127981 */ /* 0x000f28000c1e9b00 */
[----:B------:R-:W5:Y:S04]  /*11e0*/  LDG.E.64.CONSTANT R20, desc[UR6][R4.64+0x3000] ;  /* 0x0030000604147981 */ /* 0x000f68000c1e9b00 */
[----:B------:R-:W5:Y:S04]  /*11f0*/  LDG.E.64.CONSTANT R12, desc[UR6][R4.64+0x4000] ;  /* 0x00400006040c7981 */ /* 0x000f68000c1e9b00 */
[----:B------:R-:W5:Y:S04]  /*1200*/  LDG.E.64.CONSTANT R10, desc[UR6][R4.64+0x5000] ;  /* 0x00500006040a7981 */ /* 0x000f68000c1e9b00 */
[----:B------:R-:W5:Y:S04]  /*1210*/  LDG.E.64.CONSTANT R6, desc[UR6][R4.64+0x6000] ;  /* 0x0060000604067981 */ /* 0x000f68000c1e9b00 */
[----:B------:R-:W5:Y:S01]  /*1220*/  LDG.E.64.CONSTANT R8, desc[UR6][R4.64+0x7000] ;  /* 0x0070000604087981 */ /* 0x000f62000c1e9b00 */
[----:B------:R-:W-:Y:S01]  /*1230*/  ISETP.GE.U32.AND P0, PT, R3, 0x4000, PT ;  /* 0x000040000300780c */ /* 0x000fe20003f06070 */
[----:B--2---:R-:W-:Y:S01]  /*1240*/  FADD R14, R14, R15 ;  /* 0x0000000f0e0e7221 */ /* 0x004fe20000000000 */
[----:B---3--:R-:W-:Y:S01]  /*1250*/  FADD R17, R16, R17 ;  /* 0x0000001110117221 */ /* 0x008fe20000000000 */
[----:B----4-:R-:W-:-:S03]  /*1260*/  FADD R18, R18, R19 ;  /* 0x0000001312127221 */ /* 0x010fc60000000000 */
[----:B------:R-:W-:Y:S01]  /*1270*/  FADD R14, R14, R17 ;  /* 0x000000110e0e7221 */ /* 0x000fe20000000000 */
[----:B-----5:R-:W-:Y:S01]  /*1280*/  FADD R21, R20, R21 ;  /* 0x0000001514157221 */ /* 0x020fe20000000000 */
[----:B------:R-:W-:Y:S02]  /*1290*/  HFMA2 R20, -RZ, RZ, 0, 0.0078125 ;  /* 0x00002000ff147431 */ /* 0x000fe400000001ff */
[----:B------:R-:W-:Y:S01]  /*12a0*/  FADD R12, R12, R13 ;  /* 0x0000000d0c0c7221 */ /* 0x000fe20000000000 */
[----:B------:R-:W-:Y:S01]  /*12b0*/  FADD R21, R18, R21 ;  /* 0x0000001512157221 */ /* 0x000fe20000000000 */
[----:B------:R-:W-:-:S03]  /*12c0*/  FADD R11, R10, R11 ;  /* 0x0000000b0a0b7221 */ /* 0x000fc60000000000 */
[----:B------:R-:W-:Y:S01]  /*12d0*/  FADD R14, R14, R21 ;  /* 0x000000150e0e7221 */ /* 0x000fe20000000000 */
[----:B------:R-:W-:Y:S01]  /*12e0*/  FADD R6, R6, R7 ;  /* 0x0000000706067221 */ /* 0x000fe20000000000 */
[----:B------:R-:W-:Y:S01]  /*12f0*/  FADD R11, R12, R11 ;  /* 0x0000000b0c0b7221 */ /* 0x000fe20000000000 */
[----:B------:R-:W-:-:S04]  /*1300*/  FADD R9, R8, R9 ;  /* 0x0000000908097221 */ /* 0x000fc80000000000 */
[----:B------:R-:W-:-:S04]  /*1310*/  FADD R6, R6, R9 ;  /* 0x0000000906067221 */ /* 0x000fc80000000000 */
[----:B------:R-:W-:-:S04]  /*1320*/  FADD R11, R11, R6 ;  /* 0x000000060b0b7221 */ /* 0x000fc80000000000 */
[----:B------:R-:W-:Y:S01]  /*1330*/  FADD R0, R14, R11 ;  /* 0x0000000b0e007221 */ /* 0x000fe20000000000 */
[----:B------:R-:W-:Y:S06]  /*1340*/  @!P0 BRA `(.L_x_131) ;  /* 0x00000000008c8947 */ /* 0x000fec0003800000 */
[----:B------:R-:W0:Y:S01]  /*1350*/  LDC R24, c[0x0][0x390] ;  /* 0x0000e400ff187b82 */ /* 0x000e220000000800 */
[----:B------:R-:W-:Y:S02]  /*1360*/  IADD3 R21, PT, PT, R3, -0x2000, RZ ;  /* 0xffffe00003157810 */ /* 0x000fe40007ffe0ff */
[----:B------:R-:W-:-:S07]  /*1370*/  MOV R20, 0x2000 ;  /* 0x0000200000147802 */ /* 0x000fce0000000f00 */
.L_x_133:
[----:B------:R-:W-:-:S05]  /*1380*/  IMAD.WIDE R26, R20, 0x4, R4 ;  /* 0x00000004141a7825 */ /* 0x000fca00078e0204 */
[----:B------:R-:W2:Y:S04]  /*1390*/  LDG.E.64.CONSTANT R14, desc[UR6][R26.64+0x6000] ;  /* 0x006000061a0e7981 */ /* 0x000ea8000c1e9b00 */
[----:B------:R-:W2:Y:S04]  /*13a0*/  LDG.E.64.CONSTANT R6, desc[UR6][R26.64+0x7000] ;  /* 0x007000061a067981 */ /* 0x000ea8000c1e9b00 */
[----:B------:R-:W3:Y:S04]  /*13b0*/  LDG.E.64.CONSTANT R22, desc[UR6][R26.64] ;  /* 0x000000061a167981 */ /* 0x000ee8000c1e9b00 */
[----:B------:R-:W4:Y:S04]  /*13c0*/  LDG.E.64.CONSTANT R18, desc[UR6][R26.64+0x1000] ;  /* 0x001000061a127981 */ /* 0x000f28000c1e9b00 */
[----:B------:R-:W5:Y:S04]  /*13d0*/  LDG.E.64.CONSTANT R16, desc[UR6][R26.64+0x2000] ;  /* 0x002000061a107981 */ /* 0x000f68000c1e9b00 */
[----:B------:R-:W5:Y:S04]  /*13e0*/  LDG.E.64.CONSTANT R12, desc[UR6][R26.64+0x3000] ;  /* 0x003000061a0c7981 */ /* 0x000f68000c1e9b00 */
[----:B------:R-:W5:Y:S04]  /*13f0*/  LDG.E.64.CONSTANT R10, desc[UR6][R26.64+0x4000] ;  /* 0x004000061a0a7981 */ /* 0x000f68000c1e9b00 */
[----:B------:R-:W5:Y:S01]  /*1400*/  LDG.E.64.CONSTANT R8, desc[UR6][R26.64+0x5000] ;  /* 0x005000061a087981 */ /* 0x000f62000c1e9b00 */
[----:B0-----:R-:W-:Y:S01]  /*1410*/  MOV R3, R24 ;  /* 0x0000001800037202 */ /* 0x001fe20000000f00 */
[----:B--2---:R-:W-:-:S03]  /*1420*/  FADD R15, R15, R6 ;  /* 0x000000060f0f7221 */ /* 0x004fc60000000000 */
[----:B------:R-:W-:Y:S01]  /*1430*/  IADD3 R6, PT, PT, -R20, R3, RZ ;  /* 0x0000000314067210 */ /* 0x000fe20007ffe1ff */
[----:B---3--:R-:W-:-:S03]  /*1440*/  FADD R0, R22, R0 ;  /* 0x0000000016007221 */ /* 0x008fc60000000000 */
[----:B------:R-:W-:Y:S01]  /*1450*/  ISETP.GE.AND P0, PT, R6, 0x2000, PT ;  /* 0x000020000600780c */ /* 0x000fe20003f06270 */
[----:B----4-:R-:W-:Y:S01]  /*1460*/  FADD R23, R23, R18 ;  /* 0x0000001217177221 */ /* 0x010fe20000000000 */
[----:B-----5:R-:W-:Y:S01]  /*1470*/  FADD R18, R19, R16 ;  /* 0x0000001013127221 */ /* 0x020fe20000000000 */
[----:B------:R-:W-:Y:S01]  /*1480*/  FADD R17, R17, R12 ;  /* 0x0000000c11117221 */ /* 0x000fe20000000000 */
[----:B------:R-:W-:Y:S01]  /*1490*/  FADD R12, R13, R10 ;  /* 0x0000000a0d0c7221 */ /* 0x000fe20000000000 */
[----:B------:R-:W-:Y:S01]  /*14a0*/  FADD R11, R11, R8 ;  /* 0x000000080b0b7221 */ /* 0x000fe20000000000 */
[----:B------:R-:W-:Y:S01]  /*14b0*/  FADD R8, R9, R14 ;  /* 0x0000000e09087221 */ /* 0x000fe20000000000 */
[----:B------:R-:W-:Y:S01]  /*14c0*/  FADD R0, R0, R23 ;  /* 0x0000001700007221 */ /* 0x000fe20000000000 */
[----:B------:R-:W-:Y:S01]  /*14d0*/  FADD R17, R18, R17 ;  /* 0x0000001112117221 */ /* 0x000fe20000000000 */
[----:B------:R-:W-:Y:S01]  /*14e0*/  FADD R11, R12, R11 ;  /* 0x0000000b0c0b7221 */ /* 0x000fe20000000000 */
[----:B------:R-:W-:-:S02]  /*14f0*/  FADD R8, R8, R15 ;  /* 0x0000000f08087221 */ /* 0x000fc40000000000 */
[----:B------:R-:W-:Y:S02]  /*1500*/  FADD R0, R0, R17 ;  /* 0x0000001100007221 */ /* 0x000fe40000000000 */
[----:B------:R-:W-:-:S04]  /*1510*/  FADD R11, R11, R8 ;  /* 0x000000080b0b7221 */ /* 0x000fc80000000000 */
[----:B------:R-:W-:-:S04]  /*1520*/  FADD R11, R0, R11 ;  /* 0x0000000b000b7221 */ /* 0x000fc80000000000 */
[----:B------:R-:W-:Y:S01]  /*1530*/  FADD R0, R7, R11 ;  /* 0x0000000b07007221 */ /* 0x000fe20000000000 */
[----:B------:R-:W-:Y:S06]  /*1540*/  @!P0 BRA `(.L_x_132) ;  /* 0x0000000800308947 */ /* 0x000fec0003800000 */
[----:B------:R-:W-:-:S04]  /*1550*/  IADD3 R20, PT, PT, R20, 0x2000, RZ ;  /* 0x0000200014147810 */ /* 0x000fc80007ffe0ff */
[----:B------:R-:W-:-:S13]  /*1560*/  ISETP.GT.AND P0, PT, R20, R21, PT ;  /* 0x000000151400720c */ /* 0x000fda0003f04270 */
[----:B------:R-:W-:Y:S05]  /*1570*/  @!P0 BRA `(.L_x_133) ;  /* 0xfffffffc00808947 */ /* 0x000fea000383ffff */
.L_x_131:
        /* <DEDUP_REMOVED lines=20> */
.L_x_137:
        /* <DEDUP_REMOVED lines=8> */
.L_x_136:
[----:B------:R-:W-:Y:S05]  /*1740*/  BSYNC.RECONVERGENT B2 ;  /* 0x0000000000027941 */ /* 0x000fea0003800200 */
.L_x_135:
[----:B------:R-:W-:Y:S05]  /*1750*/  @!P1 BRA `(.L_x_134) ;  /* 0x0000000400a89947 */ /* 0x000fea0003800000 */
[----:B------:R-:W0:Y:S01]  /*1760*/  LDCU.64 UR4, c[0x0][0x380] ;  /* 0x00007000ff0477ac */ /* 0x000e220008000a00 */
[----:B------:R-:W-:Y:S01]  /*1770*/  IADD3 R5, PT, PT, R11, -R10, RZ ;  /* 0x8000000a0b057210 */ /* 0x000fe20007ffe0ff */
[----:B------:R-:W-:Y:S01]  /*1780*/  BSSY.RECONVERGENT B2, `(.L_x_138) ;  /* 0x000003b000027945 */ /* 0x000fe20003800200 */
[----:B------:R-:W-:Y:S02]  /*1790*/  IADD3 R3, P0, PT, R10, R20, RZ ;  /* 0x000000140a037210 */ /* 0x000fe40007f1e0ff */
[----:B------:R-:W-:Y:S02]  /*17a0*/  ISETP.GT.AND P1, PT, R5, 0x1800, PT ;  /* 0x000018000500780c */ /* 0x000fe40003f24270 */
[----:B------:R-:W-:Y:S02]  /*17b0*/  IADD3.X R6, PT, PT, RZ, RZ, RZ, P0, !PT ;  /* 0x000000ffff067210 */ /* 0x000fe400007fe4ff */
[----:B0-----:R-:W-:-:S04]  /*17c0*/  LEA R4, P0, R3, UR4, 0x2 ;  /* 0x0000000403047c11 */ /* 0x001fc8000f8010ff */
[----:B------:R-:W-:Y:S02]  /*17d0*/  LEA.HI.X R3, R3, UR5, R6, 0x2, P0 ;  /* 0x0000000503037c11 */ /* 0x000fe400080f1406 */
[----:B------:R-:W-:-:S04]  /*17e0*/  IADD3 R4, P0, PT, R4, 0x1000, RZ ;  /* 0x0000100004047810 */ /* 0x000fc80007f1e0ff */
[----:B------:R-:W-:Y:S02]  /*17f0*/  IADD3.X R5, PT, PT, RZ, R3, RZ, P0, !PT ;  /* 0x00000003ff057210 */ /* 0x000fe400007fe4ff */
[----:B------:R-:W-:Y:S02]  /*1800*/  PLOP3.LUT P0, PT, PT, PT, PT, 0x80, 0x8 ;  /* 0x000000000008781c */ /* 0x000fe40003f0f070 */
[----:B------:R-:W-:Y:S01]  /*1810*/  IADD3 R3, PT, PT, R10, R20, RZ ;  /* 0x000000140a037210 */ /* 0x000fe20007ffe0ff */
[----:B------:R-:W-:Y:S10]  /*1820*/  @!P1 BRA `(.L_x_139) ;  /* 0x0000000000c09947 */ /* 0x000ff40003800000 */
[----:B------:R-:W-:Y:S02]  /*1830*/  PLOP3.LUT P0, PT, PT, PT, PT, 0x8, 0x80 ;  /* 0x000000000080781c */ /* 0x000fe40003f0e170 */
[----:B------:R-:W-:-:S11]  /*1840*/  IADD3 R13, PT, PT, R11, -0x1800, RZ ;  /* 0xffffe8000b0d7810 */ /* 0x000fd60007ffe0ff */
.L_x_140:
        /* <DEDUP_REMOVED lines=46> */
.L_x_139:
[----:B------:R-:W-:Y:S05]  /*1b30*/  BSYNC.RECONVERGENT B2 ;  /* 0x0000000000027941 */ /* 0x000fea0003800200 */
.L_x_138:
        /* <DEDUP_REMOVED lines=31> */
.L_x_142:
[----:B------:R-:W-:Y:S05]  /*1d30*/  BSYNC.RECONVERGENT B2 ;  /* 0x0000000000027941 */ /* 0x000fea0003800200 */
.L_x_141:
        /* <DEDUP_REMOVED lines=9> */
[----:B----4-:R-:W-:-:S04]  /*1dd0*/  FADD R0, R0, R3 ;  /* 0x0000000300007221 */ /* 0x010fc80000000000 */
[----:B--2---:R-:W-:-:S04]  /*1de0*/  FADD R0, R0, R9 ;  /* 0x0000000900007221 */ /* 0x004fc80000000000 */
[----:B---3--:R-:W-:-:S07]  /*1df0*/  FADD R0, R0, R11 ;  /* 0x0000000b00007221 */ /* 0x008fce0000000000 */
.L_x_134:
[----:B------:R-:W-:Y:S05]  /*1e00*/  BSYNC.RECONVERGENT B1 ;  /* 0x0000000000017941 */ /* 0x000fea0003800200 */
.L_x_132:
        /* <DEDUP_REMOVED lines=32> */
[----:B---3--:R-:W0:Y:S04]  /*2010*/  LDS.128 R4, [UR4+0x10] ;  /* 0x00001004ff047984 */ /* 0x008e280008000c00 */
        /* <DEDUP_REMOVED lines=19> */
.L_x_115:
        /* <DEDUP_REMOVED lines=12> */
.L_x_145:
[----:B------:R-:W-:Y:S05]  /*2210*/  BSYNC.RECONVERGENT B1 ;  /* 0x0000000000017941 */ /* 0x000fea0003800200 */
.L_x_144:
        /* <DEDUP_REMOVED lines=16> */
.L_x_150:
        /* <DEDUP_REMOVED lines=9> */
.L_x_149:
[----:B------:R-:W-:Y:S05]  /*23b0*/  BSYNC.RECONVERGENT B2 ;  /* 0x0000000000027941 */ /* 0x000fea0003800200 */
.L_x_148:
        /* <DEDUP_REMOVED lines=8> */
.L_x_153:
        /* <DEDUP_REMOVED lines=43> */
.L_x_152:
[----:B------:R-:W-:Y:S05]  /*26f0*/  BSYNC.RECONVERGENT B2 ;  /* 0x0000000000027941 */ /* 0x000fea0003800200 */
.L_x_151:
        /* <DEDUP_REMOVED lines=26> */
.L_x_155:
[----:B------:R-:W-:Y:S05]  /*28a0*/  BSYNC.RECONVERGENT B2 ;  /* 0x0000000000027941 */ /* 0x000fea0003800200 */
.L_x_154:
        /* <DEDUP_REMOVED lines=12> */
.L_x_147:
[----:B------:R-:W-:Y:S05]  /*2970*/  BSYNC.RECONVERGENT B1 ;  /* 0x0000000000017941 */ /* 0x000fea0003800200 */
.L_x_146:
[----:B------:R-:W-:Y:S02]  /*2980*/  ISETP.GE.AND P0, PT, R3, 0x200, PT ;  /* 0x000002000300780c */ /* 0x000fe40003f06270 */
[----:B0----5:R-:W-:-:S11]  /*2990*/  MOV R5, R0 ;  /* 0x0000000000057202 */ /* 0x021fd60000000f00 */
[----:B------:R-:W-:Y:S05]  /*29a0*/  @!P0 BRA `(.L_x_156) ;  /* 0x0000000000d08947 */ /* 0x000fea0003800000 */
        /* <DEDUP_REMOVED lines=32> */
[----:B--2---:R-:W0:Y:S04]  /*2bb0*/  LDS.128 R4, [UR4+0x10] ;  /* 0x00001004ff047984 */ /* 0x004e280008000c00 */
        /* <DEDUP_REMOVED lines=19> */
.L_x_156:
[----:B------:R-:W0:Y:S01]  /*2cf0*/  S2R R4, SR_LANEID ;  /* 0x0000000000047919 */ /* 0x000e220000000000 */
[----:B------:R-:W-:-:S04]  /*2d00*/  LOP3.LUT R0, R2, 0x3e0, RZ, 0xc0, !PT ;  /* 0x000003e002007812 */ /* 0x000fc800078ec0ff */
[----:B------:R-:W-:Y:S02]  /*2d10*/  IADD3 R6, PT, PT, R0, 0x20, RZ ;  /* 0x0000002000067810 */ /* 0x000fe40007ffe0ff */
[----:B------:R-:W-:Y:S02]  /*2d20*/  LOP3.LUT R0, RZ, R0, RZ, 0x33, !PT ;  /* 0x00000000ff007212 */ /* 0x000fe400078e33ff */
[-C--:B------:R-:W-:Y:S02]  /*2d30*/  ISETP.GT.AND P0, PT, R6, R3.reuse, PT ;  /* 0x000000030600720c */ /* 0x080fe40003f04270 */
[----:B------:R-:W-:-:S04]  /*2d40*/  IADD3 R0, PT, PT, R0, R3, RZ ;  /* 0x0000000300007210 */ /* 0x000fc80007ffe0ff */
[----:B------:R-:W-:-:S05]  /*2d50*/  SEL R6, R0, 0x1f, P0 ;  /* 0x0000001f00067807 */ /* 0x000fca0000000000 */
[----:B------:R-:W1:Y:S01]  /*2d60*/  SHFL.DOWN PT, R0, R5, 0x1, R6 ;  /* 0x0820000005007989 */ /* 0x000e6200000e0006 */
[C---:B0-----:R-:W-:Y:S02]  /*2d70*/  ISETP.GE.AND P0, PT, R4.reuse, R6, PT ;  /* 0x000000060400720c */ /* 0x041fe40003f06270 */
[C---:B------:R-:W-:Y:S02]  /*2d80*/  IADD3 R7, PT, PT, R4.reuse, 0x2, RZ ;  /* 0x0000000204077810 */ /* 0x040fe40007ffe0ff */
[----:B------:R-:W-:-:S09]  /*2d90*/  ISETP.NE.AND P1, PT, R4, RZ, PT ;  /* 0x000000ff0400720c */ /* 0x000fd20003f25270 */
[----:B-1----:R-:W-:Y:S01]  /*2da0*/  @!P0 FADD R5, R0, R5 ;  /* 0x0000000500058221 */ /* 0x002fe20000000000 */
[-C--:B------:R-:W-:Y:S02]  /*2db0*/  ISETP.GT.AND P0, PT, R7, R6.reuse, PT ;  /* 0x000000060700720c */ /* 0x080fe40003f04270 */
[----:B------:R-:W-:Y:S01]  /*2dc0*/  IADD3 R7, PT, PT, R4, 0x4, RZ ;  /* 0x0000000404077810 */ /* 0x000fe20007ffe0ff */
[----:B------:R-:W0:Y:S01]  /*2dd0*/  @!P1 S2R R8, SR_CgaCtaId ;  /* 0x0000000000089919 */ /* 0x000e220000008800 */
        /* <DEDUP_REMOVED lines=31> */
[----:B-1----:R-:W1:Y:S04]  /*2fd0*/  LDS.128 R4, [UR4+0x20] ;  /* 0x00002004ff047984 */ /* 0x002e680008000c00 */
        /* <DEDUP_REMOVED lines=29> */
.L_x_143:
        /* <DEDUP_REMOVED lines=28> */
[----:B------:R-:W-:Y:S02]  /*3370*/  HFMA2 R11, -RZ, RZ, 0, 0.0078125 ;  /* 0x00002000ff0b7431 */ /* 0x000fe400000001ff */
[----:B------:R-:W-:-:S04]  /*3380*/  FADD R15, R14, R15 ;  /* 0x0000000f0e0f7221 */ /* 0x000fc80000000000 */
        /* <DEDUP_REMOVED lines=10> */
.L_x_159:
[----:B------:R-:W-:-:S05]  /*3430*/  IMAD.WIDE R2, R11, 0x4, R4 ;  /* 0x000000040b027825 */ /* 0x000fca00078e0204 */
        /* <DEDUP_REMOVED lines=15> */
[----:B------:R0:W5:Y:S02]  /*3530*/  LDG.E.CONSTANT R18, desc[UR6][R2.64+0x7800] ;  /* 0x0078000602127981 */ /* 0x000164000c1e9900 */
[----:B0-----:R-:W-:-:S04]  /*3540*/  MOV R3, R7 ;  /* 0x0000000700037202 */ /* 0x001fc80000000f00 */
[----:B------:R-:W-:-:S04]  /*3550*/  IADD3 R2, PT, PT, -R11, R3, RZ ;  /* 0x000000030b027210 */ /* 0x000fc80007ffe1ff */
[----:B------:R-:W-:Y:S01]  /*3560*/  ISETP.GE.AND P0, PT, R2, 0x2000, PT ;  /* 0x000020000200780c */ /* 0x000fe20003f06270 */
        /* <DEDUP_REMOVED lines=13> */
[----:B------:R-:W-:-:S04]  /*3640*/  FADD R15, R15, R12 ;  /* 0x0000000c0f0f7221 */ /* 0x000fc80000000000 */
[----:B------:R-:W-:-:S04]  /*3650*/  FADD R15, R0, R15 ;  /* 0x0000000f000f7221 */ /* 0x000fc80000000000 */
[----:B------:R-:W-:Y:S01]  /*3660*/  FADD R0, R18, R15 ;  /* 0x0000000f12007221 */ /* 0x000fe20000000000 */
[----:B------:R-:W-:Y:S06]  /*3670*/  @!P0 BRA `(.L_x_158) ;  /* 0x0000000800308947 */ /* 0x000fec0003800000 */
[----:B------:R-:W-:-:S04]  /*3680*/  IADD3 R11, PT, PT, R11, 0x2000, RZ ;  /* 0x000020000b0b7810 */ /* 0x000fc80007ffe0ff */
[----:B------:R-:W-:-:S13]  /*3690*/  ISETP.GT.AND P0, PT, R11, R6, PT ;  /* 0x000000060b00720c */ /* 0x000fda0003f04270 */
[----:B------:R-:W-:Y:S05]  /*36a0*/  @!P0 BRA `(.L_x_159) ;  /* 0xfffffffc00608947 */ /* 0x000fea000383ffff */
.L_x_157:
        /* <DEDUP_REMOVED lines=20> */
.L_x_163:
        /* <DEDUP_REMOVED lines=8> */
.L_x_162:
[----:B------:R-:W-:Y:S05]  /*3870*/  BSYNC.RECONVERGENT B2 ;  /* 0x0000000000027941 */ /* 0x000fea0003800200 */
.L_x_161:
        /* <DEDUP_REMOVED lines=16> */
.L_x_166:
        /* <DEDUP_REMOVED lines=46> */
.L_x_165:
[----:B------:R-:W-:Y:S05]  /*3c60*/  BSYNC.RECONVERGENT B2 ;  /* 0x0000000000027941 */ /* 0x000fea0003800200 */
.L_x_164:
        /* <DEDUP_REMOVED lines=31> */
.L_x_168:
[----:B------:R-:W-:Y:S05]  /*3e60*/  BSYNC.RECONVERGENT B2 ;  /* 0x0000000000027941 */ /* 0x000fea0003800200 */
.L_x_167:
        /* <DEDUP_REMOVED lines=12> */
.L_x_160:
[----:B------:R-:W-:Y:S05]  /*3f30*/  BSYNC.RECONVERGENT B1 ;  /* 0x0000000000017941 */ /* 0x000fea0003800200 */
.L_x_158:
        /* <DEDUP_REMOVED lines=50> */
[----:B------:R-:W-:-:S07]  /*4260*/  FADD R0, R18, R19 ;  /* 0x0000001312007221 */ /* 0x000fce0000000000 */
.L_x_130:
[----:B------:R-:W-:Y:S05]  /*4270*/  BSYNC.RECONVERGENT B0 ;  /* 0x0000000000007941 */ /* 0x000fea0003800200 */
.L_x_114:
[----:B------:R-:W-:Y:S05]  /*4280*/  @P0 EXIT ;  /* 0x000000000000094d */ /* 0x000fea0003800000 */
[----:B0-23--:R-:W0:Y:S01]  /*4290*/  LDC.64 R2, c[0x0][0x388] ;  /* 0x0000e200ff027b82 */ /* 0x00de220000000a00 */
[----:B------:R-:W4:Y:S02]  /*42a0*/  LDCU UR4, c[0x0][0x398] ;  /* 0x00007300ff0477ac */ /* 0x000f240008000800 */
[----:B----4-:R-:W-:-:S05]  /*42b0*/  FADD R5, R0, UR4 ;  /* 0x0000000400057e21 */ /* 0x010fca0008000000 */
[----:B0-----:R-:W-:Y:S01]  /*42c0*/  STG.E desc[UR6][R2.64], R5 ;  /* 0x0000000502007986 */ /* 0x001fe2000c101906 */
[----:B------:R-:W-:Y:S05]  /*42d0*/  EXIT ;  /* 0x000000000000794d */ /* 0x000fea0003800000 */
.L_x_169:
        /* <DEDUP_REMOVED lines=10> */
.L_x_307:


//--------------------- .text._ZN3cub18CUB_300001_SM_10006detail6reduce18DeviceReduceKernelINS2_10policy_hubIfjN4cuda3std3__44plusIfEEE10Policy1000EN6thrust24THRUST_300001_SM_1000_NS18transform_iteratorINSD_12zip_functionINS7_10multipliesIfEEEENSD_12zip_iteratorINS7_5tupleIJNSD_6detail15normal_iteratorINSD_10device_ptrIdEEEESP_EEEEENSD_11use_defaultESS_EEjS9_fNS7_10__identityEEEvT0_PT3_T1_NS0_13GridEvenShareISY_EET2_T4_ --------------------------
	.section	.text._ZN3cub18CUB_300001_SM_10006detail6reduce18DeviceReduceKernelINS2_10policy_hubIfjN4cuda3std3__44plusIfEEE10Policy1000EN6thrust24THRUST_300001_SM_1000_NS18transform_iteratorINSD_12zip_functionINS7_10multipliesIfEEEENSD_12zip_iteratorINS7_5tupleIJNSD_6detail15normal_iteratorINSD_10device_ptrIdEEEESP_EEEEENSD_11use_defaultESS_EEjS9_fNS7_10__identityEEEvT0_PT3_T1_NS0_13GridEvenShareISY_EET2_T4_,"ax",@progbits
	.align	128
        .global         _ZN3cub18CUB_300001_SM_10006detail6reduce18DeviceReduceKernelINS2_10policy_hubIfjN4cuda3std3__44plusIfEEE10Policy1000EN6thrust24THRUST_300001_SM_1000_NS18transform_iteratorINSD_12zip_functionINS7_10multipliesIfEEEENSD_12zip_iteratorINS7_5tupleIJNSD_6detail15normal_iteratorINSD_10device_ptrIdEEEESP_EEEEENSD_11use_defaultESS_EEjS9_fNS7_10__identityEEEvT0_PT3_T1_NS0_13GridEvenShareISY_EET2_T4_
        .type           _ZN3cub18CUB_300001_SM_10006detail6reduce18DeviceReduceKernelINS2_10policy_hubIfjN4cuda3std3__44plusIfEEE10Policy1000EN6thrust24THRUST_300001_SM_1000_NS18transform_iteratorINSD_12zip_functionINS7_10multipliesIfEEEENSD_12zip_iteratorINS7_5tupleIJNSD_6detail15normal_iteratorINSD_10device_ptrIdEEEESP_EEEEENSD_11use_defaultESS_EEjS9_fNS7_10__identityEEEvT0_PT3_T1_NS0_13GridEvenShareISY_EET2_T4_,@function
        .size           _ZN3cub18CUB_300001_SM_10006detail6reduce18DeviceReduceKernelINS2_10policy_hubIfjN4cuda3std3__44plusIfEEE10Policy1000EN6thrust24THRUST_300001_SM_1000_NS18transform_iteratorINSD_12zip_functionINS7_10multipliesIfEEEENSD_12zip_iteratorINS7_5tupleIJNSD_6detail15normal_iteratorINSD_10device_ptrIdEEEESP_EEEEENSD_11use_defaultESS_EEjS9_fNS7_10__identityEEEvT0_PT3_T1_NS0_13GridEvenShareISY_EET2_T4_,(.L_x_308 - _ZN3cub18CUB_300001_SM_10006detail6reduce18DeviceReduceKernelINS2_10policy_hubIfjN4cuda3std3__44plusIfEEE10Policy1000EN6thrust24THRUST_300001_SM_1000_NS18transform_iteratorINSD_12zip_functionINS7_10multipliesIfEEEENSD_12zip_iteratorINS7_5tupleIJNSD_6detail15normal_iteratorINSD_10device_ptrIdEEEESP_EEEEENSD_11use_defaultESS_EEjS9_fNS7_10__identityEEEvT0_PT3_T1_NS0_13GridEvenShareISY_EET2_T4_)
        .other          _ZN3cub18CUB_300001_SM_10006detail6reduce18DeviceReduceKernelINS2_10policy_hubIfjN4cuda3std3__44plusIfEEE10Policy1000EN6thrust24THRUST_300001_SM_1000_NS18transform_iteratorINSD_12zip_functionINS7_10multipliesIfEEEENSD_12zip_iteratorINS7_5tupleIJNSD_6detail15normal_iteratorINSD_10device_ptrIdEEEESP_EEEEENSD_11use_defaultESS_EEjS9_fNS7_10__identityEEEvT0_PT3_T1_NS0_13GridEvenShareISY_EET2_T4_,@"STO_CUDA_ENTRY STV_DEFAULT"
_ZN3cub18CUB_300001_SM_10006detail6reduce18DeviceReduceKernelINS2_10policy_hubIfjN4cuda3std3__44plusIfEEE10Policy1000EN6thrust24THRUST_300001_SM_1000_NS18transform_iteratorINSD_12zip_functionINS7_10multipliesIfEEEENSD_12zip_iteratorINS7_5tupleIJNSD_6detail15normal_iteratorINSD_10device_ptrIdEEEESP_EEEEENSD_11use_defaultESS_EEjS9_fNS7_10__identityEEEvT0_PT3_T1_NS0_13GridEvenShareISY_EET2_T4_:
.text._ZN3cub18CUB_300001_SM_10006detail6reduce18DeviceReduceKernelINS2_10policy_hubIfjN4cuda3std3__44plusIfEEE10Policy1000EN6thrust24THRUST_300001_SM_1000_NS18transform_iteratorINSD_12zip_functionINS7_10multipliesIfEEEENSD_12zip_iteratorINS7_5tupleIJNSD_6detail15normal_iteratorINSD_10device_ptrIdEEEESP_EEEEENSD_11use_defaultESS_EEjS9_fNS7_10__identityEEEvT0_PT3_T1_NS0_13GridEvenShareISY_EET2_T4_:
[----:B------:R-:W-:Y:S08]  /*0000*/  LDC R1, c[0x0][0x37c] ;  /* 0x0000df00ff017b82 */ /* 0x000ff00000000800 */
[----:B------:R-:W0:Y:S01]  /*0010*/  S2UR UR13, SR_CTAID.X ;  /* 0x00000000000d79c3 */ /* 0x000e220000002500 */
[----:B------:R-:W1:Y:S01]  /*0020*/  LDCU.64 UR10, c[0x0][0x3b8] ;  /* 0x00007700ff0a77ac */ /* 0x000e620008000a00 */
[----:B------:R-:W-:Y:S01]  /*0030*/  BSSY.RECONVERGENT B0, `(.L_x_170) ;  /* 0x00003f8000007945 */ /* 0x000fe20003800200 */
[----:B------:R-:W2:Y:S01]  /*0040*/  LDCU.64 UR14, c[0x0][0x358] ;  /* 0x00006b00ff0e77ac */ /* 0x000ea20008000a00 */
[----:B-1----:R-:W-:-:S02]  /*0050*/  USHF.L.U32 UR5, UR11, 0xd, URZ ;  /* 0x0000000d0b057899 */ /* 0x002fc400080006ff */
[----:B0-----:R-:W-:-:S04]  /*0060*/  UIMAD UR9, UR13, -0x2000, UR10 ;  /* 0xffffe0000d0978a4 */ /* 0x001fc8000f8e020a */
[----:B------:R-:W-:-:S09]  /*0070*/  UISETP.GT.U32.AND UP0, UPT, UR9, 0x1fff, UPT ;  /* 0x00001fff0900788c */ /* 0x000fd2000bf04070 */
[----:B--2---:R-:W-:Y:S05]  /*0080*/  BRA.U UP0, `(.L_x_171) ;  /* 0x0000001d00207547 */ /* 0x004fea000b800000 */
[----:B------:R-:W0:Y:S01]  /*0090*/  S2R R0, SR_TID.X ;  /* 0x0000000000007919 */ /* 0x000e220000002100 */
[----:B------:R-:W-:Y:S01]  /*00a0*/  BSSY.RECONVERGENT B1, `(.L_x_172) ;  /* 0x0000011000017945 */ /* 0x000fe20003800200 */
[----:B------:R-:W-:Y:S01]  /*00b0*/  HFMA2 R21, -RZ, RZ, 0, 0 ;  /* 0x00000000ff157431 */ /* 0x000fe200000001ff */
[----:B0-----:R-:W-:Y:S02]  /*00c0*/  ISETP.GE.U32.AND P0, PT, R0, UR9, PT ;  /* 0x0000000900007c0c */ /* 0x001fe4000bf06070 */
[----:B------:R-:W-:-:S11]  /*00d0*/  MOV R2, R0 ;  /* 0x0000000000027202 */ /* 0x000fd60000000f00 */
[----:B------:R-:W-:Y:S05]  /*00e0*/  @P0 BRA `(.L_x_173) ;  /* 0x0000000000300947 */ /* 0x000fea0003800000 */
[----:B------:R-:W0:Y:S01]  /*00f0*/  LDC.64 R4, c[0x0][0x380] ;  /* 0x0000e000ff047b82 */ /* 0x000e220000000a00 */
[----:B------:R-:W-:-:S04]  /*0100*/  MOV R3, UR13 ;  /* 0x0000000d00037c02 */ /* 0x000fc80008000f00 */
[----:B------:R-:W-:-:S03]  /*0110*/  LEA R3, R3, R0, 0xd ;  /* 0x0000000003037211 */ /* 0x000fc600078e68ff */
[----:B------:R-:W1:Y:S02]  /*0120*/  LDC.64 R6, c[0x0][0x388] ;  /* 0x0000e200ff067b82 */ /* 0x000e640000000a00 */
        /* <DEDUP_REMOVED lines=8> */
.L_x_173:
[----:B------:R-:W-:Y:S05]  /*01b0*/  BSYNC.RECONVERGENT B1 ;  /* 0x0000000000017941 */ /* 0x000fea0003800200 */
.L_x_172:
[----:B------:R-:W-:Y:S01]  /*01c0*/  ISETP.GE.U32.AND P0, PT, R2, UR9, PT ;  /* 0x0000000902007c0c */ /* 0x000fe2000bf06070 */
[----:B------:R-:W-:-:S12]  /*01d0*/  BSSY.RECONVERGENT B1, `(.L_x_174) ;  /* 0x0000122000017945 */ /* 0x000fd80003800200 */
[----:B------:R-:W-:Y:S05]  /*01e0*/  @P0 BRA `(.L_x_175) ;  /* 0x0000001000800947 */ /* 0x000fea0003800000 */
[----:B------:R-:W-:Y:S01]  /*01f0*/  LOP3.LUT R3, RZ, R2, RZ, 0x33, !PT ;  /* 0x00000002ff037212 */ /* 0x000fe200078e33ff */
[----:B------:R-:W-:Y:S01]  /*0200*/  BSSY.RECONVERGENT B2, `(.L_x_176) ;  /* 0x0000096000027945 */ /* 0x000fe20003800200 */
[----:B------:R-:W-:Y:S02]  /*0210*/  MOV R4, UR13 ;  /* 0x0000000d00047c02 */ /* 0x000fe40008000f00 */
[----:B------:R-:W-:-:S05]  /*0220*/  IADD3 R3, PT, PT, R3, UR10, RZ ;  /* 0x0000000a03037c10 */ /* 0x000fca000fffe0ff */
[----:B------:R-:W-:-:S05]  /*0230*/  IMAD R3, R4, -0x2000, R3 ;  /* 0xffffe00004037824 */ /* 0x000fca00078e0203 */
[C---:B------:R-:W-:Y:S02]  /*0240*/  ISETP.GE.U32.AND P0, PT, R3.reuse, 0x1e00, PT ;  /* 0x00001e000300780c */ /* 0x040fe40003f06070 */
[----:B------:R-:W-:-:S04]  /*0250*/  LEA.HI R3, R3, 0x1, RZ, 0x17 ;  /* 0x0000000103037811 */ /* 0x000fc800078fb8ff */
[----:B------:R-:W-:-:S07]  /*0260*/  LOP3.LUT R4, R3, 0xf, RZ, 0xc0, !PT ;  /* 0x0000000f03047812 */ /* 0x000fce00078ec0ff */
[----:B------:R-:W-:Y:S05]  /*0270*/  @!P0 BRA `(.L_x_177) ;  /* 0x0000000800388947 */ /* 0x000fea0003800000 */
[----:B------:R-:W-:Y:S01]  /*0280*/  MOV R7, UR13 ;  /* 0x0000000d00077c02 */ /* 0x000fe20008000f00 */
[----:B------:R-:W-:Y:S01]  /*0290*/  BSSY.RECONVERGENT B3, `(.L_x_178) ;  /* 0x000008b000037945 */ /* 0x000fe20003800200 */
[----:B------:R-:W-:Y:S02]  /*02a0*/  LOP3.LUT R6, R3, 0xfffff0, RZ, 0xc0, !PT ;  /* 0x00fffff003067812 */ /* 0x000fe400078ec0ff */
[----:B------:R-:W-:Y:S02]  /*02b0*/  LOP3.LUT R5, R2, 0x1000, RZ, 0xfc, !PT ;  /* 0x0000100002057812 */ /* 0x000fe400078efcff */
[----:B------:R-:W-:Y:S02]  /*02c0*/  LEA R2, R7, R2, 0xd ;  /* 0x0000000207027211 */ /* 0x000fe400078e68ff */
[----:B------:R-:W-:-:S07]  /*02d0*/  IADD3 R6, PT, PT, -R6, RZ, RZ ;  /* 0x000000ff06067210 */ /* 0x000fce0007ffe1ff */
.L_x_179:
[----:B------:R-:W0:Y:S01]  /*02e0*/  LDC.64 R22, c[0x0][0x380] ;  /* 0x0000e000ff167b82 */ /* 0x000e220000000a00 */
[C---:B------:R-:W-:Y:S02]  /*02f0*/  IADD3 R27, PT, PT, R2.reuse, 0x200, RZ ;  /* 0x00000200021b7810 */ /* 0x040fe40007ffe0ff */
[----:B------:R-:W-:-:S05]  /*0300*/  IADD3 R17, PT, PT, R2, 0x400, RZ ;  /* 0x0000040002117810 */ /* 0x000fca0007ffe0ff */
[----:B------:R-:W1:Y:S01]  /*0310*/  LDC.64 R18, c[0x0][0x388] ;  /* 0x0000e200ff127b82 */ /* 0x000e620000000a00 */
[----:B0-----:R-:W-:-:S04]  /*0320*/  IMAD.WIDE.U32 R14, R27, 0x8, R22 ;  /* 0x000000081b0e7825 */ /* 0x001fc800078e0016 */
[----:B------:R-:W-:Y:S02]  /*0330*/  IMAD.WIDE.U32 R8, R17, 0x8, R22 ;  /* 0x0000000811087825 */ /* 0x000fe400078e0016 */
[----:B------:R-:W2:Y:S02]  /*0340*/  LDG.E.64 R14, desc[UR14][R14.64] ;  /* 0x0000000e0e0e7981 */ /* 0x000ea4000c1e1b00 */
[----:B-1----:R-:W-:Y:S02]  /*0350*/  IMAD.WIDE.U32 R26, R27, 0x8, R18 ;  /* 0x000000081b1a7825 */ /* 0x002fe400078e0012 */
[----:B------:R-:W3:Y:S01]  /*0360*/  LDG.E.64 R8, desc[UR14][R8.64] ;  /* 0x0000000e08087981 */ /* 0x000ee2000c1e1b00 */
[C---:B------:R-:W-:Y:S01]  /*0370*/  IADD3 R25, PT, PT, R2.reuse, 0x600, RZ ;  /* 0x0000060002197810 */ /* 0x040fe20007ffe0ff */
[C---:B------:R-:W-:Y:S02]  /*0380*/  IMAD.WIDE.U32 R10, R2.reuse, 0x8, R22 ;  /* 0x00000008020a7825 */ /* 0x040fe400078e0016 */
[----:B------:R-:W4:Y:S01]  /*0390*/  LDG.E.64 R26, desc[UR14][R26.64] ;  /* 0x0000000e1a1a7981 */ /* 0x000f22000c1e1b00 */
[C---:B------:R-:W-:Y:S01]  /*03a0*/  IADD3 R7, PT, PT, R2.reuse, 0x800, RZ ;  /* 0x0000080002077810 */ /* 0x040fe20007ffe0ff */
[----:B------:R-:W-:Y:S01]  /*03b0*/  IMAD.WIDE.U32 R16, R17, 0x8, R18 ;  /* 0x0000000811107825 */ /* 0x000fe200078e0012 */
[----:B------:R-:W-:Y:S01]  /*03c0*/  IADD3 R35, PT, PT, R2, 0xa00, RZ ;  /* 0x00000a0002237810 */ /* 0x000fe20007ffe0ff */
[----:B------:R-:W5:Y:S02]  /*03d0*/  LDG.E.64 R10, desc[UR14][R10.64] ;  /* 0x0000000e0a0a7981 */ /* 0x000f64000c1e1b00 */
[----:B------:R-:W-:-:S02]  /*03e0*/  IMAD.WIDE.U32 R28, R25, 0x8, R22 ;  /* 0x00000008191c7825 */ /* 0x000fc400078e0016 */
[----:B------:R-:W5:Y:S02]  /*03f0*/  LDG.E.64 R16, desc[UR14][R16.64] ;  /* 0x0000000e10107981 */ /* 0x000f64000c1e1b00 */
[--C-:B------:R-:W-:Y:S02]  /*0400*/  IMAD.WIDE.U32 R30, R2, 0x8, R18.reuse ;  /* 0x00000008021e7825 */ /* 0x100fe400078e0012 */
[----:B------:R-:W5:Y:S02]  /*0410*/  LDG.E.64 R28, desc[UR14][R28.64] ;  /* 0x0000000e1c1c7981 */ /* 0x000f64000c1e1b00 */
[----:B------:R-:W-:Y:S02]  /*0420*/  IMAD.WIDE.U32 R24, R25, 0x8, R18 ;  /* 0x0000000819187825 */ /* 0x000fe400078e0012 */
[----:B------:R-:W5:Y:S02]  /*0430*/  LDG.E.64 R30, desc[UR14][R30.64] ;  /* 0x0000000e1e1e7981 */ /* 0x000f64000c1e1b00 */
[----:B------:R-:W-:-:S02]  /*0440*/  IMAD.WIDE.U32 R12, R7, 0x8, R22 ;  /* 0x00000008070c7825 */ /* 0x000fc400078e0016 */
[----:B------:R-:W5:Y:S02]  /*0450*/  LDG.E.64 R24, desc[UR14][R24.64] ;  /* 0x0000000e18187981 */ /* 0x000f64000c1e1b00 */
[----:B------:R-:W-:Y:S02]  /*0460*/  IMAD.WIDE.U32 R32, R35, 0x8, R22 ;  /* 0x0000000823207825 */ /* 0x000fe400078e0016 */
[----:B------:R-:W5:Y:S04]  /*0470*/  LDG.E.64 R12, desc[UR14][R12.64] ;  /* 0x0000000e0c0c7981 */ /* 0x000f68000c1e1b00 */
[----:B------:R-:W5:Y:S01]  /*0480*/  LDG.E.64 R32, desc[UR14][R32.64] ;  /* 0x0000000e20207981 */ /* 0x000f62000c1e1b00 */
[----:B--2---:R-:W-:Y:S08]  /*0490*/  F2F.F32.F64 R14, R14 ;  /* 0x0000000e000e7310 */ /* 0x004ff00000301000 */
[----:B----4-:R0:W-:Y:S08]  /*04a0*/  F2F.F32.F64 R20, R26 ;  /* 0x0000001a00147310 */ /* 0x0101f00000301000 */
[----:B---3--:R1:W-:Y:S01]  /*04b0*/  F2F.F32.F64 R15, R8 ;  /* 0x00000008000f7310 */ /* 0x0083e20000301000 */
[----:B0-----:R-:W-:-:S06]  /*04c0*/  IMAD.WIDE.U32 R26, R7, 0x8, R18 ;  /* 0x00000008071a7825 */ /* 0x001fcc00078e0012 */
[----:B------:R-:W2:Y:S01]  /*04d0*/  LDG.E.64 R26, desc[UR14][R26.64] ;  /* 0x0000000e1a1a7981 */ /* 0x000ea2000c1e1b00 */
[----:B-1----:R-:W-:-:S06]  /*04e0*/  IMAD.WIDE.U32 R8, R35, 0x8, R18 ;  /* 0x0000000823087825 */ /* 0x002fcc00078e0012 */
[----:B------:R-:W3:Y:S01]  /*04f0*/  LDG.E.64 R8, desc[UR14][R8.64] ;  /* 0x0000000e08087981 */ /* 0x000ee2000c1e1b00 */
[C---:B------:R-:W-:Y:S01]  /*0500*/  IADD3 R7, PT, PT, R2.reuse, 0xc00, RZ ;  /* 0x00000c0002077810 */ /* 0x040fe20007ffe0ff */
[----:B-----5:R-:W-:Y:S01]  /*0510*/  F2F.F32.F64 R10, R10 ;  /* 0x0000000a000a7310 */ /* 0x020fe20000301000 */
[----:B------:R-:W-:-:S07]  /*0520*/  IADD3 R37, PT, PT, R2, 0x1000, RZ ;  /* 0x0000100002257810 */ /* 0x000fce0007ffe0ff */
[----:B------:R-:W-:Y:S08]  /*0530*/  F2F.F32.F64 R16, R16 ;  /* 0x0000001000107310 */ /* 0x000ff00000301000 */
[----:B------:R0:W1:Y:S08]  /*0540*/  F2F.F32.F64 R11, R30 ;  /* 0x0000001e000b7310 */ /* 0x0000700000301000 */
[----:B------:R4:W-:Y:S01]  /*0550*/  F2F.F32.F64 R17, R24 ;  /* 0x0000001800117310 */ /* 0x0009e20000301000 */
[----:B0-----:R-:W-:-:S07]  /*0560*/  IMAD.WIDE.U32 R30, R7, 0x8, R22 ;  /* 0x00000008071e7825 */ /* 0x001fce00078e0016 */
[----:B------:R0:W-:Y:S01]  /*0570*/  F2F.F32.F64 R34, R12 ;  /* 0x0000000c00227310 */ /* 0x0001e20000301000 */
[----:B------:R-:W5:Y:S01]  /*0580*/  LDG.E.64 R30, desc[UR14][R30.64] ;  /* 0x0000000e1e1e7981 */ /* 0x000f62000c1e1b00 */
[----:B----4-:R-:W-:Y:S01]  /*0590*/  IADD3 R24, PT, PT, R2, 0xe00, RZ ;  /* 0x00000e0002187810 */ /* 0x010fe20007ffe0ff */
[----:B0-----:R-:W-:-:S05]  /*05a0*/  IMAD.WIDE.U32 R12, R7, 0x8, R18 ;  /* 0x00000008070c7825 */ /* 0x001fca00078e0012 */
[----:B------:R0:W4:Y:S01]  /*05b0*/  F2F.F32.F64 R35, R28 ;  /* 0x0000001c00237310 */ /* 0x0001220000301000 */
[----:B------:R-:W4:Y:S07]  /*05c0*/  LDG.E.64 R12, desc[UR14][R12.64] ;  /* 0x0000000e0c0c7981 */ /* 0x000f2e000c1e1b00 */
[----:B------:R-:W-:Y:S01]  /*05d0*/  F2F.F32.F64 R32, R32 ;  /* 0x0000002000207310 */ /* 0x000fe20000301000 */
[----:B0-----:R-:W-:-:S04]  /*05e0*/  IMAD.WIDE.U32 R28, R24, 0x8, R22 ;  /* 0x00000008181c7825 */ /* 0x001fc800078e0016 */
[----:B------:R-:W-:Y:S02]  /*05f0*/  IMAD.WIDE.U32 R24, R24, 0x8, R18 ;  /* 0x0000000818187825 */ /* 0x000fe400078e0012 */
[----:B------:R-:W4:Y:S04]  /*0600*/  LDG.E.64 R28, desc[UR14][R28.64] ;  /* 0x0000000e1c1c7981 */ /* 0x000f28000c1e1b00 */
[----:B------:R-:W4:Y:S01]  /*0610*/  LDG.E.64 R24, desc[UR14][R24.64] ;  /* 0x0000000e18187981 */ /* 0x000f22000c1e1b00 */
[----:B--2---:R0:W2:Y:S08]  /*0620*/  F2F.F32.F64 R7, R26 ;  /* 0x0000001a00077310 */ /* 0x0040b00000301000 */
[----:B---3--:R3:W2:Y:S01]  /*0630*/  F2F.F32.F64 R33, R8 ;  /* 0x0000000800217310 */ /* 0x0086a20000301000 */
[----:B0-----:R-:W-:-:S06]  /*0640*/  IMAD.WIDE.U32 R26, R37, 0x8, R22 ;  /* 0x00000008251a7825 */ /* 0x001fcc00078e0016 */
[----:B------:R-:W2:Y:S01]  /*0650*/  LDG.E.64 R26, desc[UR14][R26.64] ;  /* 0x0000000e1a1a7981 */ /* 0x000ea2000c1e1b00 */
[----:B---3--:R-:W-:-:S06]  /*0660*/  IMAD.WIDE.U32 R8, R37, 0x8, R18 ;  /* 0x0000000825087825 */ /* 0x008fcc00078e0012 */
[----:B------:R-:W3:Y:S01]  /*0670*/  LDG.E.64 R8, desc[UR14][R8.64] ;  /* 0x0000000e08087981 */ /* 0x000ee2000c1e1b00 */
[----:B-1----:R-:W-:Y:S01]  /*0680*/  FFMA R21, R10, R11, R21 ;  /* 0x0000000b0a157223 */ /* 0x002fe20000000015 */
[C---:B------:R-:W-:Y:S01]  /*0690*/  IADD3 R10, PT, PT, R2.reuse, 0x1400, RZ ;  /* 0x00001400020a7810 */ /* 0x040fe20007ffe0ff */
[----:B-----5:R-:W-:Y:S08]  /*06a0*/  F2F.F32.F64 R30, R30 ;  /* 0x0000001e001e7310 */ /* 0x020ff00000301000 */
[----:B----4-:R0:W1:Y:S02]  /*06b0*/  F2F.F32.F64 R31, R12 ;  /* 0x0000000c001f7310 */ /* 0x0100640000301000 */
[----:B0-----:R-:W-:-:S06]  /*06c0*/  IADD3 R12, PT, PT, R2, 0x1200, RZ ;  /* 0x00001200020c7810 */ /* 0x001fcc0007ffe0ff */
[----:B------:R-:W-:Y:S08]  /*06d0*/  F2F.F32.F64 R28, R28 ;  /* 0x0000001c001c7310 */ /* 0x000ff00000301000 */
[----:B------:R0:W4:Y:S02]  /*06e0*/  F2F.F32.F64 R29, R24 ;  /* 0x00000018001d7310 */ /* 0x0001240000301000 */
[----:B0-----:R-:W-:-:S04]  /*06f0*/  IMAD.WIDE.U32 R24, R12, 0x8, R22 ;  /* 0x000000080c187825 */ /* 0x001fc800078e0016 */
[----:B------:R-:W-:Y:S02]  /*0700*/  IMAD.WIDE.U32 R12, R12, 0x8, R18 ;  /* 0x000000080c0c7825 */ /* 0x000fe400078e0012 */
[----:B------:R-:W5:Y:S04]  /*0710*/  LDG.E.64 R24, desc[UR14][R24.64] ;  /* 0x0000000e18187981 */ /* 0x000f68000c1e1b00 */
[----:B------:R-:W4:Y:S01]  /*0720*/  LDG.E.64 R12, desc[UR14][R12.64] ;  /* 0x0000000e0c0c7981 */ /* 0x000f22000c1e1b00 */
[----:B--2---:R-:W-:Y:S08]  /*0730*/  F2F.F32.F64 R26, R26 ;  /* 0x0000001a001a7310 */ /* 0x004ff00000301000 */
[----:B---3--:R0:W2:Y:S02]  /*0740*/  F2F.F32.F64 R27, R8 ;  /* 0x00000008001b7310 */ /* 0x0080a40000301000 */
[----:B0-----:R-:W-:-:S06]  /*0750*/  IMAD.WIDE.U32 R8, R10, 0x8, R22 ;  /* 0x000000080a087825 */ /* 0x001fcc00078e0016 */
[----:B------:R-:W3:Y:S01]  /*0760*/  LDG.E.64 R8, desc[UR14][R8.64] ;  /* 0x0000000e08087981 */ /* 0x000ee2000c1e1b00 */
[----:B------:R-:W-:Y:S01]  /*0770*/  FFMA R20, R14, R20, R21 ;  /* 0x000000140e147223 */ /* 0x000fe20000000015 */
[----:B------:R-:W-:Y:S01]  /*0780*/  IADD3 R21, PT, PT, R2, 0x1600, RZ ;  /* 0x0000160002157810 */ /* 0x000fe20007ffe0ff */
[----:B------:R-:W-:-:S06]  /*0790*/  IMAD.WIDE.U32 R10, R10, 0x8, R18 ;  /* 0x000000080a0a7825 */ /* 0x000fcc00078e0012 */
[----:B------:R-:W2:Y:S01]  /*07a0*/  LDG.E.64 R10, desc[UR14][R10.64] ;  /* 0x0000000e0a0a7981 */ /* 0x000ea2000c1e1b00 */
[----:B-----5:R-:W-:Y:S08]  /*07b0*/  F2F.F32.F64 R24, R24 ;  /* 0x0000001800187310 */ /* 0x020ff00000301000 */
[----:B----4-:R0:W4:Y:S02]  /*07c0*/  F2F.F32.F64 R25, R12 ;  /* 0x0000000c00197310 */ /* 0x0101240000301000 */
[----:B0-----:R-:W-:-:S06]  /*07d0*/  IMAD.WIDE.U32 R12, R21, 0x8, R22 ;  /* 0x00000008150c7825 */ /* 0x001fcc00078e0016 */
[----:B------:R-:W5:Y:S01]  /*07e0*/  LDG.E.64 R12, desc[UR14][R12.64] ;  /* 0x0000000e0c0c7981 */ /* 0x000f62000c1e1b00 */
[----:B---3--:R0:W-:Y:S02]  /*07f0*/  F2F.F32.F64 R14, R8 ;  /* 0x00000008000e7310 */ /* 0x0081e40000301000 */
[----:B0-----:R-:W-:-:S06]  /*0800*/  IMAD.WIDE.U32 R8, R21, 0x8, R18 ;  /* 0x0000000815087825 */ /* 0x001fcc00078e0012 */
[----:B------:R-:W3:Y:S01]  /*0810*/  LDG.E.64 R8, desc[UR14][R8.64] ;  /* 0x0000000e08087981 */ /* 0x000ee2000c1e1b00 */
[----:B------:R-:W-:Y:S01]  /*0820*/  FFMA R20, R15, R16, R20 ;  /* 0x000000100f147223 */ /* 0x000fe20000000014 */
[C---:B------:R-:W-:Y:S01]  /*0830*/  IADD3 R16, PT, PT, R2.reuse, 0x1800, RZ ;  /* 0x0000180002107810 */ /* 0x040fe20007ffe0ff */
[----:B--2---:R0:W2:Y:S02]  /*0840*/  F2F.F32.F64 R15, R10 ;  /* 0x0000000a000f7310 */ /* 0x0040a40000301000 */
[----:B------:R-:W-:Y:S01]  /*0850*/  FFMA R35, R35, R17, R20 ;  /* 0x0000001123237223 */ /* 0x000fe20000000014 */
[----:B------:R-:W-:Y:S01]  /*0860*/  IADD3 R20, PT, PT, R2, 0x1a00, RZ ;  /* 0x00001a0002147810 */ /* 0x000fe20007ffe0ff */
[----:B0-----:R-:W-:-:S06]  /*0870*/  IMAD.WIDE.U32 R10, R16, 0x8, R22 ;  /* 0x00000008100a7825 */ /* 0x001fcc00078e0016 */
[----:B------:R-:W4:Y:S01]  /*0880*/  LDG.E.64 R10, desc[UR14][R10.64] ;  /* 0x0000000e0a0a7981 */ /* 0x000f22000c1e1b00 */
[----:B-----5:R-:W-:Y:S08]  /*0890*/  F2F.F32.F64 R12, R12 ;  /* 0x0000000c000c7310 */ /* 0x020ff00000301000 */
[----:B---3--:R0:W3:Y:S02]  /*08a0*/  F2F.F32.F64 R13, R8 ;  /* 0x00000008000d7310 */ /* 0x0080e40000301000 */
[----:B0-----:R-:W-:-:S04]  /*08b0*/  IMAD.WIDE.U32 R8, R16, 0x8, R18 ;  /* 0x0000000810087825 */ /* 0x001fc800078e0012 */
[C---:B------:R-:W-:Y:S02]  /*08c0*/  IMAD.WIDE.U32 R16, R20.reuse, 0x8, R22 ;  /* 0x0000000814107825 */ /* 0x040fe400078e0016 */
[----:B------:R-:W5:Y:S02]  /*08d0*/  LDG.E.64 R8, desc[UR14][R8.64] ;  /* 0x0000000e08087981 */ /* 0x000f64000c1e1b00 */
[----:B------:R-:W-:Y:S02]  /*08e0*/  IMAD.WIDE.U32 R20, R20, 0x8, R18 ;  /* 0x0000000814147825 */ /* 0x000fe400078e0012 */
[----:B------:R-:W2:Y:S04]  /*08f0*/  LDG.E.64 R16, desc[UR14][R16.64] ;  /* 0x0000000e10107981 */ /* 0x000ea8000c1e1b00 */
[----:B------:R-:W3:Y:S01]  /*0900*/  LDG.E.64 R20, desc[UR14][R20.64] ;  /* 0x0000000e14147981 */ /* 0x000ee2000c1e1b00 */
[----:B----4-:R-:W-:Y:S08]  /*0910*/  F2F.F32.F64 R10, R10 ;  /* 0x0000000a000a7310 */ /* 0x010ff00000301000 */
[----:B-----5:R0:W4:Y:S02]  /*0920*/  F2F.F32.F64 R11, R8 ;  /* 0x00000008000b7310 */ /* 0x0201240000301000 */
[----:B0-----:R-:W-:Y:S01]  /*0930*/  FFMA R8, R34, R7, R35 ;  /* 0x0000000722087223 */ /* 0x001fe20000000023 */
[----:B------:R-:W-:-:S05]  /*0940*/  IADD3 R7, PT, PT, R2, 0x1c00, RZ ;  /* 0x00001c0002077810 */ /* 0x000fca0007ffe0ff */
[----:B--2---:R0:W-:Y:S01]  /*0950*/  F2F.F32.F64 R9, R16 ;  /* 0x0000001000097310 */ /* 0x0041e20000301000 */
[----:B------:R-:W-:-:S07]  /*0960*/  IADD3 R34, PT, PT, R2, 0x1e00, RZ ;  /* 0x00001e0002227810 */ /* 0x000fce0007ffe0ff */
[----:B---3--:R2:W3:Y:S01]  /*0970*/  F2F.F32.F64 R35, R20 ;  /* 0x0000001400237310 */ /* 0x0084e20000301000 */
[----:B0-----:R-:W-:-:S04]  /*0980*/  IMAD.WIDE.U32 R16, R7, 0x8, R22 ;  /* 0x0000000807107825 */ /* 0x001fc800078e0016 */
[C---:B------:R-:W-:Y:S02]  /*0990*/  IMAD.WIDE.U32 R22, R34.reuse, 0x8, R22 ;  /* 0x0000000822167825 */ /* 0x040fe400078e0016 */
[----:B------:R-:W5:Y:S02]  /*09a0*/  LDG.E.64 R16, desc[UR14][R16.64] ;  /* 0x0000000e10107981 */ /* 0x000f64000c1e1b00 */
[--C-:B--2---:R-:W-:Y:S02]  /*09b0*/  IMAD.WIDE.U32 R20, R7, 0x8, R18.reuse ;  /* 0x0000000807147825 */ /* 0x104fe400078e0012 */
[----:B------:R-:W2:Y:S02]  /*09c0*/  LDG.E.64 R22, desc[UR14][R22.64] ;  /* 0x0000000e16167981 */ /* 0x000ea4000c1e1b00 */
[----:B------:R-:W-:Y:S02]  /*09d0*/  IMAD.WIDE.U32 R18, R34, 0x8, R18 ;  /* 0x0000000822127825 */ /* 0x000fe400078e0012 */
[----:B------:R-:W2:Y:S04]  /*09e0*/  LDG.E.64 R20, desc[UR14][R20.64] ;  /* 0x0000000e14147981 */ /* 0x000ea8000c1e1b00 */
[----:B------:R-:W2:Y:S01]  /*09f0*/  LDG.E.64 R18, desc[UR14][R18.64] ;  /* 0x0000000e12127981 */ /* 0x000ea2000c1e1b00 */
[----:B------:R-:W-:-:S04]  /*0a00*/  FFMA R33, R32, R33, R8 ;  /* 0x0000002120217223 */ /* 0x000fc80000000008 */
[----:B-1----:R-:W-:-:S04]  /*0a10*/  FFMA R31, R30, R31, R33 ;  /* 0x0000001f1e1f7223 */ /* 0x002fc80000000021 */
[----:B------:R-:W-:-:S04]  /*0a20*/  FFMA R29, R28, R29, R31 ;  /* 0x0000001d1c1d7223 */ /* 0x000fc8000000001f */
[----:B------:R-:W-:-:S04]  /*0a30*/  FFMA R27, R26, R27, R29 ;  /* 0x0000001b1a1b7223 */ /* 0x000fc8000000001d */
[----:B------:R-:W-:Y:S01]  /*0a40*/  FFMA R25, R24, R25, R27 ;  /* 0x0000001918197223 */ /* 0x000fe2000000001b */
[----:B------:R-:W-:-:S03]  /*0a50*/  IADD3 R6, PT, PT, R6, 0x10, RZ ;  /* 0x0000001006067810 */ /* 0x000fc60007ffe0ff */
[----:B------:R-:W-:Y:S01]  /*0a60*/  FFMA R15, R14, R15, R25 ;  /* 0x0000000f0e0f7223 */ /* 0x000fe20000000019 */
[----:B------:R-:W-:-:S03]  /*0a70*/  ISETP.NE.AND P0, PT, R6, RZ, PT ;  /* 0x000000ff0600720c */ /* 0x000fc60003f05270 */
[----:B------:R-:W-:-:S04]  /*0a80*/  FFMA R13, R12, R13, R15 ;  /* 0x0000000d0c0d7223 */ /* 0x000fc8000000000f */
[----:B----4-:R-:W-:-:S04]  /*0a90*/  FFMA R10, R10, R11, R13 ;  /* 0x0000000b0a0a7223 */ /* 0x010fc8000000000d */
[----:B---3--:R-:W-:Y:S01]  /*0aa0*/  FFMA R10, R9, R35, R10 ;  /* 0x00000023090a7223 */ /* 0x008fe2000000000a */
[----:B------:R-:W-:Y:S02]  /*0ab0*/  IADD3 R5, PT, PT, R5, 0x2000, RZ ;  /* 0x0000200005057810 */ /* 0x000fe40007ffe0ff */
[----:B------:R-:W-:Y:S01]  /*0ac0*/  IADD3 R2, PT, PT, R2, 0x2000, RZ ;  /* 0x0000200002027810 */ /* 0x000fe20007ffe0ff */
[----:B-----5:R-:W-:Y:S08]  /*0ad0*/  F2F.F32.F64 R7, R16 ;  /* 0x0000001000077310 */ /* 0x020ff00000301000 */
[----:B--2---:R-:W0:Y:S08]  /*0ae0*/  F2F.F32.F64 R8, R20 ;  /* 0x0000001400087310 */ /* 0x004e300000301000 */
[----:B------:R-:W-:Y:S08]  /*0af0*/  F2F.F32.F64 R28, R22 ;  /* 0x00000016001c7310 */ /* 0x000ff00000301000 */
[----:B------:R-:W1:Y:S01]  /*0b00*/  F2F.F32.F64 R18, R18 ;  /* 0x0000001200127310 */ /* 0x000e620000301000 */
[----:B0-----:R-:W-:-:S04]  /*0b10*/  FFMA R7, R7, R8, R10 ;  /* 0x0000000807077223 */ /* 0x001fc8000000000a */
[----:B-1----:R-:W-:Y:S01]  /*0b20*/  FFMA R21, R28, R18, R7 ;  /* 0x000000121c157223 */ /* 0x002fe20000000007 */
[----:B------:R-:W-:Y:S06]  /*0b30*/  @P0 BRA `(.L_x_179) ;  /* 0xfffffff400e80947 */ /* 0x000fec000383ffff */
[----:B------:R-:W-:Y:S05]  /*0b40*/  BSYNC.RECONVERGENT B3 ;  /* 0x0000000000037941 */ /* 0x000fea0003800200 */
.L_x_178:
[----:B------:R-:W-:-:S07]  /*0b50*/  IADD3 R2, PT, PT, R5, -0x1000, RZ ;  /* 0xfffff00005027810 */ /* 0x000fce0007ffe0ff */
.L_x_177:
[----:B------:R-:W-:Y:S05]  /*0b60*/  BSYNC.RECONVERGENT B2 ;  /* 0x0000000000027941 */ /* 0x000fea0003800200 */
.L_x_176:
[----:B------:R-:W-:-:S13]  /*0b70*/  ISETP.NE.AND P0, PT, R4, RZ, PT ;  /* 0x000000ff0400720c */ /* 0x000fda0003f05270 */
[----:B------:R-:W-:Y:S05]  /*0b80*/  @!P0 BRA `(.L_x_175) ;  /* 0x0000000800188947 */ /* 0x000fea0003800000 */
[----:B------:R-:W-:Y:S01]  /*0b90*/  ISETP.GE.U32.AND P0, PT, R4, 0x8, PT ;  /* 0x000000080400780c */ /* 0x000fe20003f06070 */
[----:B------:R-:W-:Y:S01]  /*0ba0*/  BSSY.RECONVERGENT B2, `(.L_x_180) ;  /* 0x0000048000027945 */ /* 0x000fe20003800200 */
[----:B------:R-:W-:-:S04]  /*0bb0*/  LOP3.LUT R5, R3, 0x7, RZ, 0xc0, !PT ;  /* 0x0000000703057812 */ /* 0x000fc800078ec0ff */
[----:B------:R-:W-:-:S07]  /*0bc0*/  ISETP.NE.AND P1, PT, R5, RZ, PT ;  /* 0x000000ff0500720c */ /* 0x000fce0003f25270 */
[----:B------:R-:W-:Y:S06]  /*0bd0*/  @!P0 BRA `(.L_x_181) ;  /* 0x0000000400108947 */ /* 0x000fec0003800000 */
[----:B------:R-:W0:Y:S01]  /*0be0*/  LDC.64 R28, c[0x0][0x380] ;  /* 0x0000e000ff1c7b82 */ /* 0x000e220000000a00 */
[----:B------:R-:W-:-:S04]  /*0bf0*/  MOV R31, UR13 ;  /* 0x0000000d001f7c02 */ /* 0x000fc80008000f00 */
[----:B------:R-:W-:-:S03]  /*0c00*/  LEA R31, R31, R2, 0xd ;  /* 0x000000021f1f7211 */ /* 0x000fc600078e68ff */
[----:B------:R-:W1:Y:S01]  /*0c10*/  LDC.64 R6, c[0x0][0x388] ;  /* 0x0000e200ff067b82 */ /* 0x000e620000000a00 */
[C---:B------:R-:W-:Y:S01]  /*0c20*/  IADD3 R23, PT, PT, R31.reuse, 0x200, RZ ;  /* 0x000002001f177810 */ /* 0x040fe20007ffe0ff */
[----:B0-----:R-:W-:-:S04]  /*0c30*/  IMAD.WIDE.U32 R8, R31, 0x8, R28 ;  /* 0x000000081f087825 */ /* 0x001fc800078e001c */
[----:B------:R-:W-:Y:S01]  /*0c40*/  IMAD.WIDE.U32 R16, R23, 0x8, R28 ;  /* 0x0000000817107825 */ /* 0x000fe200078e001c */
[----:B------:R0:W2:Y:S03]  /*0c50*/  LDG.E.64 R12, desc[UR14][R8.64] ;  /* 0x0000000e080c7981 */ /* 0x0000a6000c1e1b00 */
[C-C-:B-1----:R-:W-:Y:S01]  /*0c60*/  IMAD.WIDE.U32 R10, R31.reuse, 0x8, R6.reuse ;  /* 0x000000081f0a7825 */ /* 0x142fe200078e0006 */
[----:B------:R-:W3:Y:S01]  /*0c70*/  LDG.E.64 R26, desc[UR14][R16.64] ;  /* 0x0000000e101a7981 */ /* 0x000ee2000c1e1b00 */
[----:B------:R-:W-:Y:S02]  /*0c80*/  IADD3 R19, PT, PT, R31, 0x400, RZ ;  /* 0x000004001f137810 */ /* 0x000fe40007ffe0ff */
[----:B------:R-:W-:Y:S01]  /*0c90*/  IMAD.WIDE.U32 R22, R23, 0x8, R6 ;  /* 0x0000000817167825 */ /* 0x000fe200078e0006 */
[----:B------:R1:W4:Y:S01]  /*0ca0*/  LDG.E.64 R14, desc[UR14][R10.64] ;  /* 0x0000000e0a0e7981 */ /* 0x000322000c1e1b00 */
[----:B------:R-:W-:-:S02]  /*0cb0*/  IADD3 R25, PT, PT, R31, 0x600, RZ ;  /* 0x000006001f197810 */ /* 0x000fc40007ffe0ff */
[--C-:B0-----:R-:W-:Y:S01]  /*0cc0*/  IMAD.WIDE.U32 R8, R19, 0x8, R28.reuse ;  /* 0x0000000813087825 */ /* 0x101fe200078e001c */
[----:B------:R0:W5:Y:S01]  /*0cd0*/  LDG.E.64 R36, desc[UR14][R22.64] ;  /* 0x0000000e16247981 */ /* 0x000162000c1e1b00 */
[C---:B------:R-:W-:Y:S02]  /*0ce0*/  IADD3 R18, PT, PT, R31.reuse, 0x800, RZ ;  /* 0x000008001f127810 */ /* 0x040fe40007ffe0ff */
[----:B------:R-:W-:Y:S02]  /*0cf0*/  IADD3 R24, PT, PT, R31, 0xa00, RZ ;  /* 0x00000a001f187810 */ /* 0x000fe40007ffe0ff */
[----:B------:R-:W5:Y:S01]  /*0d00*/  LDG.E.64 R8, desc[UR14][R8.64] ;  /* 0x0000000e08087981 */ /* 0x000f62000c1e1b00 */
[----:B-1----:R-:W-:Y:S01]  /*0d10*/  IMAD.WIDE.U32 R10, R25, 0x8, R28 ;  /* 0x00000008190a7825 */ /* 0x002fe200078e001c */
[----:B------:R-:W-:-:S03]  /*0d20*/  IADD3 R30, PT, PT, R31, 0xc00, RZ ;  /* 0x00000c001f1e7810 */ /* 0x000fc60007ffe0ff */
[--C-:B------:R-:W-:Y:S02]  /*0d30*/  IMAD.WIDE.U32 R16, R18, 0x8, R28.reuse ;  /* 0x0000000812107825 */ /* 0x100fe400078e001c */
[----:B------:R-:W5:Y:S02]  /*0d40*/  LDG.E.64 R10, desc[UR14][R10.64] ;  /* 0x0000000e0a0a7981 */ /* 0x000f64000c1e1b00 */
[----:B0-----:R-:W-:Y:S01]  /*0d50*/  IMAD.WIDE.U32 R22, R24, 0x8, R28 ;  /* 0x0000000818167825 */ /* 0x001fe200078e001c */
[----:B------:R-:W-:Y:S01]  /*0d60*/  IADD3 R34, PT, PT, R31, 0xe00, RZ ;  /* 0x00000e001f227810 */ /* 0x000fe20007ffe0ff */
[----:B------:R-:W5:Y:S04]  /*0d70*/  LDG.E.64 R16, desc[UR14][R16.64] ;  /* 0x0000000e10107981 */ /* 0x000f68000c1e1b00 */
[----:B------:R-:W5:Y:S01]  /*0d80*/  LDG.E.64 R22, desc[UR14][R22.64] ;  /* 0x0000000e16167981 */ /* 0x000f62000c1e1b00 */
[----:B--2---:R0:W-:Y:S02]  /*0d90*/  F2F.F32.F64 R32, R12 ;  /* 0x0000000c00207310 */ /* 0x0041e40000301000 */
[----:B0-----:R-:W-:-:S06]  /*0da0*/  IMAD.WIDE.U32 R12, R19, 0x8, R6 ;  /* 0x00000008130c7825 */ /* 0x001fcc00078e0006 */
[----:B----4-:R0:W1:Y:S01]  /*0db0*/  F2F.F32.F64 R33, R14 ;  /* 0x0000000e00217310 */ /* 0x0100620000301000 */
[--C-:B------:R-:W-:Y:S01]  /*0dc0*/  IMAD.WIDE.U32 R18, R18, 0x8, R6.reuse ;  /* 0x0000000812127825 */ /* 0x100fe200078e0006 */
[----:B------:R-:W2:Y:S06]  /*0dd0*/  LDG.E.64 R12, desc[UR14][R12.64] ;  /* 0x0000000e0c0c7981 */ /* 0x000eac000c1e1b00 */
[----:B---3--:R3:W-:Y:S01]  /*0de0*/  F2F.F32.F64 R4, R26 ;  /* 0x0000001a00047310 */ /* 0x0087e20000301000 */
[----:B------:R-:W4:Y:S01]  /*0df0*/  LDG.E.64 R18, desc[UR14][R18.64] ;  /* 0x0000000e12127981 */ /* 0x000f22000c1e1b00 */
[----:B0-----:R-:W-:-:S04]  /*0e00*/  IMAD.WIDE.U32 R14, R25, 0x8, R6 ;  /* 0x00000008190e7825 */ /* 0x001fc800078e0006 */
[----:B------:R-:W-:Y:S02]  /*0e10*/  IMAD.WIDE.U32 R24, R24, 0x8, R6 ;  /* 0x0000000818187825 */ /* 0x000fe400078e0006 */
[----:B------:R-:W4:Y:S02]  /*0e20*/  LDG.E.64 R14, desc[UR14][R14.64] ;  /* 0x0000000e0e0e7981 */ /* 0x000f24000c1e1b00 */
[C---:B---3--:R-:W-:Y:S02]  /*0e30*/  IMAD.WIDE.U32 R26, R30.reuse, 0x8, R28 ;  /* 0x000000081e1a7825 */ /* 0x048fe400078e001c */
[----:B------:R-:W3:Y:S02]  /*0e40*/  LDG.E.64 R24, desc[UR14][R24.64] ;  /* 0x0000000e18187981 */ /* 0x000ee4000c1e1b00 */
[----:B------:R-:W-:Y:S02]  /*0e50*/  IMAD.WIDE.U32 R30, R30, 0x8, R6 ;  /* 0x000000081e1e7825 */ /* 0x000fe400078e0006 */
[----:B------:R-:W3:Y:S02]  /*0e60*/  LDG.E.64 R26, desc[UR14][R26.64] ;  /* 0x0000000e1a1a7981 */ /* 0x000ee4000c1e1b00 */
[----:B------:R-:W-:-:S02]  /*0e70*/  IMAD.WIDE.U32 R28, R34, 0x8, R28 ;  /* 0x00000008221c7825 */ /* 0x000fc400078e001c */
[----:B------:R-:W3:Y:S02]  /*0e80*/  LDG.E.64 R30, desc[UR14][R30.64] ;  /* 0x0000000e1e1e7981 */ /* 0x000ee4000c1e1b00 */
[----:B------:R-:W-:Y:S02]  /*0e90*/  IMAD.WIDE.U32 R6, R34, 0x8, R6 ;  /* 0x0000000822067825 */ /* 0x000fe400078e0006 */
[----:B------:R-:W3:Y:S04]  /*0ea0*/  LDG.E.64 R28, desc[UR14][R28.64] ;  /* 0x0000000e1c1c7981 */ /* 0x000ee8000c1e1b00 */
[----:B------:R-:W3:Y:S01]  /*0eb0*/  LDG.E.64 R6, desc[UR14][R6.64] ;  /* 0x0000000e06067981 */ /* 0x000ee2000c1e1b00 */
[----:B-----5:R-:W0:Y:S01]  /*0ec0*/  F2F.F32.F64 R20, R36 ;  /* 0x0000002400147310 */ /* 0x020e220000301000 */
[----:B-1----:R-:W-:-:S07]  /*0ed0*/  FFMA R33, R32, R33, R21 ;  /* 0x0000002120217223 */ /* 0x002fce0000000015 */
[----:B------:R-:W-:Y:S08]  /*0ee0*/  F2F.F32.F64 R8, R8 ;  /* 0x0000000800087310 */ /* 0x000ff00000301000 */
[----:B------:R-:W-:Y:S01]  /*0ef0*/  F2F.F32.F64 R10, R10 ;  /* 0x0000000a000a7310 */ /* 0x000fe20000301000 */
[----:B0-----:R-:W-:-:S07]  /*0f00*/  FFMA R33, R4, R20, R33 ;  /* 0x0000001404217223 */ /* 0x001fce0000000021 */
[----:B------:R-:W-:Y:S08]  /*0f10*/  F2F.F32.F64 R16, R16 ;  /* 0x0000001000107310 */ /* 0x000ff00000301000 */
[----:B------:R-:W-:Y:S01]  /*0f20*/  F2F.F32.F64 R22, R22 ;  /* 0x0000001600167310 */ /* 0x000fe20000301000 */
[----:B------:R-:W-:-:S07]  /*0f30*/  IADD3 R2, PT, PT, R2, 0x1000, RZ ;  /* 0x0000100002027810 */ /* 0x000fce0007ffe0ff */
[----:B--2---:R-:W0:Y:S08]  /*0f40*/  F2F.F32.F64 R13, R12 ;  /* 0x0000000c000d7310 */ /* 0x004e300000301000 */
[----:B----4-:R-:W1:Y:S08]  /*0f50*/  F2F.F32.F64 R15, R14 ;  /* 0x0000000e000f7310 */ /* 0x010e700000301000 */
[----:B------:R-:W2:Y:S01]  /*0f60*/  F2F.F32.F64 R18, R18 ;  /* 0x0000001200127310 */ /* 0x000ea20000301000 */
[----:B0-----:R-:W-:-:S07]  /*0f70*/  FFMA R13, R8, R13, R33 ;  /* 0x0000000d080d7223 */ /* 0x001fce0000000021 */
[----:B---3--:R-:W0:Y:S01]  /*0f80*/  F2F.F32.F64 R24, R24 ;  /* 0x0000001800187310 */ /* 0x008e220000301000 */
[----:B-1----:R-:W-:-:S07]  /*0f90*/  FFMA R13, R10, R15, R13 ;  /* 0x0000000f0a0d7223 */ /* 0x002fce000000000d */
[----:B------:R-:W-:Y:S01]  /*0fa0*/  F2F.F32.F64 R26, R26 ;  /* 0x0000001a001a7310 */ /* 0x000fe20000301000 */
[----:B--2---:R-:W-:-:S07]  /*0fb0*/  FFMA R13, R16, R18, R13 ;  /* 0x00000012100d7223 */ /* 0x004fce000000000d */
[----:B------:R-:W1:Y:S01]  /*0fc0*/  F2F.F32.F64 R30, R30 ;  /* 0x0000001e001e7310 */ /* 0x000e620000301000 */
[----:B0-----:R-:W-:-:S07]  /*0fd0*/  FFMA R13, R22, R24, R13 ;  /* 0x00000018160d7223 */ /* 0x001fce000000000d */
[----:B------:R-:W-:Y:S08]  /*0fe0*/  F2F.F32.F64 R28, R28 ;  /* 0x0000001c001c7310 */ /* 0x000ff00000301000 */
[----:B------:R-:W0:Y:S01]  /*0ff0*/  F2F.F32.F64 R6, R6 ;  /* 0x0000000600067310 */ /* 0x000e220000301000 */
[----:B-1----:R-:W-:-:S04]  /*1000*/  FFMA R13, R26, R30, R13 ;  /* 0x0000001e1a0d7223 */ /* 0x002fc8000000000d */
[----:B0-----:R-:W-:-:S07]  /*1010*/  FFMA R21, R28, R6, R13 ;  /* 0x000000061c157223 */ /* 0x001fce000000000d */
.L_x_181:
[----:B------:R-:W-:Y:S05]  /*1020*/  BSYNC.RECONVERGENT B2 ;  /* 0x0000000000027941 */ /* 0x000fea0003800200 */
.L_x_180:
        /* <DEDUP_REMOVED lines=10> */
[C---:B------:R-:W-:Y:S02]  /*10d0*/  IADD3 R11, PT, PT, R7.reuse, 0x200, RZ ;  /* 0x00000200070b7810 */ /* 0x040fe40007ffe0ff */
[C---:B------:R-:W-:Y:S02]  /*10e0*/  IADD3 R23, PT, PT, R7.reuse, 0x400, RZ ;  /* 0x0000040007177810 */ /* 0x040fe40007ffe0ff */
[C---:B------:R-:W-:Y:S01]  /*10f0*/  IADD3 R19, PT, PT, R7.reuse, 0x600, RZ ;  /* 0x0000060007137810 */ /* 0x040fe20007ffe0ff */
[----:B0-----:R-:W-:-:S04]  /*1100*/  IMAD.WIDE.U32 R4, R7, 0x8, R8 ;  /* 0x0000000807047825 */ /* 0x001fc800078e0008 */
[----:B------:R-:W-:Y:S02]  /*1110*/  IMAD.WIDE.U32 R24, R11, 0x8, R8 ;  /* 0x000000080b187825 */ /* 0x000fe400078e0008 */
[----:B------:R-:W2:Y:S02]  /*1120*/  LDG.E.64 R4, desc[UR14][R4.64] ;  /* 0x0000000e04047981 */ /* 0x000ea4000c1e1b00 */
[----:B-1----:R-:W-:-:S04]  /*1130*/  IMAD.WIDE.U32 R6, R7, 0x8, R12 ;  /* 0x0000000807067825 */ /* 0x002fc800078e000c */
[----:B------:R-:W-:Y:S02]  /*1140*/  IMAD.WIDE.U32 R10, R11, 0x8, R12 ;  /* 0x000000080b0a7825 */ /* 0x000fe400078e000c */
[----:B------:R-:W3:Y:S02]  /*1150*/  LDG.E.64 R6, desc[UR14][R6.64] ;  /* 0x0000000e06067981 */ /* 0x000ee4000c1e1b00 */
[C---:B------:R-:W-:Y:S02]  /*1160*/  IMAD.WIDE.U32 R14, R23.reuse, 0x8, R8 ;  /* 0x00000008170e7825 */ /* 0x040fe400078e0008 */
[----:B------:R-:W4:Y:S02]  /*1170*/  LDG.E.64 R10, desc[UR14][R10.64] ;  /* 0x0000000e0a0a7981 */ /* 0x000f24000c1e1b00 */
[----:B------:R-:W-:-:S04]  /*1180*/  IMAD.WIDE.U32 R22, R23, 0x8, R12 ;  /* 0x0000000817167825 */ /* 0x000fc800078e000c */
[C---:B------:R-:W-:Y:S02]  /*1190*/  IMAD.WIDE.U32 R16, R19.reuse, 0x8, R8 ;  /* 0x0000000813107825 */ /* 0x040fe400078e0008 */
[----:B------:R-:W5:Y:S02]  /*11a0*/  LDG.E.64 R8, desc[UR14][R24.64] ;  /* 0x0000000e18087981 */ /* 0x000f64000c1e1b00 */
[----:B------:R-:W-:Y:S02]  /*11b0*/  IMAD.WIDE.U32 R18, R19, 0x8, R12 ;  /* 0x0000000813127825 */ /* 0x000fe400078e000c */
        /* <DEDUP_REMOVED lines=17> */
.L_x_183:
[----:B------:R-:W-:Y:S05]  /*12d0*/  BSYNC.RECONVERGENT B2 ;  /* 0x0000000000027941 */ /* 0x000fea0003800200 */
.L_x_182:
[----:B------:R-:W-:Y:S05]  /*12e0*/  @!P1 BRA `(.L_x_175) ;  /* 0x0000000000409947 */ /* 0x000fea0003800000 */
[----:B------:R-:W0:Y:S01]  /*12f0*/  LDC.64 R6, c[0x0][0x380] ;  /* 0x0000e000ff067b82 */ /* 0x000e220000000a00 */
[----:B------:R-:W-:Y:S02]  /*1300*/  MOV R11, UR13 ;  /* 0x0000000d000b7c02 */ /* 0x000fe40008000f00 */
[----:B------:R-:W-:Y:S02]  /*1310*/  IADD3 R10, PT, PT, -R3, RZ, RZ ;  /* 0x000000ff030a7210 */ /* 0x000fe40007ffe1ff */
[----:B------:R-:W-:-:S03]  /*1320*/  LEA R11, R11, R2, 0xd ;  /* 0x000000020b0b7211 */ /* 0x000fc600078e68ff */
[----:B------:R-:W1:Y:S04]  /*1330*/  LDC.64 R8, c[0x0][0x388] ;  /* 0x0000e200ff087b82 */ /* 0x000e680000000a00 */
.L_x_184:
[----:B0-----:R-:W-:-:S04]  /*1340*/  IMAD.WIDE.U32 R2, R11, 0x8, R6 ;  /* 0x000000080b027825 */ /* 0x001fc800078e0006 */
[C---:B-1----:R-:W-:Y:S02]  /*1350*/  IMAD.WIDE.U32 R4, R11.reuse, 0x8, R8 ;  /* 0x000000080b047825 */ /* 0x042fe400078e0008 */
[----:B------:R-:W2:Y:S04]  /*1360*/  LDG.E.64 R2, desc[UR14][R2.64] ;  /* 0x0000000e02027981 */ /* 0x000ea8000c1e1b00 */
[----:B------:R-:W3:Y:S01]  /*1370*/  LDG.E.64 R4, desc[UR14][R4.64] ;  /* 0x0000000e04047981 */ /* 0x000ee2000c1e1b00 */
[----:B------:R-:W-:Y:S02]  /*1380*/  IADD3 R10, PT, PT, R10, 0x1, RZ ;  /* 0x000000010a0a7810 */ /* 0x000fe40007ffe0ff */
[----:B------:R-:W-:Y:S02]  /*1390*/  IADD3 R11, PT, PT, R11, 0x200, RZ ;  /* 0x000002000b0b7810 */ /* 0x000fe40007ffe0ff */
[----:B------:R-:W-:Y:S01]  /*13a0*/  ISETP.NE.AND P0, PT, R10, RZ, PT ;  /* 0x000000ff0a00720c */ /* 0x000fe20003f05270 */
[----:B--2---:R-:W-:Y:S08]  /*13b0*/  F2F.F32.F64 R12, R2 ;  /* 0x00000002000c7310 */ /* 0x004ff00000301000 */
[----:B---3--:R-:W0:Y:S02]  /*13c0*/  F2F.F32.F64 R13, R4 ;  /* 0x00000004000d7310 */ /* 0x008e240000301000 */
[----:B0-----:R-:W-:-:S02]  /*13d0*/  FFMA R21, R12, R13, R21 ;  /* 0x0000000d0c157223 */ /* 0x001fc40000000015 */
[----:B------:R-:W-:Y:S05]  /*13e0*/  @P0 BRA `(.L_x_184) ;  /* 0xfffffffc00d40947 */ /* 0x000fea000383ffff */
.L_x_175:
[----:B------:R-:W-:Y:S05]  /*13f0*/  BSYNC.RECONVERGENT B1 ;  /* 0x0000000000017941 */ /* 0x000fea0003800200 */
.L_x_174:
[----:B------:R-:W-:-:S09]  /*1400*/  UISETP.GE.U32.AND UP0, UPT, UR9, 0x200, UPT ;  /* 0x000002000900788c */ /* 0x000fd2000bf06070 */
        /* <DEDUP_REMOVED lines=33> */
[----:B------:R-:W0:Y:S04]  /*1620*/  LDS.128 R16, [UR4+0x10] ;  /* 0x00001004ff107984 */ /* 0x000e280008000c00 */
[----:B------:R-:W2:Y:S04]  /*1630*/  LDS.128 R8, [UR4+0x20] ;  /* 0x00002004ff087984 */ /* 0x000ea80008000c00 */
[----:B-1----:R-:W1:Y:S04]  /*1640*/  LDS.128 R4, [UR4+0x30] ;  /* 0x00003004ff047984 */ /* 0x002e680008000c00 */
[----:B------:R-:W3:Y:S01]  /*1650*/  LDS.128 R12, [UR4+0x40] ;  /* 0x00004004ff0c7984 */ /* 0x000ee20008000c00 */
[----:B0-----:R-:W-:-:S04]  /*1660*/  FADD R3, R2, R17 ;  /* 0x0000001102037221 */ /* 0x001fc80000000000 */
[----:B------:R-:W-:-:S04]  /*1670*/  FADD R0, R3, R18 ;  /* 0x0000001203007221 */ /* 0x000fc80000000000 */
[----:B------:R-:W-:-:S04]  /*1680*/  FADD R3, R0, R19 ;  /* 0x0000001300037221 */ /* 0x000fc80000000000 */
[----:B--2---:R-:W-:-:S04]  /*1690*/  FADD R8, R3, R8 ;  /* 0x0000000803087221 */ /* 0x004fc80000000000 */
[----:B------:R-:W-:-:S04]  /*16a0*/  FADD R9, R8, R9 ;  /* 0x0000000908097221 */ /* 0x000fc80000000000 */
[----:B------:R-:W-:-:S04]  /*16b0*/  FADD R10, R9, R10 ;  /* 0x0000000a090a7221 */ /* 0x000fc80000000000 */
[----:B------:R-:W-:-:S04]  /*16c0*/  FADD R11, R10, R11 ;  /* 0x0000000b0a0b7221 */ /* 0x000fc80000000000 */
[----:B-1----:R-:W-:-:S04]  /*16d0*/  FADD R4, R11, R4 ;  /* 0x000000040b047221 */ /* 0x002fc80000000000 */
        /* <DEDUP_REMOVED lines=8> */
.L_x_185:
[----:B------:R-:W0:Y:S01]  /*1760*/  S2R R6, SR_LANEID ;  /* 0x0000000000067919 */ /* 0x000e220000000000 */
[----:B------:R-:W-:-:S04]  /*1770*/  LOP3.LUT R2, R0, 0x3e0, RZ, 0xc0, !PT ;  /* 0x000003e000027812 */ /* 0x000fc800078ec0ff */
[----:B------:R-:W-:Y:S02]  /*1780*/  IADD3 R3, PT, PT, R2, 0x20, RZ ;  /* 0x0000002002037810 */ /* 0x000fe40007ffe0ff */
[----:B------:R-:W-:Y:S02]  /*1790*/  LOP3.LUT R2, RZ, R2, RZ, 0x33, !PT ;  /* 0x00000002ff027212 */ /* 0x000fe400078e33ff */
[----:B------:R-:W-:Y:S02]  /*17a0*/  ISETP.GT.U32.AND P0, PT, R3, UR9, PT ;  /* 0x0000000903007c0c */ /* 0x000fe4000bf04070 */
[----:B------:R-:W-:-:S04]  /*17b0*/  IADD3 R2, PT, PT, R2, UR9, RZ ;  /* 0x0000000902027c10 */ /* 0x000fc8000fffe0ff */
        /* <DEDUP_REMOVED lines=32> */
[----:B------:R-:W1:Y:S01]  /*19c0*/  S2UR UR5, SR_CgaCtaId ;  /* 0x00000000000579c3 */ /* 0x000e620000008800 */
[----:B------:R-:W-:Y:S01]  /*19d0*/  UMOV UR4, 0x400 ;  /* 0x0000040000047882 */ /* 0x000fe20000000000 */
[----:B------:R-:W-:Y:S02]  /*19e0*/  UISETP.GT.U32.AND UP1, UPT, UR9, 0x20, UPT ;  /* 0x000000200900788c */ /* 0x000fe4000bf24070 */
[----:B------:R-:W-:-:S04]  /*19f0*/  UISETP.GT.U32.AND UP0, UPT, UR9, 0x40, UPT ;  /* 0x000000400900788c */ /* 0x000fc8000bf04070 */
[----:B------:R-:W-:Y:S01]  /*1a00*/  PLOP3.LUT P2, PT, PT, PT, UP1, 0x80, 0x8 ;  /* 0x000000000008781c */ /* 0x000fe20003f4f018 */
[----:B------:R-:W-:Y:S01]  /*1a10*/  UISETP.GT.U32.AND UP1, UPT, UR9, 0x60, UPT ;  /* 0x000000600900788c */ /* 0x000fe2000bf24070 */
[----:B------:R-:W-:Y:S01]  /*1a20*/  PLOP3.LUT P3, PT, PT, PT, UP0, 0x80, 0x8 ;  /* 0x000000000008781c */ /* 0x000fe20003f6f008 */
[----:B------:R-:W-:-:S04]  /*1a30*/  UISETP.GT.U32.AND UP0, UPT, UR9, 0x80, UPT ;  /* 0x000000800900788c */ /* 0x000fc8000bf04070 */
[----:B------:R-:W-:Y:S01]  /*1a40*/  PLOP3.LUT P1, PT, PT, PT, UP1, 0x80, 0x8 ;  /* 0x000000000008781c */ /* 0x000fe20003f2f018 */
[----:B------:R-:W-:Y:S02]  /*1a50*/  UISETP.GT.U32.AND UP1, UPT, UR9, 0xa0, UPT ;  /* 0x000000a00900788c */ /* 0x000fe4000bf24070 */
[----:B-1----:R-:W-:-:S09]  /*1a60*/  ULEA UR4, UR5, UR4, 0x18 ;  /* 0x0000000405047291 */ /* 0x002fd2000f8ec0ff */
[----:B------:R-:W1:Y:S04]  /*1a70*/  LDS.128 R16, [UR4+0x10] ;  /* 0x00001004ff107984 */ /* 0x000e680008000c00 */
[----:B0-----:R-:W0:Y:S04]  /*1a80*/  LDS.128 R4, [UR4+0x20] ;  /* 0x00002004ff047984 */ /* 0x001e280008000c00 */
[----:B------:R-:W2:Y:S04]  /*1a90*/  LDS.128 R8, [UR4+0x30] ;  /* 0x00003004ff087984 */ /* 0x000ea80008000c00 */
[----:B------:R-:W3:Y:S01]  /*1aa0*/  LDS.128 R12, [UR4+0x40] ;  /* 0x00004004ff0c7984 */ /* 0x000ee20008000c00 */
[----:B-1----:R-:W-:Y:S01]  /*1ab0*/  @P2 FADD R2, R2, R17 ;  /* 0x0000001102022221 */ /* 0x002fe20000000000 */
[----:B------:R-:W-:Y:S01]  /*1ac0*/  PLOP3.LUT P2, PT, PT, PT, UP0, 0x80, 0x8 ;  /* 0x000000000008781c */ /* 0x000fe20003f4f008 */
[----:B------:R-:W-:-:S02]  /*1ad0*/  UISETP.GT.U32.AND UP0, UPT, UR9, 0xc0, UPT ;  /* 0x000000c00900788c */ /* 0x000fc4000bf04070 */
[----:B------:R-:W-:Y:S01]  /*1ae0*/  @P3 FADD R2, R2, R18 ;  /* 0x0000001202023221 */ /* 0x000fe20000000000 */
[----:B------:R-:W-:Y:S01]  /*1af0*/  PLOP3.LUT P3, PT, PT, PT, UP1, 0x80, 0x8 ;  /* 0x000000000008781c */ /* 0x000fe20003f6f018 */
[----:B------:R-:W-:Y:S02]  /*1b00*/  UISETP.GT.U32.AND UP1, UPT, UR9, 0xe0, UPT ;  /* 0x000000e00900788c */ /* 0x000fe4000bf24070 */
[----:B------:R-:W-:Y:S01]  /*1b10*/  PLOP3.LUT P4, PT, PT, PT, UP0, 0x80, 0x8 ;  /* 0x000000000008781c */ /* 0x000fe20003f8f008 */
[----:B------:R-:W-:Y:S01]  /*1b20*/  @P1 FADD R2, R2, R19 ;  /* 0x0000001302021221 */ /* 0x000fe20000000000 */
[----:B------:R-:W-:Y:S02]  /*1b30*/  UISETP.GT.U32.AND UP0, UPT, UR9, 0x100, UPT ;  /* 0x000001000900788c */ /* 0x000fe4000bf04070 */
[----:B------:R-:W-:Y:S01]  /*1b40*/  PLOP3.LUT P1, PT, PT, PT, UP1, 0x80, 0x8 ;  /* 0x000000000008781c */ /* 0x000fe20003f2f018 */
[----:B------:R-:W-:Y:S01]  /*1b50*/  UISETP.GT.U32.AND UP1, UPT, UR9, 0x120, UPT ;  /* 0x000001200900788c */ /* 0x000fe2000bf24070 */
[----:B0-----:R-:W-:-:S02]  /*1b60*/  @P2 FADD R2, R2, R4 ;  /* 0x0000000402022221 */ /* 0x001fc40000000000 */
[----:B------:R-:W-:Y:S01]  /*1b70*/  PLOP3.LUT P2, PT, PT, PT, UP0, 0x80, 0x8 ;  /* 0x000000000008781c */ /* 0x000fe20003f4f008 */
[----:B------:R-:W-:Y:S01]  /*1b80*/  UISETP.GT.U32.AND UP0, UPT, UR9, 0x140, UPT ;  /* 0x000001400900788c */ /* 0x000fe2000bf04070 */
[----:B------:R-:W-:Y:S01]  /*1b90*/  @P3 FADD R2, R2, R5 ;  /* 0x0000000502023221 */ /* 0x000fe20000000000 */
[----:B------:R-:W-:Y:S01]  /*1ba0*/  PLOP3.LUT P3, PT, PT, PT, UP1, 0x80, 0x8 ;  /* 0x000000000008781c */ /* 0x000fe20003f6f018 */
[----:B------:R-:W-:Y:S02]  /*1bb0*/  UISETP.GT.U32.AND UP1, UPT, UR9, 0x160, UPT ;  /* 0x000001600900788c */ /* 0x000fe4000bf24070 */
[----:B------:R-:W-:Y:S01]  /*1bc0*/  @P4 FADD R2, R2, R6 ;  /* 0x0000000602024221 */ /* 0x000fe20000000000 */
[----:B------:R-:W-:Y:S01]  /*1bd0*/  PLOP3.LUT P4, PT, PT, PT, UP0, 0x80, 0x8 ;  /* 0x000000000008781c */ /* 0x000fe20003f8f008 */
[----:B------:R-:W-:Y:S02]  /*1be0*/  UISETP.GT.U32.AND UP0, UPT, UR9, 0x180, UPT ;  /* 0x000001800900788c */ /* 0x000fe4000bf04070 */
[----:B------:R-:W-:Y:S01]  /*1bf0*/  @P1 FADD R2, R2, R7 ;  /* 0x0000000702021221 */ /* 0x000fe20000000000 */
[----:B------:R-:W-:Y:S01]  /*1c00*/  PLOP3.LUT P1, PT, PT, PT, UP1, 0x80, 0x8 ;  /* 0x000000000008781c */ /* 0x000fe20003f2f018 */
[----:B------:R-:W-:-:S02]  /*1c10*/  UISETP.GT.U32.AND UP1, UPT, UR9, 0x1a0, UPT ;  /* 0x000001a00900788c */ /* 0x000fc4000bf24070 */
[----:B--2---:R-:W-:Y:S01]  /*1c20*/  @P2 FADD R2, R2, R8 ;  /* 0x0000000802022221 */ /* 0x004fe20000000000 */
[----:B------:R-:W-:Y:S01]  /*1c30*/  PLOP3.LUT P2, PT, PT, PT, UP0, 0x80, 0x8 ;  /* 0x000000000008781c */ /* 0x000fe20003f4f008 */
[----:B------:R-:W-:Y:S02]  /*1c40*/  UISETP.GT.U32.AND UP0, UPT, UR9, 0x1c0, UPT ;  /* 0x000001c00900788c */ /* 0x000fe4000bf04070 */
[----:B------:R-:W-:Y:S01]  /*1c50*/  @P3 FADD R2, R2, R9 ;  /* 0x0000000902023221 */ /* 0x000fe20000000000 */
[----:B------:R-:W-:Y:S01]  /*1c60*/  PLOP3.LUT P3, PT, PT, PT, UP1, 0x80, 0x8 ;  /* 0x000000000008781c */ /* 0x000fe20003f6f018 */
[----:B------:R-:W-:Y:S02]  /*1c70*/  UISETP.GT.U32.AND UP1, UPT, UR9, 0x1e0, UPT ;  /* 0x000001e00900788c */ /* 0x000fe4000bf24070 */
[----:B------:R-:W-:Y:S01]  /*1c80*/  @P4 FADD R2, R2, R10 ;  /* 0x0000000a02024221 */ /* 0x000fe20000000000 */
[----:B------:R-:W-:-:S03]  /*1c90*/  PLOP3.LUT P4, PT, PT, PT, UP0, 0x80, 0x8 ;  /* 0x000000000008781c */ /* 0x000fc60003f8f008 */
[----:B------:R-:W-:Y:S01]  /*1ca0*/  @P1 FADD R2, R2, R11 ;  /* 0x0000000b02021221 */ /* 0x000fe20000000000 */
[----:B------:R-:W-:-:S03]  /*1cb0*/  PLOP3.LUT P1, PT, PT, PT, UP1, 0x80, 0x8 ;  /* 0x000000000008781c */ /* 0x000fc60003f2f018 */
[----:B---3--:R-:W-:-:S04]  /*1cc0*/  @P2 FADD R2, R2, R12 ;  /* 0x0000000c02022221 */ /* 0x008fc80000000000 */
[----:B------:R-:W-:-:S04]  /*1cd0*/  @P3 FADD R2, R2, R13 ;  /* 0x0000000d02023221 */ /* 0x000fc80000000000 */
[----:B------:R-:W-:-:S04]  /*1ce0*/  @P4 FADD R2, R2, R14 ;  /* 0x0000000e02024221 */ /* 0x000fc80000000000 */
[----:B------:R-:W-:Y:S01]  /*1cf0*/  @P1 FADD R2, R2, R15 ;  /* 0x0000000f02021221 */ /* 0x000fe20000000000 */
[----:B------:R-:W-:Y:S06]  /*1d00*/  BRA `(.L_x_186) ;  /* 0x0000002000a87947 */ /* 0x000fec0003800000 */
.L_x_171:
[----:B------:R-:W0:Y:S01]  /*1d10*/  S2R R0, SR_TID.X ;  /* 0x0000000000007919 */ /* 0x000e220000002100 */
[----:B------:R-:W1:Y:S01]  /*1d20*/  LDCU.128 UR16, c[0x0][0x380] ;  /* 0x00007000ff1077ac */ /* 0x000e620008000c00 */
[----:B------:R-:W-:Y:S02]  /*1d30*/  MOV R19, UR13 ;  /* 0x0000000d00137c02 */ /* 0x000fe40008000f00 */
[----:B-1----:R-:W-:Y:S02]  /*1d40*/  MOV R14, UR16 ;  /* 0x00000010000e7c02 */ /* 0x002fe40008000f00 */
[----:B------:R-:W-:Y:S02]  /*1d50*/  MOV R15, UR17 ;  /* 0x00000011000f7c02 */ /* 0x000fe40008000f00 */
[----:B------:R-:W-:Y:S02]  /*1d60*/  MOV R16, UR18 ;  /* 0x0000001200107c02 */ /* 0x000fe40008000f00 */
[----:B------:R-:W-:-:S02]  /*1d70*/  MOV R17, UR19 ;  /* 0x0000001300117c02 */ /* 0x000fc40008000f00 */
[----:B0-----:R-:W-:-:S05]  /*1d80*/  LEA R19, R19, R0, 0xd ;  /* 0x0000000013137211 */ /* 0x001fca00078e68ff */
[----:B------:R-:W-:-:S04]  /*1d90*/  IMAD.WIDE.U32 R40, R19, 0x8, R14 ;  /* 0x0000000813287825 */ /* 0x000fc800078e000e */
[----:B------:R-:W-:Y:S01]  /*1da0*/  IMAD.WIDE.U32 R18, R19, 0x8, R16 ;  /* 0x0000000813127825 */ /* 0x000fe200078e0010 */
        /* <DEDUP_REMOVED lines=17> */
[----:B---3--:R-:W-:Y:S08]  /*1ec0*/  F2F.F32.F64 R2, R2 ;  /* 0x0000000200027310 */ /* 0x008ff00000301000 */
[----:B----4-:R-:W-:Y:S08]  /*1ed0*/  F2F.F32.F64 R25, R24 ;  /* 0x0000001800197310 */ /* 0x010ff00000301000 */
[----:B-----5:R-:W0:Y:S08]  /*1ee0*/  F2F.F32.F64 R3, R34 ;  /* 0x0000002200037310 */ /* 0x020e300000301000 */
[----:B------:R-:W-:Y:S08]  /*1ef0*/  F2F.F32.F64 R24, R32 ;  /* 0x0000002000187310 */ /* 0x000ff00000301000 */
[----:B------:R1:W-:Y:S08]  /*1f00*/  F2F.F32.F64 R31, R10 ;  /* 0x0000000a001f7310 */ /* 0x0003f00000301000 */
[----:B------:R2:W-:Y:S01]  /*1f10*/  F2F.F32.F64 R35, R22 ;  /* 0x0000001600237310 */ /* 0x0005e20000301000 */
[----:B-1----:R-:W3:Y:S07]  /*1f20*/  LDG.E.64 R10, desc[UR14][R40.64+0xa000] ;  /* 0x00a0000e280a7981 */ /* 0x002eee000c1e1b00 */
[----:B------:R1:W-:Y:S01]  /*1f30*/  F2F.F32.F64 R33, R20 ;  /* 0x0000001400217310 */ /* 0x0003e20000301000 */
[----:B--2---:R-:W2:Y:S04]  /*1f40*/  LDG.E.64 R22, desc[UR14][R40.64+0x8000] ;  /* 0x0080000e28167981 */ /* 0x004ea8000c1e1b00 */
[----:B-1----:R-:W4:Y:S03]  /*1f50*/  LDG.E.64 R20, desc[UR14][R40.64+0xc000] ;  /* 0x00c0000e28147981 */ /* 0x002f26000c1e1b00 */
[----:B------:R-:W-:Y:S08]  /*1f60*/  F2F.F32.F64 R13, R12 ;  /* 0x0000000c000d7310 */ /* 0x000ff00000301000 */
[----:B---3--:R-:W-:Y:S08]  /*1f70*/  F2F.F32.F64 R11, R10 ;  /* 0x0000000a000b7310 */ /* 0x008ff00000301000 */
[----:B--2---:R1:W-:Y:S08]  /*1f80*/  F2F.F32.F64 R12, R22 ;  /* 0x00000016000c7310 */ /* 0x0043f00000301000 */
[----:B----4-:R2:W-:Y:S01]  /*1f90*/  F2F.F32.F64 R10, R20 ;  /* 0x00000014000a7310 */ /* 0x0105e20000301000 */
[----:B-1----:R-:W3:Y:S04]  /*1fa0*/  LDG.E.64 R22, desc[UR14][R18.64+0xd000] ;  /* 0x00d0000e12167981 */ /* 0x002ee8000c1e1b00 */
[----:B--2---:R-:W2:Y:S03]  /*1fb0*/  LDG.E.64 R20, desc[UR14][R18.64] ;  /* 0x0000000e12147981 */ /* 0x004ea6000c1e1b00 */
[----:B------:R-:W-:Y:S08]  /*1fc0*/  F2F.F32.F64 R28, R28 ;  /* 0x0000001c001c7310 */ /* 0x000ff00000301000 */
[----:B------:R1:W-:Y:S08]  /*1fd0*/  F2F.F32.F64 R29, R8 ;  /* 0x00000008001d7310 */ /* 0x0003f00000301000 */
[----:B------:R-:W-:Y:S01]  /*1fe0*/  F2F.F32.F64 R7, R6 ;  /* 0x0000000600077310 */ /* 0x000fe20000301000 */
[----:B-1----:R-:W4:Y:S07]  /*1ff0*/  LDG.E.64 R8, desc[UR14][R40.64+0xe000] ;  /* 0x00e0000e28087981 */ /* 0x002f2e000c1e1b00 */
[----:B------:R1:W5:Y:S08]  /*2000*/  F2F.F32.F64 R6, R26 ;  /* 0x0000001a00067310 */ /* 0x0003700000301000 */
[----:B------:R-:W5:Y:S01]  /*2010*/  F2F.F32.F64 R4, R4 ;  /* 0x0000000400047310 */ /* 0x000f620000301000 */
[----:B-1----:R-:W4:Y:S04]  /*2020*/  LDG.E.64 R26, desc[UR14][R40.64+0x6000] ;  /* 0x0060000e281a7981 */ /* 0x002f28000c1e1b00 */
[----:B------:R-:W4:Y:S03]  /*2030*/  LDG.E.64 R40, desc[UR14][R40.64+0xf000] ;  /* 0x00f0000e28287981 */ /* 0x000f26000c1e1b00 */
[----:B---3--:R1:W-:Y:S08]  /*2040*/  F2F.F32.F64 R5, R22 ;  /* 0x0000001600057310 */ /* 0x0083f00000301000 */
[----:B--2---:R2:W-:Y:S01]  /*2050*/  F2F.F32.F64 R34, R20 ;  /* 0x0000001400227310 */ /* 0x0045e20000301000 */
[----:B-1----:R-:W3:Y:S04]  /*2060*/  LDG.E.64 R22, desc[UR14][R18.64+0x6000] ;  /* 0x0060000e12167981 */ /* 0x002ee8000c1e1b00 */
[----:B--2---:R-:W2:Y:S01]  /*2070*/  LDG.E.64 R20, desc[UR14][R18.64+0x8000] ;  /* 0x0080000e12147981 */ /* 0x004ea2000c1e1b00 */
[----:B0-----:R-:W-:Y:S01]  /*2080*/  FMUL R3, R25, R3 ;  /* 0x0000000319037220 */ /* 0x001fe20000400000 */
[----:B-----5:R-:W-:Y:S01]  /*2090*/  FMUL R6, R24, R6 ;  /* 0x0000000618067220 */ /* 0x020fe20000400000 */
[----:B------:R-:W-:Y:S01]  /*20a0*/  FMUL R7, R28, R7 ;  /* 0x000000071c077220 */ /* 0x000fe20000400000 */
[----:B------:R-:W5:Y:S01]  /*20b0*/  LDG.E.64 R24, desc[UR14][R18.64+0xf000] ;  /* 0x00f0000e12187981 */ /* 0x000f62000c1e1b00 */
[----:B------:R-:W-:Y:S01]  /*20c0*/  FMUL R4, R4, R13 ;  /* 0x0000000d04047220 */ /* 0x000fe20000400000 */
[----:B----4-:R-:W-:Y:S08]  /*20d0*/  F2F.F32.F64 R8, R8 ;  /* 0x0000000800087310 */ /* 0x010ff00000301000 */
[----:B------:R0:W-:Y:S08]  /*20e0*/  F2F.F32.F64 R9, R38 ;  /* 0x0000002600097310 */ /* 0x0001f00000301000 */
[----:B------:R-:W-:Y:S01]  /*20f0*/  F2F.F32.F64 R27, R26 ;  /* 0x0000001a001b7310 */ /* 0x000fe20000301000 */
[----:B0-----:R-:W4:Y:S07]  /*2100*/  LDG.E.64 R38, desc[UR14][R18.64+0x4000] ;  /* 0x0040000e12267981 */ /* 0x001f2e000c1e1b00 */
[----:B------:R0:W-:Y:S02]  /*2110*/  F2F.F32.F64 R26, R40 ;  /* 0x00000028001a7310 */ /* 0x0001e40000301000 */
[----:B0-----:R-:W5:Y:S06]  /*2120*/  LDG.E.64 R40, desc[UR14][R18.64+0x2000] ;  /* 0x0020000e12287981 */ /* 0x001f6c000c1e1b00 */
[----:B---3--:R0:W-:Y:S08]  /*2130*/  F2F.F32.F64 R28, R22 ;  /* 0x00000016001c7310 */ /* 0x0081f00000301000 */
[----:B--2---:R1:W-:Y:S01]  /*2140*/  F2F.F32.F64 R13, R20 ;  /* 0x00000014000d7310 */ /* 0x0043e20000301000 */
[----:B0-----:R-:W2:Y:S04]  /*2150*/  LDG.E.64 R22, desc[UR14][R18.64+0xc000] ;  /* 0x00c0000e12167981 */ /* 0x001ea8000c1e1b00 */
[----:B-1----:R-:W3:Y:S04]  /*2160*/  LDG.E.64 R20, desc[UR14][R18.64+0xa000] ;  /* 0x00a0000e12147981 */ /* 0x002ee8000c1e1b00 */
[----:B------:R-:W3:Y:S01]  /*2170*/  LDG.E.64 R18, desc[UR14][R18.64+0xe000] ;  /* 0x00e0000e12127981 */ /* 0x000ee2000c1e1b00 */
[----:B------:R-:W-:Y:S01]  /*2180*/  FMUL R2, R30, R2 ;  /* 0x000000021e027220 */ /* 0x000fe20000400000 */
[----:B------:R-:W-:Y:S08]  /*2190*/  F2F.F32.F64 R36, R36 ;  /* 0x0000002400247310 */ /* 0x000ff00000301000 */
[----:B----4-:R-:W0:Y:S08]  /*21a0*/  F2F.F32.F64 R30, R38 ;  /* 0x00000026001e7310 */ /* 0x010e300000301000 */
[----:B-----5:R-:W1:Y:S08]  /*21b0*/  F2F.F32.F64 R25, R24 ;  /* 0x0000001800197310 */ /* 0x020e700000301000 */
[----:B------:R-:W4:Y:S01]  /*21c0*/  F2F.F32.F64 R32, R40 ;  /* 0x0000002800207310 */ /* 0x000f220000301000 */
[----:B0-----:R-:W-:Y:S01]  /*21d0*/  FFMA R29, R29, R30, R3 ;  /* 0x0000001e1d1d7223 */ /* 0x001fe20000000003 */
[----:B------:R-:W-:Y:S01]  /*21e0*/  FMUL R36, R36, R9 ;  /* 0x0000000924247220 */ /* 0x000fe20000400000 */
[----:B------:R-:W-:Y:S01]  /*21f0*/  FMUL R5, R35, R5 ;  /* 0x0000000523057220 */ /* 0x000fe20000400000 */
[----:B-1----:R-:W-:Y:S01]  /*2200*/  FMUL R3, R26, R25 ;  /* 0x000000191a037220 */ /* 0x002fe20000400000 */
[----:B------:R-:W-:Y:S01]  /*2210*/  FFMA R2, R33, R34, R2 ;  /* 0x0000002221027223 */ /* 0x000fe20000000002 */
[----:B------:R-:W-:Y:S01]  /*2220*/  FFMA R6, R27, R28, R6 ;  /* 0x0000001c1b067223 */ /* 0x000fe20000000006 */
[----:B------:R-:W-:Y:S01]  /*2230*/  FFMA R4, R12, R13, R4 ;  /* 0x0000000d0c047223 */ /* 0x000fe20000000004 */
[----:B------:R-:W-:Y:S01]  /*2240*/  UISETP.GE.U32.AND UP0, UPT, UR9, UR5, UPT ;  /* 0x000000050900728c */ /* 0x000fe2000bf06070 */
[----:B----4-:R-:W-:Y:S01]  /*2250*/  FFMA R7, R31, R32, R7 ;  /* 0x000000201f077223 */ /* 0x010fe20000000007 */
[----:B------:R-:W-:-:S03]  /*2260*/  FADD R29, R29, R6 ;  /* 0x000000061d1d7221 */ /* 0x000fc60000000000 */
[----:B------:R-:W-:-:S04]  /*2270*/  FADD R2, R2, R7 ;  /* 0x0000000702027221 */ /* 0x000fc80000000000 */
[----:B------:R-:W-:Y:S01]  /*2280*/  FADD R2, R2, R29 ;  /* 0x0000001d02027221 */ /* 0x000fe20000000000 */
[----:B--2---:R-:W0:Y:S08]  /*2290*/  F2F.F32.F64 R37, R22 ;  /* 0x0000001600257310 */ /* 0x004e300000301000 */
[----:B---3--:R-:W1:Y:S08]  /*22a0*/  F2F.F32.F64 R40, R20 ;  /* 0x0000001400287310 */ /* 0x008e700000301000 */
[----:B------:R-:W2:Y:S01]  /*22b0*/  F2F.F32.F64 R39, R18 ;  /* 0x0000001200277310 */ /* 0x000ea20000301000 */
[----:B0-----:R-:W-:Y:S01]  /*22c0*/  FFMA R5, R10, R37, R5 ;  /* 0x000000250a057223 */ /* 0x001fe20000000005 */
[----:B-1----:R-:W-:-:S04]  /*22d0*/  FFMA R11, R11, R40, R36 ;  /* 0x000000280b0b7223 */ /* 0x002fc80000000024 */
[----:B------:R-:W-:Y:S01]  /*22e0*/  FADD R4, R4, R11 ;  /* 0x0000000b04047221 */ /* 0x000fe20000000000 */
[----:B--2---:R-:W-:-:S04]  /*22f0*/  FFMA R8, R8, R39, R3 ;  /* 0x0000002708087223 */ /* 0x004fc80000000003 */
[----:B------:R-:W-:-:S04]  /*2300*/  FADD R5, R5, R8 ;  /* 0x0000000805057221 */ /* 0x000fc80000000000 */
[----:B------:R-:W-:-:S04]  /*2310*/  FADD R5, R4, R5 ;  /* 0x0000000504057221 */ /* 0x000fc80000000000 */
[----:B------:R-:W-:Y:S01]  /*2320*/  FADD R32, R2, R5 ;  /* 0x0000000502207221 */ /* 0x000fe20000000000 */
[----:B------:R-:W-:Y:S06]  /*2330*/  BRA.U !UP0, `(.L_x_187) ;  /* 0x0000001908547547 */ /* 0x000fec000b800000 */
[----:B------:R-:W-:Y:S01]  /*2340*/  ULEA UR6, UR13, UR5, 0xd ;  /* 0x000000050d067291 */ /* 0x000fe2000f8e68ff */
[----:B------:R-:W-:Y:S01]  /*2350*/  LOP3.LUT R2, RZ, R0, RZ, 0x33, !PT ;  /* 0x00000000ff027212 */ /* 0x000fe200078e33ff */
[----:B------:R-:W-:Y:S01]  /*2360*/  UIADD3 UR11, UPT, UPT, UR10, -0x2000, URZ ;  /* 0xffffe0000a0b7890 */ /* 0x000fe2000fffe0ff */
[----:B------:R-:W-:Y:S01]  /*2370*/  MOV R3, UR5 ;  /* 0x0000000500037c02 */ /* 0x000fe20008000f00 */
[----:B------:R-:W-:Y:S02]  /*2380*/  UMOV UR4, URZ ;  /* 0x000000ff00047c82 */ /* 0x000fe40008000000 */
[----:B------:R-:W-:Y:S01]  /*2390*/  UISETP.GT.U32.AND UP0, UPT, UR6, UR11, UPT ;  /* 0x0000000b0600728c */ /* 0x000fe2000bf04070 */
[----:B------:R-:W-:Y:S01]  /*23a0*/  IADD3 R2, PT, PT, -R3, UR10, R2 ;  /* 0x0000000a03027c10 */ /* 0x000fe2000fffe102 */
[----:B------:R-:W-:Y:S01]  /*23b0*/  UMOV UR7, UR6 ;  /* 0x0000000600077c82 */ /* 0x000fe20008000000 */
[----:B------:R-:W-:Y:S01]  /*23c0*/  MOV R3, UR13 ;  /* 0x0000000d00037c02 */ /* 0x000fe20008000f00 */
[----:B------:R-:W-:Y:S01]  /*23d0*/  UMOV UR8, UR6 ;  /* 0x0000000600087c82 */ /* 0x000fe20008000000 */
[----:B------:R-:W-:-:S03]  /*23e0*/  MOV R5, UR6 ;  /* 0x0000000600057c02 */ /* 0x000fc60008000f00 */
[----:B------:R-:W-:Y:S01]  /*23f0*/  IMAD R2, R3, -0x2000, R2 ;  /* 0xffffe00003027824 */ /* 0x000fe200078e0202 */
[----:B------:R-:W-:Y:S01]  /*2400*/  IADD3 R3, PT, PT, R5, 0x1000, R0 ;  /* 0x0000100005037810 */ /* 0x000fe20007ffe000 */
[----:B------:R-:W-:Y:S06]  /*2410*/  BRA.U UP0, `(.L_x_188) ;  /* 0x00000005009c7547 */ /* 0x000fec000b800000 */
[----:B------:R-:W0:Y:S01]  /*2420*/  LDC.64 R14, c[0x0][0x380] ;  /* 0x0000e000ff0e7b82 */ /* 0x000e220000000a00 */
[----:B------:R-:W1:Y:S07]  /*2430*/  LDCU UR10, c[0x0][0x3b8] ;  /* 0x00007700ff0a77ac */ /* 0x000e6e0008000800 */
[----:B------:R-:W2:Y:S02]  /*2440*/  LDC.64 R16, c[0x0][0x388] ;  /* 0x0000e200ff107b82 */ /* 0x000ea40000000a00 */
.L_x_189:
[----:B------:R-:W-:-:S05]  /*2450*/  IADD3 R23, PT, PT, R0, UR8, RZ ;  /* 0x0000000800177c10 */ /* 0x000fca000fffe0ff */
[----:B0-----:R-:W-:-:S04]  /*2460*/  IMAD.WIDE.U32 R26, R23, 0x8, R14 ;  /* 0x00000008171a7825 */ /* 0x001fc800078e000e */
[----:B--2---:R-:W-:Y:S01]  /*2470*/  IMAD.WIDE.U32 R22, R23, 0x8, R16 ;  /* 0x0000000817167825 */ /* 0x004fe200078e0010 */
        /* <DEDUP_REMOVED lines=13> */
[----:B---3--:R-:W-:Y:S08]  /*2550*/  F2F.F32.F64 R8, R8 ;  /* 0x0000000800087310 */ /* 0x008ff00000301000 */
[----:B----4-:R-:W-:Y:S08]  /*2560*/  F2F.F32.F64 R9, R28 ;  /* 0x0000001c00097310 */ /* 0x010ff00000301000 */
[----:B-----5:R0:W-:Y:S08]  /*2570*/  F2F.F32.F64 R29, R18 ;  /* 0x00000012001d7310 */ /* 0x0201f00000301000 */
[----:B------:R3:W-:Y:S01]  /*2580*/  F2F.F32.F64 R28, R6 ;  /* 0x00000006001c7310 */ /* 0x0007e20000301000 */
[----:B0-----:R-:W4:Y:S07]  /*2590*/  LDG.E.64 R18, desc[UR14][R26.64+0xa000] ;  /* 0x00a0000e1a127981 */ /* 0x001f2e000c1e1b00 */
[----:B------:R-:W-:Y:S01]  /*25a0*/  F2F.F32.F64 R24, R24 ;  /* 0x0000001800187310 */ /* 0x000fe20000301000 */
[----:B---3--:R-:W3:Y:S07]  /*25b0*/  LDG.E.64 R6, desc[UR14][R22.64+0xa000] ;  /* 0x00a0000e16067981 */ /* 0x008eee000c1e1b00 */
[----:B--2---:R0:W-:Y:S02]  /*25c0*/  F2F.F32.F64 R25, R4 ;  /* 0x0000000400197310 */ /* 0x0041e40000301000 */
[----:B0-----:R-:W2:Y:S06]  /*25d0*/  LDG.E.64 R4, desc[UR14][R26.64+0xc000] ;  /* 0x00c0000e1a047981 */ /* 0x001eac000c1e1b00 */
[----:B------:R-:W-:Y:S08]  /*25e0*/  F2F.F32.F64 R11, R38 ;  /* 0x00000026000b7310 */ /* 0x000ff00000301000 */
[----:B------:R-:W0:Y:S08]  /*25f0*/  F2F.F32.F64 R10, R36 ;  /* 0x00000024000a7310 */ /* 0x000e300000301000 */
[----:B------:R5:W-:Y:S08]  /*2600*/  F2F.F32.F64 R20, R34 ;  /* 0x0000002200147310 */ /* 0x000bf00000301000 */
[----:B------:R1:W3:Y:S01]  /*2610*/  F2F.F32.F64 R21, R30 ;  /* 0x0000001e00157310 */ /* 0x0002e20000301000 */
[----:B0-----:R-:W-:Y:S01]  /*2620*/  FMUL R11, R11, R10 ;  /* 0x0000000a0b0b7220 */ /* 0x001fe20000400000 */
[----:B-----5:R-:W5:Y:S06]  /*2630*/  LDG.E.64 R34, desc[UR14][R26.64+0xe000] ;  /* 0x00e0000e1a227981 */ /* 0x020f6c000c1e1b00 */
[----:B----4-:R-:W-:Y:S01]  /*2640*/  F2F.F32.F64 R18, R18 ;  /* 0x0000001200127310 */ /* 0x010fe20000301000 */
[----:B-1----:R-:W4:Y:S01]  /*2650*/  LDG.E.64 R30, desc[UR14][R22.64+0xc000] ;  /* 0x00c0000e161e7981 */ /* 0x002f22000c1e1b00 */
[----:B---3--:R-:W-:-:S06]  /*2660*/  FFMA R20, R20, R21, R11 ;  /* 0x0000001514147223 */ /* 0x008fcc000000000b */
[----:B------:R0:W-:Y:S01]  /*2670*/  F2F.F32.F64 R19, R6 ;  /* 0x0000000600137310 */ /* 0x0001e20000301000 */
[----:B------:R-:W3:Y:S07]  /*2680*/  LDG.E.64 R10, desc[UR14][R26.64+0x5000] ;  /* 0x0050000e1a0a7981 */ /* 0x000eee000c1e1b00 */
[----:B------:R-:W1:Y:S01]  /*2690*/  F2F.F32.F64 R12, R12 ;  /* 0x0000000c000c7310 */ /* 0x000e620000301000 */
[----:B0-----:R-:W5:Y:S07]  /*26a0*/  LDG.E.64 R6, desc[UR14][R22.64+0xe000] ;  /* 0x00e0000e16067981 */ /* 0x001f6e000c1e1b00 */
[----:B--2---:R0:W-:Y:S02]  /*26b0*/  F2F.F32.F64 R13, R4 ;  /* 0x00000004000d7310 */ /* 0x0041e40000301000 */
[----:B0-----:R-:W2:Y:S01]  /*26c0*/  LDG.E.64 R4, desc[UR14][R26.64+0x3000] ;  /* 0x0030000e1a047981 */ /* 0x001ea2000c1e1b00 */
[----:B-1----:R-:W-:-:S05]  /*26d0*/  FFMA R33, R33, R12, R32 ;  /* 0x0000000c21217223 */ /* 0x002fca0000000020 */
[----:B-----5:R-:W-:Y:S08]  /*26e0*/  F2F.F32.F64 R12, R6 ;  /* 0x00000006000c7310 */ /* 0x020ff00000301000 */
[----:B---3--:R0:W-:Y:S02]  /*26f0*/  F2F.F32.F64 R7, R10 ;  /* 0x0000000a00077310 */ /* 0x0081e40000301000 */
[----:B0-----:R-:W3:Y:S06]  /*2700*/  LDG.E.64 R10, desc[UR14][R26.64+0xb000] ;  /* 0x00b0000e1a0a7981 */ /* 0x001eec000c1e1b00 */
[----:B--2---:R0:W-:Y:S02]  /*2710*/  F2F.F32.F64 R4, R4 ;  /* 0x0000000400047310 */ /* 0x0041e40000301000 */
[----:B0-----:R-:W-:-:S02]  /*2720*/  FADD R5, R33, R20 ;  /* 0x0000001421057221 */ /* 0x001fc40000000000 */
[----:B------:R-:W2:Y:S01]  /*2730*/  LDG.E.64 R20, desc[UR14][R26.64+0xd000] ;  /* 0x00d0000e1a147981 */ /* 0x000ea2000c1e1b00 */
[----:B------:R-:W-:Y:S01]  /*2740*/  FMUL R6, R8, R9 ;  /* 0x0000000908067220 */ /* 0x000fe20000400000 */
[----:B------:R-:W-:Y:S02]  /*2750*/  FMUL R24, R24, R25 ;  /* 0x0000001918187220 */ /* 0x000fe40000400000 */
[----:B------:R-:W5:Y:S04]  /*2760*/  LDG.E.64 R8, desc[UR14][R26.64+0x7000] ;  /* 0x0070000e1a087981 */ /* 0x000f68000c1e1b00 */
[----:B------:R0:W5:Y:S04]  /*2770*/  LDG.E.64 R32, desc[UR14][R26.64+0x9000] ;  /* 0x0090000e1a207981 */ /* 0x000168000c1e1b00 */
[----:B------:R-:W0:Y:S01]  /*2780*/  LDG.E.64 R26, desc[UR14][R26.64+0xf000] ;  /* 0x00f0000e1a1a7981 */ /* 0x000e22000c1e1b00 */
[----:B---3--:R1:W-:Y:S02]  /*2790*/  F2F.F32.F64 R10, R10 ;  /* 0x0000000a000a7310 */ /* 0x0083e40000301000 */
[----:B-1----:R-:W-:-:S02]  /*27a0*/  FMUL R11, R29, R28 ;  /* 0x0000001c1d0b7220 */ /* 0x002fc40000400000 */
[----:B------:R-:W3:Y:S04]  /*27b0*/  LDG.E.64 R28, desc[UR14][R22.64+0x5000] ;  /* 0x0050000e161c7981 */ /* 0x000ee8000c1e1b00 */
[----:B--2---:R1:W-:Y:S02]  /*27c0*/  F2F.F32.F64 R25, R20 ;  /* 0x0000001400197310 */ /* 0x0043e40000301000 */
[----:B-1----:R-:W2:Y:S06]  /*27d0*/  LDG.E.64 R20, desc[UR14][R22.64+0x3000] ;  /* 0x0030000e16147981 */ /* 0x002eac000c1e1b00 */
[----:B----4-:R-:W1:Y:S08]  /*27e0*/  F2F.F32.F64 R30, R30 ;  /* 0x0000001e001e7310 */ /* 0x010e700000301000 */
[----:B------:R-:W4:Y:S01]  /*27f0*/  F2F.F32.F64 R31, R34 ;  /* 0x00000022001f7310 */ /* 0x000f220000301000 */
[----:B-1----:R-:W-:-:S07]  /*2800*/  FMUL R30, R13, R30 ;  /* 0x0000001e0d1e7220 */ /* 0x002fce0000400000 */
[----:B-----5:R-:W-:Y:S01]  /*2810*/  F2F.F32.F64 R8, R8 ;  /* 0x0000000800087310 */ /* 0x020fe20000301000 */
[----:B----4-:R-:W-:-:S07]  /*2820*/  FMUL R31, R31, R12 ;  /* 0x0000000c1f1f7220 */ /* 0x010fce0000400000 */
[----:B0-----:R-:W-:Y:S01]  /*2830*/  F2F.F32.F64 R26, R26 ;  /* 0x0000001a001a7310 */ /* 0x001fe20000301000 */
[----:B------:R-:W4:Y:S07]  /*2840*/  LDG.E.64 R12, desc[UR14][R22.64+0x9000] ;  /* 0x0090000e160c7981 */ /* 0x000f2e000c1e1b00 */
[----:B------:R0:W-:Y:S02]  /*2850*/  F2F.F32.F64 R9, R32 ;  /* 0x0000002000097310 */ /* 0x0001e40000301000 */
[----:B0-----:R-:W5:Y:S06]  /*2860*/  LDG.E.64 R32, desc[UR14][R22.64+0x7000] ;  /* 0x0070000e16207981 */ /* 0x001f6c000c1e1b00 */
[----:B---3--:R0:W-:Y:S02]  /*2870*/  F2F.F32.F64 R28, R28 ;  /* 0x0000001c001c7310 */ /* 0x0081e40000301000 */
[----:B0-----:R-:W-:-:S02]  /*2880*/  FMUL R29, R18, R19 ;  /* 0x00000013121d7220 */ /* 0x001fc40000400000 */
[----:B------:R-:W3:Y:S04]  /*2890*/  LDG.E.64 R18, desc[UR14][R22.64+0xb000] ;  /* 0x00b0000e16127981 */ /* 0x000ee8000c1e1b00 */
[----:B--2---:R0:W1:Y:S02]  /*28a0*/  F2F.F32.F64 R27, R20 ;  /* 0x00000014001b7310 */ /* 0x0040640000301000 */
[----:B0-----:R-:W2:Y:S04]  /*28b0*/  LDG.E.64 R20, desc[UR14][R22.64+0xd000] ;  /* 0x00d0000e16147981 */ /* 0x001ea8000c1e1b00 */
[----:B------:R-:W2:Y:S02]  /*28c0*/  LDG.E.64 R22, desc[UR14][R22.64+0xf000] ;  /* 0x00f0000e16167981 */ /* 0x000ea4000c1e1b00 */
[----:B----4-:R-:W0:Y:S01]  /*28d0*/  F2F.F32.F64 R12, R12 ;  /* 0x0000000c000c7310 */ /* 0x010e220000301000 */
[----:B-1----:R-:W-:Y:S01]  /*28e0*/  FFMA R4, R4, R27, R6 ;  /* 0x0000001b04047223 */ /* 0x002fe20000000006 */
[----:B------:R-:W-:-:S06]  /*28f0*/  FFMA R7, R7, R28, R11 ;  /* 0x0000001c07077223 */ /* 0x000fcc000000000b */
[----:B-----5:R-:W1:Y:S01]  /*2900*/  F2F.F32.F64 R32, R32 ;  /* 0x0000002000207310 */ /* 0x020e620000301000 */
[----:B0-----:R-:W-:Y:S01]  /*2910*/  FFMA R9, R9, R12, R29 ;  /* 0x0000000c09097223 */ /* 0x001fe2000000001d */
[----:B------:R-:W-:-:S06]  /*2920*/  UIADD3 UR12, UPT, UPT, -UR8, UR10, URZ ;  /* 0x0000000a080c7290 */ /* 0x000fcc000fffe1ff */
[----:B---3--:R-:W0:Y:S01]  /*2930*/  F2F.F32.F64 R19, R18 ;  /* 0x0000001200137310 */ /* 0x008e220000301000 */
[----:B-1----:R-:W-:Y:S01]  /*2940*/  FFMA R8, R8, R32, R24 ;  /* 0x0000002008087223 */ /* 0x002fe20000000018 */
[----:B------:R-:W-:Y:S01]  /*2950*/  FADD R4, R4, R7 ;  /* 0x0000000704047221 */ /* 0x000fe20000000000 */
[----:B------:R-:W-:Y:S02]  /*2960*/  UISETP.GE.U32.AND UP0, UPT, UR12, UR5, UPT ;  /* 0x000000050c00728c */ /* 0x000fe4000bf06070 */
[----:B------:R-:W-:Y:S01]  /*2970*/  FADD R8, R8, R9 ;  /* 0x0000000908087221 */ /* 0x000fe20000000000 */
[----:B------:R-:W-:Y:S01]  /*2980*/  FADD R4, R5, R4 ;  /* 0x0000000405047221 */ /* 0x000fe20000000000 */
[----:B0-----:R-:W-:Y:S01]  /*2990*/  FFMA R10, R10, R19, R30 ;  /* 0x000000130a0a7223 */ /* 0x001fe2000000001e */
        /* <DEDUP_REMOVED lines=8> */
[----:B------:R-:W-:Y:S02]  /*2a20*/  UIADD3 UR8, UPT, UPT, UR5, UR8, URZ ;  /* 0x0000000805087290 */ /* 0x000fe4000fffe0ff */
[----:B------:R-:W-:Y:S01]  /*2a30*/  IADD3 R2, PT, PT, R2, -UR5, RZ ;  /* 0x8000000502027c10 */ /* 0x000fe2000fffe0ff */
[----:B------:R-:W-:Y:S01]  /*2a40*/  UIADD3 UR4, UPT, UPT, UR4, 0x1, URZ ;  /* 0x0000000104047890 */ /* 0x000fe2000fffe0ff */
[----:B------:R-:W-:Y:S01]  /*2a50*/  IADD3 R3, PT, PT, R3, UR5, RZ ;  /* 0x0000000503037c10 */ /* 0x000fe2000fffe0ff */
[----:B------:R-:W-:Y:S02]  /*2a60*/  UISETP.GT.U32.AND UP0, UPT, UR8, UR11, UPT ;  /* 0x0000000b0800728c */ /* 0x000fe4000bf04070 */
[----:B------:R-:W-:-:S07]  /*2a70*/  UIADD3 UR7, UPT, UPT, UR5, UR7, URZ ;  /* 0x0000000705077290 */ /* 0x000fce000fffe0ff */
[----:B------:R-:W-:Y:S05]  /*2a80*/  BRA.U !UP0, `(.L_x_189) ;  /* 0xfffffff908707547 */ /* 0x000fea000b83ffff */
.L_x_188:
[----:B------:R-:W-:Y:S02]  /*2a90*/  UIADD3 UR5, UPT, UPT, -UR8, UR10, URZ ;  /* 0x0000000a08057290 */ /* 0x000fe4000fffe1ff */
[----:B------:R-:W-:Y:S01]  /*2aa0*/  MOV R4, UR8 ;  /* 0x0000000800047c02 */ /* 0x000fe20008000f00 */
[----:B------:R-:W-:Y:S03]  /*2ab0*/  BSSY.RECONVERGENT B1, `(.L_x_187) ;  /* 0x000011d000017945 */ /* 0x000fe60003800200 */
[----:B------:R-:W-:-:S04]  /*2ac0*/  ISETP.GE.AND P0, PT, R0, UR5, PT ;  /* 0x0000000500007c0c */ /* 0x000fc8000bf06270 */
[----:B------:R-:W-:-:S13]  /*2ad0*/  ISETP.GE.U32.OR P0, PT, R4, UR10, P0 ;  /* 0x0000000a04007c0c */ /* 0x000fda0008706470 */
[----:B------:R-:W-:Y:S05]  /*2ae0*/  @P0 BRA `(.L_x_190) ;  /* 0x0000001000640947 */ /* 0x000fea0003800000 */
[----:B------:R-:W0:Y:S01]  /*2af0*/  LDC R5, c[0x0][0x3bc] ;  /* 0x0000ef00ff057b82 */ /* 0x000e220000000800 */
[----:B------:R-:W-:Y:S01]  /*2b00*/  LOP3.LUT R4, RZ, R0, RZ, 0x33, !PT ;  /* 0x00000000ff047212 */ /* 0x000fe200078e33ff */
[----:B------:R-:W-:Y:S01]  /*2b10*/  BSSY.RECONVERGENT B2, `(.L_x_191) ;  /* 0x0000095000027945 */ /* 0x000fe20003800200 */
[----:B------:R-:W-:-:S04]  /*2b20*/  MOV R7, UR6 ;  /* 0x0000000600077c02 */ /* 0x000fc80008000f00 */
[----:B------:R-:W-:Y:S02]  /*2b30*/  IADD3 R4, PT, PT, -R7, UR10, R4 ;  /* 0x0000000a07047c10 */ /* 0x000fe4000fffe104 */
[----:B------:R-:W-:Y:S01]  /*2b40*/  MOV R7, R0 ;  /* 0x0000000000077202 */ /* 0x000fe20000000f00 */
[----:B0-----:R-:W-:-:S04]  /*2b50*/  IMAD R5, R5, UR4, RZ ;  /* 0x0000000405057c24 */ /* 0x001fc8000f8e02ff */
[----:B------:R-:W-:-:S05]  /*2b60*/  IMAD R5, R5, -0x2000, R4 ;  /* 0xffffe00005057824 */ /* 0x000fca00078e0204 */
[C---:B------:R-:W-:Y:S02]  /*2b70*/  ISETP.GE.U32.AND P0, PT, R5.reuse, 0x1e00, PT ;  /* 0x00001e000500780c */ /* 0x040fe40003f06070 */
[----:B------:R-:W-:-:S04]  /*2b80*/  LEA.HI R5, R5, 0x1, RZ, 0x17 ;  /* 0x0000000105057811 */ /* 0x000fc800078fb8ff */
[----:B------:R-:W-:-:S07]  /*2b90*/  LOP3.LUT R6, R5, 0xf, RZ, 0xc0, !PT ;  /* 0x0000000f05067812 */ /* 0x000fce00078ec0ff */
[----:B------:R-:W-:Y:S05]  /*2ba0*/  @!P0 BRA `(.L_x_192) ;  /* 0x00000008002c8947 */ /* 0x000fea0003800000 */
[----:B------:R-:W-:Y:S01]  /*2bb0*/  LEA.HI R4, R2, 0x1, RZ, 0x17 ;  /* 0x0000000102047811 */ /* 0x000fe200078fb8ff */
[----:B------:R-:W-:Y:S01]  /*2bc0*/  BSSY.RECONVERGENT B3, `(.L_x_193) ;  /* 0x0000088000037945 */ /* 0x000fe20003800200 */
[----:B------:R-:W-:Y:S02]  /*2bd0*/  LOP3.LUT R7, R0, 0x1000, RZ, 0xfc, !PT ;  /* 0x0000100000077812 */ /* 0x000fe400078efcff */
[----:B------:R-:W-:-:S04]  /*2be0*/  LOP3.LUT R4, R4, 0xfffff0, RZ, 0xc0, !PT ;  /* 0x00fffff004047812 */ /* 0x000fc800078ec0ff */
[----:B------:R-:W-:-:S07]  /*2bf0*/  IADD3 R4, PT, PT, -R4, RZ, RZ ;  /* 0x000000ff04047210 */ /* 0x000fce0007ffe1ff */
.L_x_194:
[C---:B------:R-:W-:Y:S02]  /*2c00*/  IADD3 R29, PT, PT, R3.reuse, -0x1000, RZ ;  /* 0xfffff000031d7810 */ /* 0x040fe40007ffe0ff */
[C---:B------:R-:W-:Y:S02]  /*2c10*/  IADD3 R25, PT, PT, R3.reuse, -0xe00, RZ ;  /* 0xfffff20003197810 */ /* 0x040fe40007ffe0ff */
[----:B------:R-:W-:Y:S01]  /*2c20*/  IADD3 R21, PT, PT, R3, -0xc00, RZ ;  /* 0xfffff40003157810 */ /* 0x000fe20007ffe0ff */
[----:B------:R-:W-:Y:S01]  /*2c30*/  IMAD.WIDE.U32 R30, R29, 0x8, R14 ;  /* 0x000000081d1e7825 */ /* 0x000fe200078e000e */
[C---:B------:R-:W-:Y:S02]  /*2c40*/  IADD3 R11, PT, PT, R3.reuse, -0xa00, RZ ;  /* 0xfffff600030b7810 */ /* 0x040fe40007ffe0ff */
[----:B------:R-:W-:Y:S01]  /*2c50*/  IADD3 R18, PT, PT, R3, -0x800, RZ ;  /* 0xfffff80003127810 */ /* 0x000fe20007ffe0ff */
[----:B------:R-:W-:Y:S02]  /*2c60*/  IMAD.WIDE.U32 R28, R29, 0x8, R16 ;  /* 0x000000081d1c7825 */ /* 0x000fe400078e0010 */
[----:B------:R-:W2:Y:S02]  /*2c70*/  LDG.E.64 R30, desc[UR14][R30.64] ;  /* 0x0000000e1e1e7981 */ /* 0x000ea4000c1e1b00 */
[----:B------:R-:W-:-:S02]  /*2c80*/  IMAD.WIDE.U32 R26, R25, 0x8, R14 ;  /* 0x00000008191a7825 */ /* 0x000fc400078e000e */
[----:B------:R-:W3:Y:S02]  /*2c90*/  LDG.E.64 R28, desc[UR14][R28.64] ;  /* 0x0000000e1c1c7981 */ /* 0x000ee4000c1e1b00 */
[----:B------:R-:W-:Y:S02]  /*2ca0*/  IMAD.WIDE.U32 R24, R25, 0x8, R16 ;  /* 0x0000000819187825 */ /* 0x000fe400078e0010 */
[----:B------:R-:W4:Y:S02]  /*2cb0*/  LDG.E.64 R26, desc[UR14][R26.64] ;  /* 0x0000000e1a1a7981 */ /* 0x000f24000c1e1b00 */
[C---:B------:R-:W-:Y:S02]  /*2cc0*/  IMAD.WIDE.U32 R22, R21.reuse, 0x8, R14 ;  /* 0x0000000815167825 */ /* 0x040fe400078e000e */
[----:B------:R-:W5:Y:S02]  /*2cd0*/  LDG.E.64 R24, desc[UR14][R24.64] ;  /* 0x0000000e18187981 */ /* 0x000f64000c1e1b00 */
[----:B------:R-:W-:-:S02]  /*2ce0*/  IMAD.WIDE.U32 R20, R21, 0x8, R16 ;  /* 0x0000000815147825 */ /* 0x000fc400078e0010 */
[----:B------:R-:W5:Y:S02]  /*2cf0*/  LDG.E.64 R22, desc[UR14][R22.64] ;  /* 0x0000000e16167981 */ /* 0x000f64000c1e1b00 */
[C---:B------:R-:W-:Y:S02]  /*2d00*/  IMAD.WIDE.U32 R12, R11.reuse, 0x8, R14 ;  /* 0x000000080b0c7825 */ /* 0x040fe400078e000e */
[----:B------:R-:W5:Y:S02]  /*2d10*/  LDG.E.64 R20, desc[UR14][R20.64] ;  /* 0x0000000e14147981 */ /* 0x000f64000c1e1b00 */
[----:B------:R-:W-:Y:S02]  /*2d20*/  IMAD.WIDE.U32 R10, R11, 0x8, R16 ;  /* 0x000000080b0a7825 */ /* 0x000fe400078e0010 */
[----:B------:R-:W5:Y:S02]  /*2d30*/  LDG.E.64 R12, desc[UR14][R12.64] ;  /* 0x0000000e0c0c7981 */ /* 0x000f64000c1e1b00 */
[----:B------:R-:W-:-:S02]  /*2d40*/  IMAD.WIDE.U32 R8, R18, 0x8, R14 ;  /* 0x0000000812087825 */ /* 0x000fc400078e000e */
[----:B------:R-:W5:Y:S04]  /*2d50*/  LDG.E.64 R10, desc[UR14][R10.64] ;  /* 0x0000000e0a0a7981 */ /* 0x000f68000c1e1b00 */
[----:B------:R-:W5:Y:S01]  /*2d60*/  LDG.E.64 R8, desc[UR14][R8.64] ;  /* 0x0000000e08087981 */ /* 0x000f62000c1e1b00 */
[----:B------:R-:W-:-:S06]  /*2d70*/  IMAD.WIDE.U32 R18, R18, 0x8, R16 ;  /* 0x0000000812127825 */ /* 0x000fcc00078e0010 */
[----:B------:R-:W5:Y:S01]  /*2d80*/  LDG.E.64 R18, desc[UR14][R18.64] ;  /* 0x0000000e12127981 */ /* 0x000f62000c1e1b00 */
[C---:B------:R-:W-:Y:S02]  /*2d90*/  IADD3 R37, PT, PT, R3.reuse, -0x600, RZ ;  /* 0xfffffa0003257810 */ /* 0x040fe40007ffe0ff */
[C---:B------:R-:W-:Y:S02]  /*2da0*/  IADD3 R39, PT, PT, R3.reuse, -0x400, RZ ;  /* 0xfffffc0003277810 */ /* 0x040fe40007ffe0ff */
[----:B------:R-:W-:Y:S01]  /*2db0*/  IADD3 R34, PT, PT, R3, -0x200, RZ ;  /* 0xfffffe0003227810 */ /* 0x000fe20007ffe0ff */
[----:B--2---:R-:W-:Y:S08]  /*2dc0*/  F2F.F32.F64 R33, R30 ;  /* 0x0000001e00217310 */ /* 0x004ff00000301000 */
[----:B---3--:R-:W0:Y:S08]  /*2dd0*/  F2F.F32.F64 R31, R28 ;  /* 0x0000001c001f7310 */ /* 0x008e300000301000 */
[----:B----4-:R-:W-:Y:S08]  /*2de0*/  F2F.F32.F64 R29, R26 ;  /* 0x0000001a001d7310 */ /* 0x010ff00000301000 */
[----:B-----5:R1:W2:Y:S08]  /*2df0*/  F2F.F32.F64 R30, R24 ;  /* 0x00000018001e7310 */ /* 0x0202b00000301000 */
[----:B------:R3:W-:Y:S01]  /*2e00*/  F2F.F32.F64 R35, R22 ;  /* 0x0000001600237310 */ /* 0x0007e20000301000 */
[----:B-1----:R-:W-:-:S07]  /*2e10*/  IMAD.WIDE.U32 R24, R37, 0x8, R14 ;  /* 0x0000000825187825 */ /* 0x002fce00078e000e */
[----:B------:R-:W1:Y:S01]  /*2e20*/  F2F.F32.F64 R27, R20 ;  /* 0x00000014001b7310 */ /* 0x000e620000301000 */
[----:B------:R-:W4:Y:S01]  /*2e30*/  LDG.E.64 R24, desc[UR14][R24.64] ;  /* 0x0000000e18187981 */ /* 0x000f22000c1e1b00 */
[----:B---3--:R-:W-:-:S06]  /*2e40*/  IMAD.WIDE.U32 R22, R39, 0x8, R14 ;  /* 0x0000000827167825 */ /* 0x008fcc00078e000e */
[----:B------:R3:W-:Y:S01]  /*2e50*/  F2F.F32.F64 R26, R12 ;  /* 0x0000000c001a7310 */ /* 0x0007e20000301000 */
[----:B------:R-:W5:Y:S07]  /*2e60*/  LDG.E.64 R22, desc[UR14][R22.64] ;  /* 0x0000000e16167981 */ /* 0x000f6e000c1e1b00 */
[----:B------:R0:W1:Y:S01]  /*2e70*/  F2F.F32.F64 R28, R10 ;  /* 0x0000000a001c7310 */ /* 0x0000620000301000 */
[----:B---3--:R-:W-:-:S07]  /*2e80*/  IMAD.WIDE.U32 R12, R37, 0x8, R16 ;  /* 0x00000008250c7825 */ /* 0x008fce00078e0010 */
[----:B------:R3:W-:Y:S01]  /*2e90*/  F2F.F32.F64 R21, R8 ;  /* 0x0000000800157310 */ /* 0x0007e20000301000 */
[----:B------:R-:W2:Y:S01]  /*2ea0*/  LDG.E.64 R12, desc[UR14][R12.64] ;  /* 0x0000000e0c0c7981 */ /* 0x000ea2000c1e1b00 */
[----:B0-----:R-:W-:-:S06]  /*2eb0*/  IMAD.WIDE.U32 R10, R39, 0x8, R16 ;  /* 0x00000008270a7825 */ /* 0x001fcc00078e0010 */
[----:B------:R-:W2:Y:S01]  /*2ec0*/  LDG.E.64 R10, desc[UR14][R10.64] ;  /* 0x0000000e0a0a7981 */ /* 0x000ea2000c1e1b00 */
[C---:B---3--:R-:W-:Y:S01]  /*2ed0*/  IMAD.WIDE.U32 R8, R34.reuse, 0x8, R14 ;  /* 0x0000000822087825 */ /* 0x048fe200078e000e */
[----:B------:R0:W3:Y:S05]  /*2ee0*/  F2F.F32.F64 R20, R18 ;  /* 0x0000001200147310 */ /* 0x0000ea0000301000 */
[----:B------:R-:W3:Y:S01]  /*2ef0*/  LDG.E.64 R8, desc[UR14][R8.64] ;  /* 0x0000000e08087981 */ /* 0x000ee2000c1e1b00 */
[----:B0-----:R-:W-:-:S06]  /*2f00*/  IMAD.WIDE.U32 R18, R34, 0x8, R16 ;  /* 0x0000000822127825 */ /* 0x001fcc00078e0010 */
[----:B------:R-:W3:Y:S01]  /*2f10*/  LDG.E.64 R18, desc[UR14][R18.64] ;  /* 0x0000000e12127981 */ /* 0x000ee2000c1e1b00 */
[----:B------:R-:W-:Y:S01]  /*2f20*/  FFMA R32, R33, R31, R32 ;  /* 0x0000001f21207223 */ /* 0x000fe20000000020 */
[C---:B------:R-:W-:Y:S01]  /*2f30*/  IADD3 R31, PT, PT, R3.reuse, 0x200, RZ ;  /* 0x00000200031f7810 */ /* 0x040fe20007ffe0ff */
[----:B----4-:R-:W-:Y:S08]  /*2f40*/  F2F.F32.F64 R24, R24 ;  /* 0x0000001800187310 */ /* 0x010ff00000301000 */
[----:B-----5:R-:W-:Y:S08]  /*2f50*/  F2F.F32.F64 R22, R22 ;  /* 0x0000001600167310 */ /* 0x020ff00000301000 */
[----:B--2---:R0:W2:Y:S08]  /*2f60*/  F2F.F32.F64 R25, R12 ;  /* 0x0000000c00197310 */ /* 0x0040b00000301000 */
[----:B------:R4:W5:Y:S01]  /*2f70*/  F2F.F32.F64 R23, R10 ;  /* 0x0000000a00177310 */ /* 0x0009620000301000 */
[----:B0-----:R-:W-:-:S07]  /*2f80*/  IMAD.WIDE.U32 R12, R3, 0x8, R14 ;  /* 0x00000008030c7825 */ /* 0x001fce00078e000e */
[----:B---3--:R0:W-:Y:S01]  /*2f90*/  F2F.F32.F64 R33, R8 ;  /* 0x0000000800217310 */ /* 0x0081e20000301000 */
[----:B------:R-:W3:Y:S01]  /*2fa0*/  LDG.E.64 R12, desc[UR14][R12.64] ;  /* 0x0000000e0c0c7981 */ /* 0x000ee2000c1e1b00 */
[----:B----4-:R-:W-:-:S06]  /*2fb0*/  IMAD.WIDE.U32 R10, R3, 0x8, R16 ;  /* 0x00000008030a7825 */ /* 0x010fcc00078e0010 */
[----:B------:R-:W4:Y:S01]  /*2fc0*/  LDG.E.64 R10, desc[UR14][R10.64] ;  /* 0x0000000e0a0a7981 */ /* 0x000f22000c1e1b00 */
[C---:B0-----:R-:W-:Y:S01]  /*2fd0*/  IMAD.WIDE.U32 R8, R31.reuse, 0x8, R14 ;  /* 0x000000081f087825 */ /* 0x041fe200078e000e */
[----:B------:R0:W5:Y:S05]  /*2fe0*/  F2F.F32.F64 R34, R18 ;  /* 0x0000001200227310 */ /* 0x00016a0000301000 */
[----:B------:R-:W2:Y:S01]  /*2ff0*/  LDG.E.64 R8, desc[UR14][R8.64] ;  /* 0x0000000e08087981 */ /* 0x000ea2000c1e1b00 */
[----:B0-----:R-:W-:-:S06]  /*3000*/  IMAD.WIDE.U32 R18, R31, 0x8, R16 ;  /* 0x000000081f127825 */ /* 0x001fcc00078e0010 */
[----:B------:R-:W5:Y:S01]  /*3010*/  LDG.E.64 R18, desc[UR14][R18.64] ;  /* 0x0000000e12127981 */ /* 0x000f62000c1e1b00 */
[----:B------:R-:W-:Y:S01]  /*3020*/  FFMA R30, R29, R30, R32 ;  /* 0x0000001e1d1e7223 */ /* 0x000fe20000000020 */
[----:B------:R-:W-:-:S03]  /*3030*/  IADD3 R37, PT, PT, R3, 0x400, RZ ;  /* 0x0000040003257810 */ /* 0x000fc60007ffe0ff */
[----:B-1----:R-:W-:Y:S01]  /*3040*/  FFMA R35, R35, R27, R30 ;  /* 0x0000001b23237223 */ /* 0x002fe2000000001e */
[----:B------:R-:W-:Y:S01]  /*3050*/  IADD3 R27, PT, PT, R3, 0x600, RZ ;  /* 0x00000600031b7810 */ /* 0x000fe20007ffe0ff */
[----:B---3--:R0:W-:Y:S08]  /*3060*/  F2F.F32.F64 R31, R12 ;  /* 0x0000000c001f7310 */ /* 0x0081f00000301000 */
[----:B----4-:R1:W3:Y:S01]  /*3070*/  F2F.F32.F64 R32, R10 ;  /* 0x0000000a00207310 */ /* 0x0102e20000301000 */
[----:B0-----:R-:W-:-:S07]  /*3080*/  IMAD.WIDE.U32 R12, R37, 0x8, R14 ;  /* 0x00000008250c7825 */ /* 0x001fce00078e000e */
[----:B--2---:R0:W-:Y:S01]  /*3090*/  F2F.F32.F64 R29, R8 ;  /* 0x00000008001d7310 */ /* 0x0041e20000301000 */
[----:B------:R-:W2:Y:S01]  /*30a0*/  LDG.E.64 R12, desc[UR14][R12.64] ;  /* 0x0000000e0c0c7981 */ /* 0x000ea2000c1e1b00 */
[----:B-1----:R-:W-:-:S06]  /*30b0*/  IMAD.WIDE.U32 R10, R37, 0x8, R16 ;  /* 0x00000008250a7825 */ /* 0x002fcc00078e0010 */
[----:B------:R-:W4:Y:S01]  /*30c0*/  LDG.E.64 R10, desc[UR14][R10.64] ;  /* 0x0000000e0a0a7981 */ /* 0x000f22000c1e1b00 */
[C---:B0-----:R-:W-:Y:S01]  /*30d0*/  IMAD.WIDE.U32 R8, R27.reuse, 0x8, R14 ;  /* 0x000000081b087825 */ /* 0x041fe200078e000e */
[----:B-----5:R0:W1:Y:S05]  /*30e0*/  F2F.F32.F64 R30, R18 ;  /* 0x00000012001e7310 */ /* 0x02006a0000301000 */
[----:B------:R-:W5:Y:S01]  /*30f0*/  LDG.E.64 R8, desc[UR14][R8.64] ;  /* 0x0000000e08087981 */ /* 0x000f62000c1e1b00 */
[----:B0-----:R-:W-:-:S06]  /*3100*/  IMAD.WIDE.U32 R18, R27, 0x8, R16 ;  /* 0x000000081b127825 */ /* 0x001fcc00078e0010 */
[----:B------:R-:W3:Y:S01]  /*3110*/  LDG.E.64 R18, desc[UR14][R18.64] ;  /* 0x0000000e12127981 */ /* 0x000ee2000c1e1b00 */
[----:B------:R-:W-:Y:S01]  /*3120*/  FFMA R26, R26, R28, R35 ;  /* 0x0000001c1a1a7223 */ /* 0x000fe20000000023 */
[----:B------:R-:W-:Y:S01]  /*3130*/  IADD3 R35, PT, PT, R3, 0x800, RZ ;  /* 0x0000080003237810 */ /* 0x000fe20007ffe0ff */
[----:B--2---:R0:W-:Y:S08]  /*3140*/  F2F.F32.F64 R27, R12 ;  /* 0x0000000c001b7310 */ /* 0x0041f00000301000 */
[----:B----4-:R2:W4:Y:S01]  /*3150*/  F2F.F32.F64 R28, R10 ;  /* 0x0000000a001c7310 */ /* 0x0105220000301000 */
[----:B0-----:R-:W-:-:S07]  /*3160*/  FFMA R12, R21, R20, R26 ;  /* 0x00000014150c7223 */ /* 0x001fce000000001a */
[----:B-----5:R0:W-:Y:S01]  /*3170*/  F2F.F32.F64 R13, R8 ;  /* 0x00000008000d7310 */ /* 0x0201e20000301000 */
[----:B--2---:R-:W-:-:S06]  /*3180*/  IMAD.WIDE.U32 R10, R35, 0x8, R14 ;  /* 0x00000008230a7825 */ /* 0x004fcc00078e000e */
[----:B------:R-:W2:Y:S01]  /*3190*/  LDG.E.64 R10, desc[UR14][R10.64] ;  /* 0x0000000e0a0a7981 */ /* 0x000ea2000c1e1b00 */
[----:B0-----:R-:W-:Y:S01]  /*31a0*/  IMAD.WIDE.U32 R8, R35, 0x8, R16 ;  /* 0x0000000823087825 */ /* 0x001fe200078e0010 */
[----:B------:R-:W-:Y:S01]  /*31b0*/  IADD3 R35, PT, PT, R3, 0xa00, RZ ;  /* 0x00000a0003237810 */ /* 0x000fe20007ffe0ff */
[----:B---3--:R0:W3:Y:S04]  /*31c0*/  F2F.F32.F64 R26, R18 ;  /* 0x00000012001a7310 */ /* 0x0080e80000301000 */
[C---:B------:R-:W-:Y:S01]  /*31d0*/  IMAD.WIDE.U32 R20, R35.reuse, 0x8, R14 ;  /* 0x0000000823147825 */ /* 0x040fe200078e000e */
[----:B------:R-:W5:Y:S03]  /*31e0*/  LDG.E.64 R8, desc[UR14][R8.64] ;  /* 0x0000000e08087981 */ /* 0x000f66000c1e1b00 */
[----:B0-----:R-:W-:-:S02]  /*31f0*/  IMAD.WIDE.U32 R18, R35, 0x8, R16 ;  /* 0x0000000823127825 */ /* 0x001fc400078e0010 */
[----:B------:R-:W4:Y:S04]  /*3200*/  LDG.E.64 R20, desc[UR14][R20.64] ;  /* 0x0000000e14147981 */ /* 0x000f28000c1e1b00 */
[----:B------:R-:W3:Y:S01]  /*3210*/  LDG.E.64 R18, desc[UR14][R18.64] ;  /* 0x0000000e12127981 */ /* 0x000ee2000c1e1b00 */
[----:B------:R-:W-:Y:S01]  /*3220*/  FFMA R25, R24, R25, R12 ;  /* 0x0000001918197223 */ /* 0x000fe2000000000c */
[C---:B------:R-:W-:Y:S02]  /*3230*/  IADD3 R35, PT, PT, R3.reuse, 0xc00, RZ ;  /* 0x00000c0003237810 */ /* 0x040fe40007ffe0ff */
[----:B------:R-:W-:Y:S01]  /*3240*/  IADD3 R24, PT, PT, R3, 0xe00, RZ ;  /* 0x00000e0003187810 */ /* 0x000fe20007ffe0ff */
[----:B--2---:R-:W-:Y:S08]  /*3250*/  F2F.F32.F64 R11, R10 ;  /* 0x0000000a000b7310 */ /* 0x004ff00000301000 */
[----:B-----5:R0:W2:Y:S08]  /*3260*/  F2F.F32.F64 R12, R8 ;  /* 0x00000008000c7310 */ /* 0x0200b00000301000 */
[----:B----4-:R4:W-:Y:S01]  /*3270*/  F2F.F32.F64 R9, R20 ;  /* 0x0000001400097310 */ /* 0x0109e20000301000 */
[----:B0-----:R-:W-:Y:S01]  /*3280*/  FFMA R8, R22, R23, R25 ;  /* 0x0000001716087223 */ /* 0x001fe20000000019 */
[----:B------:R-:W-:-:S06]  /*3290*/  IMAD.WIDE.U32 R22, R35, 0x8, R14 ;  /* 0x0000000823167825 */ /* 0x000fcc00078e000e */
[----:B---3--:R0:W3:Y:S01]  /*32a0*/  F2F.F32.F64 R10, R18 ;  /* 0x00000012000a7310 */ /* 0x0080e20000301000 */
[----:B------:R-:W5:Y:S01]  /*32b0*/  LDG.E.64 R22, desc[UR14][R22.64] ;  /* 0x0000000e16167981 */ /* 0x000f62000c1e1b00 */
[----:B----4-:R-:W-:-:S06]  /*32c0*/  IMAD.WIDE.U32 R20, R35, 0x8, R16 ;  /* 0x0000000823147825 */ /* 0x010fcc00078e0010 */
[----:B------:R-:W4:Y:S01]  /*32d0*/  LDG.E.64 R20, desc[UR14][R20.64] ;  /* 0x0000000e14147981 */ /* 0x000f22000c1e1b00 */
[----:B0-----:R-:W-:-:S04]  /*32e0*/  IMAD.WIDE.U32 R18, R24, 0x8, R14 ;  /* 0x0000000818127825 */ /* 0x001fc800078e000e */
[----:B------:R-:W-:Y:S02]  /*32f0*/  IMAD.WIDE.U32 R24, R24, 0x8, R16 ;  /* 0x0000000818187825 */ /* 0x000fe400078e0010 */
[----:B------:R-:W4:Y:S04]  /*3300*/  LDG.E.64 R18, desc[UR14][R18.64] ;  /* 0x0000000e12127981 */ /* 0x000f28000c1e1b00 */
[----:B------:R-:W4:Y:S01]  /*3310*/  LDG.E.64 R24, desc[UR14][R24.64] ;  /* 0x0000000e18187981 */ /* 0x000f22000c1e1b00 */
[----:B------:R-:W-:-:S04]  /*3320*/  FFMA R34, R33, R34, R8 ;  /* 0x0000002221227223 */ /* 0x000fc80000000008 */
[----:B------:R-:W-:-:S04]  /*3330*/  FFMA R32, R31, R32, R34 ;  /* 0x000000201f207223 */ /* 0x000fc80000000022 */
[----:B-1----:R-:W-:Y:S01]  /*3340*/  FFMA R30, R29, R30, R32 ;  /* 0x0000001e1d1e7223 */ /* 0x002fe20000000020 */
[----:B------:R-:W-:-:S03]  /*3350*/  IADD3 R4, PT, PT, R4, 0x10, RZ ;  /* 0x0000001004047810 */ /* 0x000fc60007ffe0ff */
[----:B------:R-:W-:Y:S01]  /*3360*/  FFMA R28, R27, R28, R30 ;  /* 0x0000001c1b1c7223 */ /* 0x000fe2000000001e */
[----:B------:R-:W-:-:S03]  /*3370*/  ISETP.NE.AND P0, PT, R4, RZ, PT ;  /* 0x000000ff0400720c */ /* 0x000fc60003f05270 */
[----:B------:R-:W-:-:S04]  /*3380*/  FFMA R26, R13, R26, R28 ;  /* 0x0000001a0d1a7223 */ /* 0x000fc8000000001c */
[----:B--2---:R-:W-:-:S04]  /*3390*/  FFMA R12, R11, R12, R26 ;  /* 0x0000000c0b0c7223 */ /* 0x004fc8000000001a */
[----:B---3--:R-:W-:Y:S01]  /*33a0*/  FFMA R10, R9, R10, R12 ;  /* 0x0000000a090a7223 */ /* 0x008fe2000000000c */
[----:B------:R-:W-:Y:S02]  /*33b0*/  IADD3 R7, PT, PT, R7, 0x2000, RZ ;  /* 0x0000200007077810 */ /* 0x000fe40007ffe0ff */
[----:B------:R-:W-:Y:S01]  /*33c0*/  IADD3 R3, PT, PT, R3, 0x2000, RZ ;  /* 0x0000200003037810 */ /* 0x000fe20007ffe0ff */
[----:B-----5:R-:W-:Y:S08]  /*33d0*/  F2F.F32.F64 R35, R22 ;  /* 0x0000001600237310 */ /* 0x020ff00000301000 */
[----:B----4-:R-:W0:Y:S08]  /*33e0*/  F2F.F32.F64 R8, R20 ;  /* 0x0000001400087310 */ /* 0x010e300000301000 */
[----:B------:R-:W-:Y:S08]  /*33f0*/  F2F.F32.F64 R29, R18 ;  /* 0x00000012001d7310 */ /* 0x000ff00000301000 */
[----:B------:R-:W1:Y:S01]  /*3400*/  F2F.F32.F64 R32, R24 ;  /* 0x0000001800207310 */ /* 0x000e620000301000 */
[----:B0-----:R-:W-:-:S04]  /*3410*/  FFMA R8, R35, R8, R10 ;  /* 0x0000000823087223 */ /* 0x001fc8000000000a */
[----:B-1----:R-:W-:Y:S01]  /*3420*/  FFMA R32, R29, R32, R8 ;  /* 0x000000201d207223 */ /* 0x002fe20000000008 */
[----:B------:R-:W-:Y:S06]  /*3430*/  @P0 BRA `(.L_x_194) ;  /* 0xfffffff400f00947 */ /* 0x000fec000383ffff */
[----:B------:R-:W-:Y:S05]  /*3440*/  BSYNC.RECONVERGENT B3 ;  /* 0x0000000000037941 */ /* 0x000fea0003800200 */
.L_x_193:
[----:B------:R-:W-:-:S07]  /*3450*/  IADD3 R7, PT, PT, R7, -0x1000, RZ ;  /* 0xfffff00007077810 */ /* 0x000fce0007ffe0ff */
.L_x_192:
[----:B------:R-:W-:Y:S05]  /*3460*/  BSYNC.RECONVERGENT B2 ;  /* 0x0000000000027941 */ /* 0x000fea0003800200 */
.L_x_191:
[----:B------:R-:W-:-:S13]  /*3470*/  ISETP.NE.AND P0, PT, R6, RZ, PT ;  /* 0x000000ff0600720c */ /* 0x000fda0003f05270 */
[----:B------:R-:W-:Y:S05]  /*3480*/  @!P0 BRA `(.L_x_190) ;  /* 0x0000000400fc8947 */ /* 0x000fea0003800000 */
[----:B------:R-:W-:Y:S01]  /*3490*/  ISETP.GE.U32.AND P0, PT, R6, 0x8, PT ;  /* 0x000000080600780c */ /* 0x000fe20003f06070 */
[----:B------:R-:W-:Y:S01]  /*34a0*/  BSSY.RECONVERGENT B2, `(.L_x_195) ;  /* 0x0000045000027945 */ /* 0x000fe20003800200 */
[----:B------:R-:W-:-:S04]  /*34b0*/  LOP3.LUT R3, R5, 0x7, RZ, 0xc0, !PT ;  /* 0x0000000705037812 */ /* 0x000fc800078ec0ff */
[----:B------:R-:W-:-:S07]  /*34c0*/  ISETP.NE.AND P1, PT, R3, RZ, PT ;  /* 0x000000ff0300720c */ /* 0x000fce0003f25270 */
[----:B------:R-:W-:Y:S06]  /*34d0*/  @!P0 BRA `(.L_x_196) ;  /* 0x0000000400048947 */ /* 0x000fec0003800000 */
[----:B------:R-:W-:-:S04]  /*34e0*/  IADD3 R21, PT, PT, R7, UR8, RZ ;  /* 0x0000000807157c10 */ /* 0x000fc8000fffe0ff */
[C---:B------:R-:W-:Y:S01]  /*34f0*/  IADD3 R13, PT, PT, R21.reuse, 0x200, RZ ;  /* 0x00000200150d7810 */ /* 0x040fe20007ffe0ff */
[C-C-:B------:R-:W-:Y:S01]  /*3500*/  IMAD.WIDE.U32 R24, R21.reuse, 0x8, R14.reuse ;  /* 0x0000000815187825 */ /* 0x140fe200078e000e */
[C---:B------:R-:W-:Y:S02]  /*3510*/  IADD3 R11, PT, PT, R21.reuse, 0x400, RZ ;  /* 0x00000400150b7810 */ /* 0x040fe40007ffe0ff */
[----:B------:R-:W-:Y:S01]  /*3520*/  IADD3 R9, PT, PT, R21, 0x600, RZ ;  /* 0x0000060015097810 */ /* 0x000fe20007ffe0ff */
[C---:B------:R-:W-:Y:S02]  /*3530*/  IMAD.WIDE.U32 R22, R13.reuse, 0x8, R14 ;  /* 0x000000080d167825 */ /* 0x040fe400078e000e */
[----:B------:R-:W2:Y:S02]  /*3540*/  LDG.E.64 R24, desc[UR14][R24.64] ;  /* 0x0000000e18187981 */ /* 0x000ea4000c1e1b00 */
[----:B------:R-:W-:Y:S02]  /*3550*/  IMAD.WIDE.U32 R12, R13, 0x8, R16 ;  /* 0x000000080d0c7825 */ /* 0x000fe400078e0010 */
[----:B------:R-:W3:Y:S02]  /*3560*/  LDG.E.64 R22, desc[UR14][R22.64] ;  /* 0x0000000e16167981 */ /* 0x000ee4000c1e1b00 */
[----:B------:R-:W-:-:S02]  /*3570*/  IMAD.WIDE.U32 R18, R11, 0x8, R14 ;  /* 0x000000080b127825 */ /* 0x000fc400078e000e */
[----:B------:R-:W4:Y:S02]  /*3580*/  LDG.E.64 R12, desc[UR14][R12.64] ;  /* 0x0000000e0c0c7981 */ /* 0x000f24000c1e1b00 */
[----:B------:R-:W-:Y:S02]  /*3590*/  IMAD.WIDE.U32 R10, R11, 0x8, R16 ;  /* 0x000000080b0a7825 */ /* 0x000fe400078e0010 */
[----:B------:R-:W5:Y:S02]  /*35a0*/  LDG.E.64 R18, desc[UR14][R18.64] ;  /* 0x0000000e12127981 */ /* 0x000f64000c1e1b00 */
[C---:B------:R-:W-:Y:S02]  /*35b0*/  IMAD.WIDE.U32 R36, R9.reuse, 0x8, R14 ;  /* 0x0000000809247825 */ /* 0x040fe400078e000e */
[----:B------:R-:W5:Y:S02]  /*35c0*/  LDG.E.64 R10, desc[UR14][R10.64] ;  /* 0x0000000e0a0a7981 */ /* 0x000f64000c1e1b00 */
[--C-:B------:R-:W-:Y:S01]  /*35d0*/  IMAD.WIDE.U32 R8, R9, 0x8, R16.reuse ;  /* 0x0000000809087825 */ /* 0x100fe200078e0010 */
[C---:B------:R-:W-:Y:S01]  /*35e0*/  IADD3 R27, PT, PT, R21.reuse, 0x800, RZ ;  /* 0x00000800151b7810 */ /* 0x040fe20007ffe0ff */
[----:B------:R-:W5:Y:S02]  /*35f0*/  LDG.E.64 R36, desc[UR14][R36.64] ;  /* 0x0000000e24247981 */ /* 0x000f64000c1e1b00 */
[----:B------:R-:W-:-:S02]  /*3600*/  IMAD.WIDE.U32 R34, R21, 0x8, R16 ;  /* 0x0000000815227825 */ /* 0x000fc400078e0010 */
[----:B------:R-:W5:Y:S04]  /*3610*/  LDG.E.64 R8, desc[UR14][R8.64] ;  /* 0x0000000e08087981 */ /* 0x000f68000c1e1b00 */
[----:B------:R-:W5:Y:S01]  /*3620*/  LDG.E.64 R34, desc[UR14][R34.64] ;  /* 0x0000000e22227981 */ /* 0x000f62000c1e1b00 */
[C---:B------:R-:W-:Y:S02]  /*3630*/  IADD3 R39, PT, PT, R21.reuse, 0xa00, RZ ;  /* 0x00000a0015277810 */ /* 0x040fe40007ffe0ff */
[C---:B------:R-:W-:Y:S02]  /*3640*/  IADD3 R41, PT, PT, R21.reuse, 0xc00, RZ ;  /* 0x00000c0015297810 */ /* 0x040fe40007ffe0ff */
[----:B------:R-:W-:Y:S01]  /*3650*/  IADD3 R26, PT, PT, R21, 0xe00, RZ ;  /* 0x00000e00151a7810 */ /* 0x000fe20007ffe0ff */
[----:B------:R-:W-:-:S06]  /*3660*/  IMAD.WIDE.U32 R20, R27, 0x8, R16 ;  /* 0x000000081b147825 */ /* 0x000fcc00078e0010 */
[----:B------:R-:W5:Y:S01]  /*3670*/  LDG.E.64 R20, desc[UR14][R20.64] ;  /* 0x0000000e14147981 */ /* 0x000f62000c1e1b00 */
[----:B--2---:R0:W-:Y:S02]  /*3680*/  F2F.F32.F64 R33, R24 ;  /* 0x0000001800217310 */ /* 0x0041e40000301000 */
[----:B0-----:R-:W-:-:S06]  /*3690*/  IMAD.WIDE.U32 R24, R27, 0x8, R14 ;  /* 0x000000081b187825 */ /* 0x001fcc00078e000e */
[----:B---3--:R0:W-:Y:S01]  /*36a0*/  F2F.F32.F64 R30, R22 ;  /* 0x00000016001e7310 */ /* 0x0081e20000301000 */
[----:B------:R-:W2:Y:S07]  /*36b0*/  LDG.E.64 R24, desc[UR14][R24.64] ;  /* 0x0000000e18187981 */ /* 0x000eae000c1e1b00 */
[----:B----4-:R1:W-:Y:S01]  /*36c0*/  F2F.F32.F64 R31, R12 ;  /* 0x0000000c001f7310 */ /* 0x0103e20000301000 */
[----:B0-----:R-:W-:-:S07]  /*36d0*/  IMAD.WIDE.U32 R22, R39, 0x8, R14 ;  /* 0x0000000827167825 */ /* 0x001fce00078e000e */
[----:B-----5:R0:W-:Y:S01]  /*36e0*/  F2F.F32.F64 R28, R18 ;  /* 0x00000012001c7310 */ /* 0x0201e20000301000 */
[----:B------:R-:W3:Y:S01]  /*36f0*/  LDG.E.64 R22, desc[UR14][R22.64] ;  /* 0x0000000e16167981 */ /* 0x000ee2000c1e1b00 */
[----:B-1----:R-:W-:-:S06]  /*3700*/  IMAD.WIDE.U32 R12, R39, 0x8, R16 ;  /* 0x00000008270c7825 */ /* 0x002fcc00078e0010 */
[----:B------:R1:W-:Y:S01]  /*3710*/  F2F.F32.F64 R29, R10 ;  /* 0x0000000a001d7310 */ /* 0x0003e20000301000 */
[----:B------:R-:W4:Y:S01]  /*3720*/  LDG.E.64 R12, desc[UR14][R12.64] ;  /* 0x0000000e0c0c7981 */ /* 0x000f22000c1e1b00 */
[----:B0-----:R-:W-:-:S06]  /*3730*/  IMAD.WIDE.U32 R18, R41, 0x8, R14 ;  /* 0x0000000829127825 */ /* 0x001fcc00078e000e */
[----:B------:R0:W-:Y:S01]  /*3740*/  F2F.F32.F64 R6, R8 ;  /* 0x0000000800067310 */ /* 0x0001e20000301000 */
[----:B------:R-:W5:Y:S01]  /*3750*/  LDG.E.64 R18, desc[UR14][R18.64] ;  /* 0x0000000e12127981 */ /* 0x000f62000c1e1b00 */
[----:B-1----:R-:W-:-:S06]  /*3760*/  IMAD.WIDE.U32 R10, R41, 0x8, R16 ;  /* 0x00000008290a7825 */ /* 0x002fcc00078e0010 */
[----:B------:R-:W5:Y:S01]  /*3770*/  LDG.E.64 R10, desc[UR14][R10.64] ;  /* 0x0000000e0a0a7981 */ /* 0x000f62000c1e1b00 */
[----:B0-----:R-:W-:-:S04]  /*3780*/  IMAD.WIDE.U32 R8, R26, 0x8, R14 ;  /* 0x000000081a087825 */ /* 0x001fc800078e000e */
[----:B------:R-:W-:Y:S02]  /*3790*/  IMAD.WIDE.U32 R26, R26, 0x8, R16 ;  /* 0x000000081a1a7825 */ /* 0x000fe400078e0010 */
[----:B------:R-:W5:Y:S04]  /*37a0*/  LDG.E.64 R8, desc[UR14][R8.64] ;  /* 0x0000000e08087981 */ /* 0x000f68000c1e1b00 */
[----:B------:R-:W5:Y:S01]  /*37b0*/  LDG.E.64 R26, desc[UR14][R26.64] ;  /* 0x0000000e1a1a7981 */ /* 0x000f62000c1e1b00 */
[----:B------:R-:W0:Y:S08]  /*37c0*/  F2F.F32.F64 R34, R34 ;  /* 0x0000002200227310 */ /* 0x000e300000301000 */
[----:B------:R-:W1:Y:S01]  /*37d0*/  F2F.F32.F64 R4, R36 ;  /* 0x0000002400047310 */ /* 0x000e620000301000 */
[----:B0-----:R-:W-:-:S07]  /*37e0*/  FFMA R33, R33, R34, R32 ;  /* 0x0000002221217223 */ /* 0x001fce0000000020 */
[----:B------:R-:W-:Y:S01]  /*37f0*/  F2F.F32.F64 R21, R20 ;  /* 0x0000001400157310 */ /* 0x000fe20000301000 */
[----:B------:R-:W-:-:S04]  /*3800*/  FFMA R31, R30, R31, R33 ;  /* 0x0000001f1e1f7223 */ /* 0x000fc80000000021 */
[----:B------:R-:W-:-:S04]  /*3810*/  FFMA R29, R28, R29, R31 ;  /* 0x0000001d1c1d7223 */ /* 0x000fc8000000001f */
[----:B-1----:R-:W-:Y:S01]  /*3820*/  FFMA R29, R4, R6, R29 ;  /* 0x00000006041d7223 */ /* 0x002fe2000000001d */
[----:B------:R-:W-:Y:S01]  /*3830*/  IADD3 R7, PT, PT, R7, 0x1000, RZ ;  /* 0x0000100007077810 */ /* 0x000fe20007ffe0ff */
[----:B--2---:R-:W0:Y:S08]  /*3840*/  F2F.F32.F64 R24, R24 ;  /* 0x0000001800187310 */ /* 0x004e300000301000 */
[----:B---3--:R-:W-:Y:S08]  /*3850*/  F2F.F32.F64 R22, R22 ;  /* 0x0000001600167310 */ /* 0x008ff00000301000 */
[----:B----4-:R-:W1:Y:S01]  /*3860*/  F2F.F32.F64 R13, R12 ;  /* 0x0000000c000d7310 */ /* 0x010e620000301000 */
[----:B0-----:R-:W-:-:S07]  /*3870*/  FFMA R21, R24, R21, R29 ;  /* 0x0000001518157223 */ /* 0x001fce000000001d */
[----:B-----5:R-:W-:Y:S08]  /*3880*/  F2F.F32.F64 R18, R18 ;  /* 0x0000001200127310 */ /* 0x020ff00000301000 */
[----:B------:R-:W0:Y:S01]  /*3890*/  F2F.F32.F64 R10, R10 ;  /* 0x0000000a000a7310 */ /* 0x000e220000301000 */
[----:B-1----:R-:W-:-:S07]  /*38a0*/  FFMA R21, R22, R13, R21 ;  /* 0x0000000d16157223 */ /* 0x002fce0000000015 */
[----:B------:R-:W-:Y:S08]  /*38b0*/  F2F.F32.F64 R8, R8 ;  /* 0x0000000800087310 */ /* 0x000ff00000301000 */
[----:B------:R-:W1:Y:S01]  /*38c0*/  F2F.F32.F64 R26, R26 ;  /* 0x0000001a001a7310 */ /* 0x000e620000301000 */
[----:B0-----:R-:W-:-:S04]  /*38d0*/  FFMA R21, R18, R10, R21 ;  /* 0x0000000a12157223 */ /* 0x001fc80000000015 */
[----:B-1----:R-:W-:-:S07]  /*38e0*/  FFMA R32, R8, R26, R21 ;  /* 0x0000001a08207223 */ /* 0x002fce0000000015 */
.L_x_196:
[----:B------:R-:W-:Y:S05]  /*38f0*/  BSYNC.RECONVERGENT B2 ;  /* 0x0000000000027941 */ /* 0x000fea0003800200 */
.L_x_195:
[----:B------:R-:W-:Y:S05]  /*3900*/  @!P1 BRA `(.L_x_190) ;  /* 0x0000000000dc9947 */ /* 0x000fea0003800000 */
[----:B------:R-:W-:Y:S01]  /*3910*/  ISETP.GE.U32.AND P0, PT, R3, 0x4, PT ;  /* 0x000000040300780c */ /* 0x000fe20003f06070 */
[----:B------:R-:W-:Y:S01]  /*3920*/  BSSY.RECONVERGENT B2, `(.L_x_197) ;  /* 0x0000024000027945 */ /* 0x000fe20003800200 */
[----:B------:R-:W-:-:S11]  /*3930*/  LOP3.LUT P1, RZ, R5, 0x3, RZ, 0xc0, !PT ;  /* 0x0000000305ff7812 */ /* 0x000fd6000782c0ff */
[----:B------:R-:W-:Y:S05]  /*3940*/  @!P0 BRA `(.L_x_198) ;  /* 0x0000000000848947 */ /* 0x000fea0003800000 */
[----:B------:R-:W-:-:S04]  /*3950*/  IADD3 R3, PT, PT, R7, UR8, RZ ;  /* 0x0000000807037c10 */ /* 0x000fc8000fffe0ff */
[C---:B------:R-:W-:Y:S01]  /*3960*/  IADD3 R13, PT, PT, R3.reuse, 0x200, RZ ;  /* 0x00000200030d7810 */ /* 0x040fe20007ffe0ff */
[C---:B------:R-:W-:Y:S01]  /*3970*/  IMAD.WIDE.U32 R4, R3.reuse, 0x8, R14 ;  /* 0x0000000803047825 */ /* 0x040fe200078e000e */
[----:B------:R-:W-:-:S03]  /*3980*/  IADD3 R21, PT, PT, R3, 0x400, RZ ;  /* 0x0000040003157810 */ /* 0x000fc60007ffe0ff */
[C---:B------:R-:W-:Y:S01]  /*3990*/  IMAD.WIDE.U32 R8, R3.reuse, 0x8, R16 ;  /* 0x0000000803087825 */ /* 0x040fe200078e0010 */
[----:B------:R-:W-:Y:S01]  /*39a0*/  IADD3 R3, PT, PT, R3, 0x600, RZ ;  /* 0x0000060003037810 */ /* 0x000fe20007ffe0ff */
[----:B------:R-:W2:Y:S02]  /*39b0*/  LDG.E.64 R4, desc[UR14][R4.64] ;  /* 0x0000000e04047981 */ /* 0x000ea4000c1e1b00 */
[C---:B------:R-:W-:Y:S02]  /*39c0*/  IMAD.WIDE.U32 R10, R13.reuse, 0x8, R14 ;  /* 0x000000080d0a7825 */ /* 0x040fe400078e000e */
[----:B------:R-:W3:Y:S02]  /*39d0*/  LDG.E.64 R8, desc[UR14][R8.64] ;  /* 0x0000000e08087981 */ /* 0x000ee4000c1e1b00 */
[----:B------:R-:W-:Y:S02]  /*39e0*/  IMAD.WIDE.U32 R12, R13, 0x8, R16 ;  /* 0x000000080d0c7825 */ /* 0x000fe400078e0010 */
[----:B------:R-:W4:Y:S02]  /*39f0*/  LDG.E.64 R10, desc[UR14][R10.64] ;  /* 0x0000000e0a0a7981 */ /* 0x000f24000c1e1b00 */
[----:B------:R-:W-:-:S02]  /*3a00*/  IMAD.WIDE.U32 R18, R21, 0x8, R14 ;  /* 0x0000000815127825 */ /* 0x000fc400078e000e */
[----:B------:R-:W5:Y:S02]  /*3a10*/  LDG.E.64 R12, desc[UR14][R12.64] ;  /* 0x0000000e0c0c7981 */ /* 0x000f64000c1e1b00 */
[----:B------:R-:W-:Y:S02]  /*3a20*/  IMAD.WIDE.U32 R20, R21, 0x8, R16 ;  /* 0x0000000815147825 */ /* 0x000fe400078e0010 */
[----:B------:R-:W5:Y:S02]  /*3a30*/  LDG.E.64 R18, desc[UR14][R18.64] ;  /* 0x0000000e12127981 */ /* 0x000f64000c1e1b00 */
[C---:B------:R-:W-:Y:S02]  /*3a40*/  IMAD.WIDE.U32 R22, R3.reuse, 0x8, R14 ;  /* 0x0000000803167825 */ /* 0x040fe400078e000e */
[----:B------:R-:W5:Y:S02]  /*3a50*/  LDG.E.64 R20, desc[UR14][R20.64] ;  /* 0x0000000e14147981 */ /* 0x000f64000c1e1b00 */
[----:B------:R-:W-:-:S02]  /*3a60*/  IMAD.WIDE.U32 R24, R3, 0x8, R16 ;  /* 0x0000000803187825 */ /* 0x000fc400078e0010 */
        /* <DEDUP_REMOVED lines=15> */
.L_x_198:
[----:B------:R-:W-:Y:S05]  /*3b60*/  BSYNC.RECONVERGENT B2 ;  /* 0x0000000000027941 */ /* 0x000fea0003800200 */
.L_x_197:
[----:B------:R-:W-:Y:S05]  /*3b70*/  @!P1 BRA `(.L_x_190) ;  /* 0x0000000000409947 */ /* 0x000fea0003800000 */
[----:B------:R-:W-:Y:S02]  /*3b80*/  LOP3.LUT R2, R2, 0xffff, RZ, 0xc0, !PT ;  /* 0x0000ffff02027812 */ /* 0x000fe400078ec0ff */
[----:B------:R-:W-:Y:S02]  /*3b90*/  IADD3 R7, PT, PT, R7, UR7, RZ ;  /* 0x0000000707077c10 */ /* 0x000fe4000fffe0ff */
[----:B------:R-:W-:-:S04]  /*3ba0*/  LEA.HI R2, R2, 0x1, RZ, 0x17 ;  /* 0x0000000102027811 */ /* 0x000fc800078fb8ff */
[----:B------:R-:W-:-:S04]  /*3bb0*/  LOP3.LUT R2, R2, 0x3, RZ, 0xc0, !PT ;  /* 0x0000000302027812 */ /* 0x000fc800078ec0ff */
[----:B------:R-:W-:-:S07]  /*3bc0*/  IADD3 R6, PT, PT, -R2, RZ, RZ ;  /* 0x000000ff02067210 */ /* 0x000fce0007ffe1ff */
.L_x_199:
[----:B------:R-:W-:-:S04]  /*3bd0*/  IMAD.WIDE.U32 R2, R7, 0x8, R14 ;  /* 0x0000000807027825 */ /* 0x000fc800078e000e */
[C---:B------:R-:W-:Y:S02]  /*3be0*/  IMAD.WIDE.U32 R4, R7.reuse, 0x8, R16 ;  /* 0x0000000807047825 */ /* 0x040fe400078e0010 */
        /* <DEDUP_REMOVED lines=9> */
.L_x_190:
[----:B------:R-:W-:Y:S05]  /*3c80*/  BSYNC.RECONVERGENT B1 ;  /* 0x0000000000017941 */ /* 0x000fea0003800200 */
.L_x_187:
        /* <DEDUP_REMOVED lines=32> */
[----:B------:R-:W1:Y:S04]  /*3e90*/  LDS.128 R8, [UR4+0x20] ;  /* 0x00002004ff087984 */ /* 0x000e680008000c00 */
[----:B--2---:R-:W2:Y:S04]  /*3ea0*/  LDS.128 R4, [UR4+0x30] ;  /* 0x00003004ff047984 */ /* 0x004ea80008000c00 */
        /* <DEDUP_REMOVED lines=16> */
.L_x_186:
[----:B------:R-:W-:Y:S05]  /*3fb0*/  BSYNC.RECONVERGENT B0 ;  /* 0x0000000000007941 */ /* 0x000fea0003800200 */
.L_x_170:
[----:B------:R-:W-:Y:S05]  /*3fc0*/  @P0 EXIT ;  /* 0x000000000000094d */ /* 0x000fea0003800000 */
[----:B------:R-:W3:Y:S02]  /*3fd0*/  LDCU.64 UR4, c[0x0][0x398] ;  /* 0x00007300ff0477ac */ /* 0x000ee40008000a00 */
[----:B---3--:R-:W-:-:S06]  /*3fe0*/  UIMAD.WIDE.U32 UR4, UR13, 0x4, UR4 ;  /* 0x000000040d0478a5 */ /* 0x008fcc000f8e0004 */
[----:B-12---:R-:W-:Y:S02]  /*3ff0*/  MOV R4, UR4 ;  /* 0x0000000400047c02 */ /* 0x006fe40008000f00 */
[----:B0-----:R-:W-:-:S05]  /*4000*/  MOV R5, UR5 ;  /* 0x0000000500057c02 */ /* 0x001fca0008000f00 */
[----:B------:R-:W-:Y:S01]  /*4010*/  STG.E desc[UR14][R4.64], R2 ;  /* 0x0000000204007986 */ /* 0x000fe2000c10190e */
[----:B------:R-:W-:Y:S05]  /*4020*/  EXIT ;  /* 0x000000000000794d */ /* 0x000fea0003800000 */
.L_x_200:
        /* <DEDUP_REMOVED lines=13> */
.L_x_308:


//--------------------- .text._ZN3cub18CUB_300001_SM_10006detail6reduce28DeviceReduceSingleTileKernelINS2_10policy_hubIfjN4cuda3std3__44plusIfEEE10Policy1000EN6thrust24THRUST_300001_SM_1000_NS18transform_iteratorINSD_12zip_functionINS7_10multipliesIfEEEENSD_12zip_iteratorINS7_5tupleIJNSD_6detail15normal_iteratorINSD_10device_ptrIdEEEESP_EEEEENSD_11use_defaultESS_EEPfjS9_ffNS7_10__identityEEEvT0_T1_T2_T3_T4_T6_ --------------------------
	.section	.text._ZN3cub18CUB_300001_SM_10006detail6reduce28DeviceReduceSingleTileKernelINS2_10policy_hubIfjN4cuda3std3__44plusIfEEE10Policy1000EN6thrust24THRUST_300001_SM_1000_NS18transform_iteratorINSD_12zip_functionINS7_10multipliesIfEEEENSD_12zip_iteratorINS7_5tupleIJNSD_6detail15normal_iteratorINSD_10device_ptrIdEEEESP_EEEEENSD_11use_defaultESS_EEPfjS9_ffNS7_10__identityEEEvT0_T1_T2_T3_T4_T6_,"ax",@progbits
	.align	128
        .global         _ZN3cub18CUB_300001_SM_10006detail6reduce28DeviceReduceSingleTileKernelINS2_10policy_hubIfjN4cuda3std3__44plusIfEEE10Policy1000EN6thrust24THRUST_300001_SM_1000_NS18transform_iteratorINSD_12zip_functionINS7_10multipliesIfEEEENSD_12zip_iteratorINS7_5tupleIJNSD_6detail15normal_iteratorINSD_10device_ptrIdEEEESP_EEEEENSD_11use_defaultESS_EEPfjS9_ffNS7_10__identityEEEvT0_T1_T2_T3_T4_T6_
        .type           _ZN3cub18CUB_300001_SM_10006detail6reduce28DeviceReduceSingleTileKernelINS2_10policy_hubIfjN4cuda3std3__44plusIfEEE10Policy1000EN6thrust24THRUST_300001_SM_1000_NS18transform_iteratorINSD_12zip_functionINS7_10multipliesIfEEEENSD_12zip_iteratorINS7_5tupleIJNSD_6detail15normal_iteratorINSD_10device_ptrIdEEEESP_EEEEENSD_11use_defaultESS_EEPfjS9_ffNS7_10__identityEEEvT0_T1_T2_T3_T4_T6_,@function
        .size           _ZN3cub18CUB_300001_SM_10006detail6reduce28DeviceReduceSingleTileKernelINS2_10policy_hubIfjN4cuda3std3__44plusIfEEE10Policy1000EN6thrust24THRUST_300001_SM_1000_NS18transform_iteratorINSD_12zip_functionINS7_10multipliesIfEEEENSD_12zip_iteratorINS7_5tupleIJNSD_6detail15normal_iteratorINSD_10device_ptrIdEEEESP_EEEEENSD_11use_defaultESS_EEPfjS9_ffNS7_10__identityEEEvT0_T1_T2_T3_T4_T6_,(.L_x_309 - _ZN3cub18CUB_300001_SM_10006detail6reduce28DeviceReduceSingleTileKernelINS2_10policy_hubIfjN4cuda3std3__44plusIfEEE10Policy1000EN6thrust24THRUST_300001_SM_1000_NS18transform_iteratorINSD_12zip_functionINS7_10multipliesIfEEEENSD_12zip_iteratorINS7_5tupleIJNSD_6detail15normal_iteratorINSD_10device_ptrIdEEEESP_EEEEENSD_11use_defaultESS_EEPfjS9_ffNS7_10__identityEEEvT0_T1_T2_T3_T4_T6_)
        .other          _ZN3cub18CUB_300001_SM_10006detail6reduce28DeviceReduceSingleTileKernelINS2_10policy_hubIfjN4cuda3std3__44plusIfEEE10Policy1000EN6thrust24THRUST_300001_SM_1000_NS18transform_iteratorINSD_12zip_functionINS7_10multipliesIfEEEENSD_12zip_iteratorINS7_5tupleIJNSD_6detail15normal_iteratorINSD_10device_ptrIdEEEESP_EEEEENSD_11use_defaultESS_EEPfjS9_ffNS7_10__identityEEEvT0_T1_T2_T3_T4_T6_,@"STO_CUDA_ENTRY STV_DEFAULT"
_ZN3cub18CUB_300001_SM_10006detail6reduce28DeviceReduceSingleTileKernelINS2_10policy_hubIfjN4cuda3std3__44plusIfEEE10Policy1000EN6thrust24THRUST_300001_SM_1000_NS18transform_iteratorINSD_12zip_functionINS7_10multipliesIfEEEENSD_12zip_iteratorINS7_5tupleIJNSD_6detail15normal_iteratorINSD_10device_ptrIdEEEESP_EEEEENSD_11use_defaultESS_EEPfjS9_ffNS7_10__identityEEEvT0_T1_T2_T3_T4_T6_:
.text._ZN3cub18CUB_300001_SM_10006detail6reduce28DeviceReduceSingleTileKernelINS2_10policy_hubIfjN4cuda3std3__44plusIfEEE10Policy1000EN6thrust24THRUST_300001_SM_1000_NS18transform_iteratorINSD_12zip_functionINS7_10multipliesIfEEEENSD_12zip_iteratorINS7_5tupleIJNSD_6detail15normal_iteratorINSD_10device_ptrIdEEEESP_EEEEENSD_11use_defaultESS_EEPfjS9_ffNS7_10__identityEEEvT0_T1_T2_T3_T4_T6_:
        /* <DEDUP_REMOVED lines=13> */
.L_x_201:
[----:B------:R-:W-:Y:S01]  /*00d0*/  ISETP.GT.U32.AND P0, PT, R2, 0x1fff, PT ;  /* 0x00001fff0200780c */ /* 0x000fe20003f04070 */
[----:B------:R-:W-:-:S12]  /*00e0*/  BSSY.RECONVERGENT B0, `(.L_x_202) ;  /* 0x0000387000007945 */ /* 0x000fd80003800200 */
[----:B------:R-:W-:Y:S05]  /*00f0*/  @P0 BRA `(.L_x_203) ;  /* 0x0000001400c00947 */ /* 0x000fea0003800000 */
[----:B------:R-:W0:Y:S01]  /*0100*/  S2R R3, SR_TID.X ;  /* 0x0000000000037919 */ /* 0x000e220000002100 */
[----:B------:R-:W-:Y:S01]  /*0110*/  BSSY.RECONVERGENT B1, `(.L_x_204) ;  /* 0x000000f000017945 */ /* 0x000fe20003800200 */
[----:B------:R-:W-:Y:S01]  /*0120*/  HFMA2 R74, -RZ, RZ, 0, 0 ;  /* 0x00000000ff4a7431 */ /* 0x000fe200000001ff */
[----:B0-----:R-:W-:Y:S02]  /*0130*/  ISETP.GE.U32.AND P0, PT, R3, R2, PT ;  /* 0x000000020300720c */ /* 0x001fe40003f06070 */
[----:B------:R-:W-:-:S11]  /*0140*/  MOV R73, R3 ;  /* 0x0000000300497202 */ /* 0x000fd60000000f00 */
        /* <DEDUP_REMOVED lines=11> */
.L_x_205:
[----:B------:R-:W-:Y:S05]  /*0200*/  BSYNC.RECONVERGENT B1 ;  /* 0x0000000000017941 */ /* 0x000fea0003800200 */
.L_x_204:
[----:B------:R-:W-:Y:S01]  /*0210*/  ISETP.GE.U32.AND P0, PT, R73, R2, PT ;  /* 0x000000024900720c */ /* 0x000fe20003f06070 */
[----:B------:R-:W-:-:S12]  /*0220*/  BSSY.RECONVERGENT B1, `(.L_x_206) ;  /* 0x00000db000017945 */ /* 0x000fd80003800200 */
[----:B------:R-:W-:Y:S05]  /*0230*/  @P0 BRA `(.L_x_207) ;  /* 0x0000000c00640947 */ /* 0x000fea0003800000 */
[----:B------:R-:W-:Y:S01]  /*0240*/  LOP3.LUT R5, RZ, R73, RZ, 0x33, !PT ;  /* 0x00000049ff057212 */ /* 0x000fe200078e33ff */
[----:B------:R-:W-:Y:S03]  /*0250*/  BSSY.RECONVERGENT B2, `(.L_x_208) ;  /* 0x0000069000027945 */ /* 0x000fe60003800200 */
[----:B------:R-:W-:-:S04]  /*0260*/  IADD3 R5, PT, PT, R5, R2, RZ ;  /* 0x0000000205057210 */ /* 0x000fc80007ffe0ff */
        /* <DEDUP_REMOVED lines=14> */
.L_x_210:
[----:B------:R-:W-:Y:S01]  /*0350*/  MOV R5, R11 ;  /* 0x0000000b00057202 */ /* 0x000fe20000000f00 */
        /* <DEDUP_REMOVED lines=35> */
[----:B-1----:R-:W-:Y:S02]  /*0590*/  IADD3 R6, P3, PT, R6, 0x10000, RZ ;  /* 0x0001000006067810 */ /* 0x002fe40007f7e0ff */
[----:B------:R-:W-:Y:S02]  /*05a0*/  IADD3 R73, PT, PT, R73, 0x2000, RZ ;  /* 0x0000200049497810 */ /* 0x000fe40007ffe0ff */
        /* <DEDUP_REMOVED lines=48> */
[----:B------:R-:W-:-:S03]  /*08b0*/  IADD3.X R11, PT, PT, RZ, R5, RZ, P2, !PT ;  /* 0x00000005ff0b7210 */ /* 0x000fc600017fe4ff */
[----:B-1----:R-:W-:Y:S01]  /*08c0*/  FFMA R74, R68, R70, R9 ;  /* 0x00000046444a7223 */ /* 0x002fe20000000009 */
[----:B------:R-:W-:Y:S06]  /*08d0*/  @P1 BRA `(.L_x_210) ;  /* 0xfffffff8009c1947 */ /* 0x000fec000383ffff */
.L_x_209:
[----:B------:R-:W-:Y:S05]  /*08e0*/  BSYNC.RECONVERGENT B2 ;  /* 0x0000000000027941 */ /* 0x000fea0003800200 */
.L_x_208:
        /* <DEDUP_REMOVED lines=8> */
[----:B0-----:R-:W-:-:S05]  /*0970*/  IMAD.WIDE.U32 R8, R73, 0x8, R8 ;  /* 0x0000000849087825 */ /* 0x001fca00078e0008 */
[----:B------:R-:W2:Y:S01]  /*0980*/  LDG.E.64 R12, desc[UR6][R8.64] ;  /* 0x00000006080c7981 */ /* 0x000ea2000c1e1b00 */
[----:B-1----:R-:W-:-:S03]  /*0990*/  IMAD.WIDE.U32 R10, R73, 0x8, R10 ;  /* 0x00000008490a7825 */ /* 0x002fc600078e000a */
        /* <DEDUP_REMOVED lines=40> */
.L_x_212:
[----:B------:R-:W-:Y:S05]  /*0c20*/  BSYNC.RECONVERGENT B2 ;  /* 0x0000000000027941 */ /* 0x000fea0003800200 */
.L_x_211:
        /* <DEDUP_REMOVED lines=31> */
.L_x_214:
[----:B------:R-:W-:Y:S05]  /*0e20*/  BSYNC.RECONVERGENT B2 ;  /* 0x0000000000027941 */ /* 0x000fea0003800200 */
.L_x_213:
[----:B------:R-:W-:Y:S05]  /*0e30*/  @!P1 BRA `(.L_x_207) ;  /* 0x0000000000649947 */ /* 0x000fea0003800000 */
[----:B------:R-:W0:Y:S01]  /*0e40*/  LDC.64 R4, c[0x0][0x388] ;  /* 0x0000e200ff047b82 */ /* 0x000e220000000a00 */
[----:B------:R-:W-:-:S07]  /*0e50*/  IADD3 R0, PT, PT, -R0, RZ, RZ ;  /* 0x000000ff00007210 */ /* 0x000fce0007ffe1ff */
[----:B------:R-:W1:Y:S01]  /*0e60*/  LDC.64 R6, c[0x0][0x380] ;  /* 0x0000e000ff067b82 */ /* 0x000e620000000a00 */
[----:B0-----:R-:W-:-:S03]  /*0e70*/  IMAD.WIDE.U32 R4, R73, 0x8, R4 ;  /* 0x0000000849047825 */ /* 0x001fc600078e0004 */
[----:B------:R-:W-:Y:S02]  /*0e80*/  MOV R12, R4 ;  /* 0x00000004000c7202 */ /* 0x000fe40000000f00 */
[----:B------:R-:W-:Y:S01]  /*0e90*/  MOV R13, R5 ;  /* 0x00000005000d7202 */ /* 0x000fe20000000f00 */
[----:B-1----:R-:W-:-:S03]  /*0ea0*/  IMAD.WIDE.U32 R6, R73, 0x8, R6 ;  /* 0x0000000849067825 */ /* 0x002fc600078e0006 */
[----:B------:R-:W-:Y:S02]  /*0eb0*/  MOV R10, R6 ;  /* 0x00000006000a7202 */ /* 0x000fe40000000f00 */
[----:B------:R-:W-:-:S07]  /*0ec0*/  MOV R11, R7 ;  /* 0x00000007000b7202 */ /* 0x000fce0000000f00 */
.L_x_215:
[----:B------:R-:W-:Y:S02]  /*0ed0*/  MOV R4, R10 ;  /* 0x0000000a00047202 */ /* 0x000fe40000000f00 */
[----:B------:R-:W-:Y:S02]  /*0ee0*/  MOV R5, R11 ;  /* 0x0000000b00057202 */ /* 0x000fe40000000f00 */
[----:B------:R-:W-:Y:S02]  /*0ef0*/  MOV R6, R12 ;  /* 0x0000000c00067202 */ /* 0x000fe40000000f00 */
[----:B------:R-:W-:Y:S02]  /*0f00*/  MOV R7, R13 ;  /* 0x0000000d00077202 */ /* 0x000fe40000000f00 */
[----:B------:R-:W2:Y:S04]  /*0f10*/  LDG.E.64 R4, desc[UR6][R4.64] ;  /* 0x0000000604047981 */ /* 0x000ea8000c1e1b00 */
[----:B------:R-:W3:Y:S01]  /*0f20*/  LDG.E.64 R6, desc[UR6][R6.64] ;  /* 0x0000000606067981 */ /* 0x000ee2000c1e1b00 */
[----:B------:R-:W-:-:S02]  /*0f30*/  IADD3 R0, PT, PT, R0, 0x1, RZ ;  /* 0x0000000100007810 */ /* 0x000fc40007ffe0ff */
[----:B------:R-:W-:Y:S02]  /*0f40*/  IADD3 R12, P1, PT, R12, 0x1000, RZ ;  /* 0x000010000c0c7810 */ /* 0x000fe40007f3e0ff */
[----:B------:R-:W-:Y:S02]  /*0f50*/  ISETP.NE.AND P0, PT, R0, RZ, PT ;  /* 0x000000ff0000720c */ /* 0x000fe40003f05270 */
[----:B------:R-:W-:Y:S02]  /*0f60*/  IADD3 R10, P2, PT, R10, 0x1000, RZ ;  /* 0x000010000a0a7810 */ /* 0x000fe40007f5e0ff */
[----:B------:R-:W-:Y:S02]  /*0f70*/  IADD3.X R13, PT, PT, RZ, R13, RZ, P1, !PT ;  /* 0x0000000dff0d7210 */ /* 0x000fe40000ffe4ff */
[----:B------:R-:W-:Y:S01]  /*0f80*/  IADD3.X R11, PT, PT, RZ, R11, RZ, P2, !PT ;  /* 0x0000000bff0b7210 */ /* 0x000fe200017fe4ff */
[----:B--2---:R-:W-:Y:S08]  /*0f90*/  F2F.F32.F64 R9, R4 ;  /* 0x0000000400097310 */ /* 0x004ff00000301000 */
[----:B---3--:R-:W0:Y:S02]  /*0fa0*/  F2F.F32.F64 R8, R6 ;  /* 0x0000000600087310 */ /* 0x008e240000301000 */
[----:B0-----:R-:W-:Y:S01]  /*0fb0*/  FFMA R74, R9, R8, R74 ;  /* 0x00000008094a7223 */ /* 0x001fe2000000004a */
[----:B------:R-:W-:Y:S06]  /*0fc0*/  @P0 BRA `(.L_x_215) ;  /* 0xfffffffc00c00947 */ /* 0x000fec000383ffff */
.L_x_207:
[----:B------:R-:W-:Y:S05]  /*0fd0*/  BSYNC.RECONVERGENT B1 ;  /* 0x0000000000017941 */ /* 0x000fea0003800200 */
.L_x_206:
[----:B------:R-:W-:-:S13]  /*0fe0*/  ISETP.GE.U32.AND P0, PT, R2, 0x200, PT ;  /* 0x000002000200780c */ /* 0x000fda0003f06070 */
        /* <DEDUP_REMOVED lines=34> */
[----:B-1----:R-:W1:Y:S04]  /*1210*/  LDS.128 R4, [UR4+0x20] ;  /* 0x00002004ff047984 */ /* 0x002e680008000c00 */
        /* <DEDUP_REMOVED lines=18> */
.L_x_216:
[----:B------:R-:W0:Y:S01]  /*1340*/  S2R R6, SR_LANEID ;  /* 0x0000000000067919 */ /* 0x000e220000000000 */
[----:B------:R-:W-:-:S04]  /*1350*/  LOP3.LUT R0, R3, 0x3e0, RZ, 0xc0, !PT ;  /* 0x000003e003007812 */ /* 0x000fc800078ec0ff */
[----:B------:R-:W-:Y:S02]  /*1360*/  IADD3 R5, PT, PT, R0, 0x20, RZ ;  /* 0x0000002000057810 */ /* 0x000fe40007ffe0ff */
[----:B------:R-:W-:Y:S02]  /*1370*/  LOP3.LUT R7, RZ, R0, RZ, 0x33, !PT ;  /* 0x00000000ff077212 */ /* 0x000fe400078e33ff */
[-C--:B------:R-:W-:Y:S02]  /*1380*/  ISETP.GT.U32.AND P0, PT, R5, R2.reuse, PT ;  /* 0x000000020500720c */ /* 0x080fe40003f04070 */
        /* <DEDUP_REMOVED lines=35> */
[C---:B------:R-:W-:Y:S02]  /*15c0*/  ISETP.GT.U32.AND P2, PT, R2.reuse, 0x20, PT ;  /* 0x000000200200780c */ /* 0x040fe40003f44070 */
[C---:B------:R-:W-:Y:S02]  /*15d0*/  ISETP.GT.U32.AND P3, PT, R2.reuse, 0x40, PT ;  /* 0x000000400200780c */ /* 0x040fe40003f64070 */
[C---:B------:R-:W-:Y:S02]  /*15e0*/  ISETP.GT.U32.AND P1, PT, R2.reuse, 0x60, PT ;  /* 0x000000600200780c */ /* 0x040fe40003f24070 */
[----:B------:R-:W-:Y:S01]  /*15f0*/  ISETP.GT.U32.AND P4, PT, R2, 0xc0, PT ;  /* 0x000000c00200780c */ /* 0x000fe20003f84070 */
[----:B-1----:R-:W-:-:S09]  /*1600*/  ULEA UR4, UR5, UR4, 0x18 ;  /* 0x0000000405047291 */ /* 0x002fd2000f8ec0ff */
[----:B------:R-:W1:Y:S04]  /*1610*/  LDS.128 R16, [UR4+0x10] ;  /* 0x00001004ff107984 */ /* 0x000e680008000c00 */
[----:B0-----:R-:W0:Y:S04]  /*1620*/  LDS.128 R4, [UR4+0x20] ;  /* 0x00002004ff047984 */ /* 0x001e280008000c00 */
[----:B------:R-:W2:Y:S04]  /*1630*/  LDS.128 R8, [UR4+0x30] ;  /* 0x00003004ff087984 */ /* 0x000ea80008000c00 */
[----:B------:R-:W3:Y:S01]  /*1640*/  LDS.128 R12, [UR4+0x40] ;  /* 0x00004004ff0c7984 */ /* 0x000ee20008000c00 */
[----:B-1----:R-:W-:Y:S01]  /*1650*/  @P2 FADD R0, R0, R17 ;  /* 0x0000001100002221 */ /* 0x002fe20000000000 */
[----:B------:R-:W-:-:S03]  /*1660*/  ISETP.GT.U32.AND P2, PT, R2, 0x80, PT ;  /* 0x000000800200780c */ /* 0x000fc60003f44070 */
[----:B------:R-:W-:Y:S01]  /*1670*/  @P3 FADD R0, R0, R18 ;  /* 0x0000001200003221 */ /* 0x000fe20000000000 */
[----:B------:R-:W-:-:S03]  /*1680*/  ISETP.GT.U32.AND P3, PT, R2, 0xa0, PT ;  /* 0x000000a00200780c */ /* 0x000fc60003f64070 */
[----:B------:R-:W-:Y:S01]  /*1690*/  @P1 FADD R0, R0, R19 ;  /* 0x0000001300001221 */ /* 0x000fe20000000000 */
[----:B------:R-:W-:-:S05]  /*16a0*/  ISETP.GT.U32.AND P1, PT, R2, 0xe0, PT ;  /* 0x000000e00200780c */ /* 0x000fca0003f24070 */
[----:B0-----:R-:W-:Y:S01]  /*16b0*/  @P2 FADD R0, R0, R4 ;  /* 0x0000000400002221 */ /* 0x001fe20000000000 */
[----:B------:R-:W-:-:S03]  /*16c0*/  ISETP.GT.U32.AND P2, PT, R2, 0x100, PT ;  /* 0x000001000200780c */ /* 0x000fc60003f44070 */
[----:B------:R-:W-:Y:S01]  /*16d0*/  @P3 FADD R0, R0, R5 ;  /* 0x0000000500003221 */ /* 0x000fe20000000000 */
[----:B------:R-:W-:-:S03]  /*16e0*/  ISETP.GT.U32.AND P3, PT, R2, 0x120, PT ;  /* 0x000001200200780c */ /* 0x000fc60003f64070 */
[----:B------:R-:W-:Y:S01]  /*16f0*/  @P4 FADD R0, R0, R6 ;  /* 0x0000000600004221 */ /* 0x000fe20000000000 */
[----:B------:R-:W-:-:S03]  /*1700*/  ISETP.GT.U32.AND P4, PT, R2, 0x140, PT ;  /* 0x000001400200780c */ /* 0x000fc60003f84070 */
[----:B------:R-:W-:Y:S01]  /*1710*/  @P1 FADD R0, R0, R7 ;  /* 0x0000000700001221 */ /* 0x000fe20000000000 */
[----:B------:R-:W-:-:S03]  /*1720*/  ISETP.GT.U32.AND P1, PT, R2, 0x160, PT ;  /* 0x000001600200780c */ /* 0x000fc60003f24070 */
[----:B--2---:R-:W-:Y:S01]  /*1730*/  @P2 FADD R0, R0, R8 ;  /* 0x0000000800002221 */ /* 0x004fe20000000000 */
[----:B------:R-:W-:-:S03]  /*1740*/  ISETP.GT.U32.AND P2, PT, R2, 0x180, PT ;  /* 0x000001800200780c */ /* 0x000fc60003f44070 */
[----:B------:R-:W-:Y:S01]  /*1750*/  @P3 FADD R0, R0, R9 ;  /* 0x0000000900003221 */ /* 0x000fe20000000000 */
[----:B------:R-:W-:-:S03]  /*1760*/  ISETP.GT.U32.AND P3, PT, R2, 0x1a0, PT ;  /* 0x000001a00200780c */ /* 0x000fc60003f64070 */
[----:B------:R-:W-:Y:S01]  /*1770*/  @P4 FADD R0, R0, R10 ;  /* 0x0000000a00004221 */ /* 0x000fe20000000000 */
[----:B------:R-:W-:-:S03]  /*1780*/  ISETP.GT.U32.AND P4, PT, R2, 0x1c0, PT ;  /* 0x000001c00200780c */ /* 0x000fc60003f84070 */
[----:B------:R-:W-:Y:S01]  /*1790*/  @P1 FADD R0, R0, R11 ;  /* 0x0000000b00001221 */ /* 0x000fe20000000000 */
[----:B------:R-:W-:-:S03]  /*17a0*/  ISETP.GT.U32.AND P1, PT, R2, 0x1e0, PT ;  /* 0x000001e00200780c */ /* 0x000fc60003f24070 */
[----:B---3--:R-:W-:-:S04]  /*17b0*/  @P2 FADD R0, R0, R12 ;  /* 0x0000000c00002221 */ /* 0x008fc80000000000 */
[----:B------:R-:W-:-:S04]  /*17c0*/  @P3 FADD R0, R0, R13 ;  /* 0x0000000d00003221 */ /* 0x000fc80000000000 */
[----:B------:R-:W-:-:S04]  /*17d0*/  @P4 FADD R0, R0, R14 ;  /* 0x0000000e00004221 */ /* 0x000fc80000000000 */
[----:B------:R-:W-:Y:S01]  /*17e0*/  @P1 FADD R0, R0, R15 ;  /* 0x0000000f00001221 */ /* 0x000fe20000000000 */
[----:B------:R-:W-:Y:S06]  /*17f0*/  BRA `(.L_x_217) ;  /* 0x0000002000547947 */ /* 0x000fec0003800000 */
.L_x_203:
        /* <DEDUP_REMOVED lines=37> */
[----:B------:R-:W-:-:S04]  /*1a50*/  IADD3 R74, PT, PT, R2, -0x2000, RZ ;  /* 0xffffe000024a7810 */ /* 0x000fc80007ffe0ff */
[----:B------:R-:W-:Y:S01]  /*1a60*/  ISETP.GE.U32.AND P0, PT, R74, 0x2000, PT ;  /* 0x000020004a00780c */ /* 0x000fe20003f06070 */
[----:B--2---:R-:W-:Y:S08]  /*1a70*/  F2F.F32.F64 R62, R62 ;  /* 0x0000003e003e7310 */ /* 0x004ff00000301000 */
[----:B---3--:R-:W0:Y:S08]  /*1a80*/  F2F.F32.F64 R3, R72 ;  /* 0x0000004800037310 */ /* 0x008e300000301000 */
[----:B----4-:R-:W-:Y:S08]  /*1a90*/  F2F.F32.F64 R66, R66 ;  /* 0x0000004200427310 */ /* 0x010ff00000301000 */
[----:B-----5:R-:W1:Y:S08]  /*1aa0*/  F2F.F32.F64 R65, R64 ;  /* 0x0000004000417310 */ /* 0x020e700000301000 */
[----:B------:R-:W-:Y:S08]  /*1ab0*/  F2F.F32.F64 R56, R56 ;  /* 0x0000003800387310 */ /* 0x000ff00000301000 */
[----:B------:R-:W2:Y:S08]  /*1ac0*/  F2F.F32.F64 R53, R52 ;  /* 0x0000003400357310 */ /* 0x000eb00000301000 */
        /* <DEDUP_REMOVED lines=26> */
[----:B0-----:R-:W-:Y:S01]  /*1c70*/  FMUL R3, R62, R3 ;  /* 0x000000033e037220 */ /* 0x001fe20000400000 */
[----:B-1----:R-:W-:Y:S01]  /*1c80*/  FMUL R65, R66, R65 ;  /* 0x0000004142417220 */ /* 0x002fe20000400000 */
[----:B--2---:R-:W-:Y:S01]  /*1c90*/  FMUL R53, R56, R53 ;  /* 0x0000003538357220 */ /* 0x004fe20000400000 */
[----:B---3--:R-:W-:Y:S01]  /*1ca0*/  FMUL R51, R46, R51 ;  /* 0x000000332e337220 */ /* 0x008fe20000400000 */
[----:B----4-:R-:W-:Y:S01]  /*1cb0*/  FMUL R39, R42, R39 ;  /* 0x000000272a277220 */ /* 0x010fe20000400000 */
[----:B-----5:R-:W-:Y:S01]  /*1cc0*/  FMUL R37, R30, R37 ;  /* 0x000000251e257220 */ /* 0x020fe20000400000 */
[----:B------:R-:W-:Y:S01]  /*1cd0*/  FMUL R35, R26, R35 ;  /* 0x000000231a237220 */ /* 0x000fe20000400000 */
[----:B------:R-:W-:Y:S01]  /*1ce0*/  FMUL R33, R22, R33 ;  /* 0x0000002116217220 */ /* 0x000fe20000400000 */
[----:B------:R-:W-:Y:S01]  /*1cf0*/  FFMA R3, R60, R61, R3 ;  /* 0x0000003d3c037223 */ /* 0x000fe20000000003 */
[----:B------:R-:W-:Y:S01]  /*1d00*/  FFMA R58, R58, R55, R65 ;  /* 0x000000373a3a7223 */ /* 0x000fe20000000041 */
[----:B------:R-:W-:Y:S01]  /*1d10*/  FFMA R18, R18, R45, R53 ;  /* 0x0000002d12127223 */ /* 0x000fe20000000035 */
[----:B------:R-:W-:Y:S01]  /*1d20*/  FFMA R41, R14, R41, R51 ;  /* 0x000000290e297223 */ /* 0x000fe20000000033 */
[----:B------:R-:W-:Y:S01]  /*1d30*/  FFMA R12, R12, R29, R39 ;  /* 0x0000001d0c0c7223 */ /* 0x000fe20000000027 */
[----:B------:R-:W-:Y:S01]  /*1d40*/  FFMA R25, R16, R25, R37 ;  /* 0x0000001910197223 */ /* 0x000fe20000000025 */
[----:B------:R-:W-:Y:S01]  /*1d50*/  FFMA R10, R10, R21, R35 ;  /* 0x000000150a0a7223 */ /* 0x000fe20000000023 */
[----:B------:R-:W-:Y:S01]  /*1d60*/  FFMA R33, R8, R49, R33 ;  /* 0x0000003108217223 */ /* 0x000fe20000000021 */
[----:B------:R-:W-:Y:S01]  /*1d70*/  FADD R3, R3, R58 ;  /* 0x0000003a03037221 */ /* 0x000fe20000000000 */
[----:B------:R-:W-:Y:S01]  /*1d80*/  FADD R18, R18, R41 ;  /* 0x0000002912127221 */ /* 0x000fe20000000000 */
[----:B------:R-:W-:Y:S01]  /*1d90*/  FADD R12, R12, R25 ;  /* 0x000000190c0c7221 */ /* 0x000fe20000000000 */
[----:B------:R-:W-:-:S02]  /*1da0*/  FADD R33, R10, R33 ;  /* 0x000000210a217221 */ /* 0x000fc40000000000 */
[----:B------:R-:W-:Y:S02]  /*1db0*/  FADD R18, R3, R18 ;  /* 0x0000001203127221 */ /* 0x000fe40000000000 */
[----:B------:R-:W-:Y:S01]  /*1dc0*/  FADD R33, R12, R33 ;  /* 0x000000210c217221 */ /* 0x000fe20000000000 */
[----:B------:R-:W-:-:S03]  /*1dd0*/  HFMA2 R3, -RZ, RZ, 0, 0.0078125 ;  /* 0x00002000ff037431 */ /* 0x000fc600000001ff */
[----:B------:R-:W-:Y:S01]  /*1de0*/  FADD R72, R18, R33 ;  /* 0x0000002112487221 */ /* 0x000fe20000000000 */
[----:B------:R-:W-:Y:S06]  /*1df0*/  @!P0 BRA `(.L_x_218) ;  /* 0x0000000400848947 */ /* 0x000fec0003800000 */
[----:B------:R-:W0:Y:S01]  /*1e00*/  LDC R2, c[0x0][0x3a0] ;  /* 0x0000e800ff027b82 */ /* 0x000e220000000800 */
[----:B------:R-:W-:-:S07]  /*1e10*/  MOV R3, 0x2000 ;  /* 0x0000200000037802 */ /* 0x000fce0000000f00 */
.L_x_220:
[----:B------:R-:W-:-:S04]  /*1e20*/  IMAD.WIDE.U32 R76, R3, 0x8, R6 ;  /* 0x00000008034c7825 */ /* 0x000fc800078e0006 */
[C---:B------:R-:W-:Y:S01]  /*1e30*/  IMAD.WIDE.U32 R8, R3.reuse, 0x8, R4 ;  /* 0x0000000803087825 */ /* 0x040fe200078e0004 */
        /* <DEDUP_REMOVED lines=31> */
[----:B------:R0:W5:Y:S02]  /*2030*/  LDG.E.64 R76, desc[UR6][R8.64+0xf000] ;  /* 0x00f00006084c7981 */ /* 0x000164000c1e1b00 */
[----:B0-----:R-:W-:-:S04]  /*2040*/  IADD3 R8, PT, PT, -R3, R2, RZ ;  /* 0x0000000203087210 */ /* 0x001fc80007ffe1ff */
        /* <DEDUP_REMOVED lines=20> */
[----:B------:R-:W-:Y:S08]  /*2190*/  F2F.F32.F64 R48, R48 ;  /* 0x0000003000307310 */ /* 0x000ff00000301000 */
[----:B------:R-:W-:Y:S08]  /*21a0*/  F2F.F32.F64 R50, R50 ;  /* 0x0000003200327310 */ /* 0x000ff00000301000 */
[----:B------:R-:W-:Y:S08]  /*21b0*/  F2F.F32.F64 R52, R52 ;  /* 0x0000003400347310 */ /* 0x000ff00000301000 */
[----:B------:R-:W-:Y:S08]  /*21c0*/  F2F.F32.F64 R54, R54 ;  /* 0x0000003600367310 */ /* 0x000ff00000301000 */
[----:B------:R-:W-:Y:S08]  /*21d0*/  F2F.F32.F64 R56, R56 ;  /* 0x0000003800387310 */ /* 0x000ff00000301000 */
[----:B------:R-:W5:Y:S08]  /*21e0*/  F2F.F32.F64 R59, R58 ;  /* 0x0000003a003b7310 */ /* 0x000f700000301000 */
[----:B------:R-:W5:Y:S08]  /*21f0*/  F2F.F32.F64 R61, R60 ;  /* 0x0000003c003d7310 */ /* 0x000f700000301000 */
[----:B------:R-:W5:Y:S08]  /*2200*/  F2F.F32.F64 R63, R62 ;  /* 0x0000003e003f7310 */ /* 0x000f700000301000 */
[----:B------:R-:W5:Y:S08]  /*2210*/  F2F.F32.F64 R65, R64 ;  /* 0x0000004000417310 */ /* 0x000f700000301000 */
[----:B------:R-:W5:Y:S08]  /*2220*/  F2F.F32.F64 R67, R66 ;  /* 0x0000004200437310 */ /* 0x000f700000301000 */
        /* <DEDUP_REMOVED lines=16> */
[----:B------:R-:W-:Y:S01]  /*2330*/  F2F.F32.F64 R70, R70 ;  /* 0x0000004600467310 */ /* 0x000fe20000301000 */
[----:B------:R-:W-:Y:S01]  /*2340*/  FADD R11, R11, R18 ;  /* 0x000000120b0b7221 */ /* 0x000fe20000000000 */
[----:B------:R-:W-:Y:S01]  /*2350*/  FADD R48, R25, R48 ;  /* 0x0000003019307221 */ /* 0x000fe20000000000 */
[----:B------:R-:W-:Y:S01]  /*2360*/  FADD R33, R33, R52 ;  /* 0x0000003421217221 */ /* 0x000fe20000000000 */
[----:B------:R-:W-:-:S04]  /*2370*/  FADD R56, R41, R56 ;  /* 0x0000003829387221 */ /* 0x000fc80000000000 */
[----:B------:R-:W0:Y:S01]  /*2380*/  F2F.F32.F64 R77, R76 ;  /* 0x0000004c004d7310 */ /* 0x000e220000301000 */
[----:B------:R-:W-:Y:S01]  /*2390*/  FADD R11, R11, R48 ;  /* 0x000000300b0b7221 */ /* 0x000fe20000000000 */
[----:B------:R-:W-:-:S04]  /*23a0*/  FADD R56, R33, R56 ;  /* 0x0000003821387221 */ /* 0x000fc80000000000 */
[----:B------:R-:W-:-:S04]  /*23b0*/  FADD R11, R11, R56 ;  /* 0x000000380b0b7221 */ /* 0x000fc80000000000 */
[----:B0-----:R-:W-:Y:S01]  /*23c0*/  FFMA R72, R70, R77, R11 ;  /* 0x0000004d46487223 */ /* 0x001fe2000000000b */
[----:B------:R-:W-:Y:S06]  /*23d0*/  @!P0 BRA `(.L_x_219) ;  /* 0x0000001000908947 */ /* 0x000fec0003800000 */
[----:B------:R-:W-:-:S04]  /*23e0*/  IADD3 R3, PT, PT, R3, 0x2000, RZ ;  /* 0x0000200003037810 */ /* 0x000fc80007ffe0ff */
[----:B------:R-:W-:-:S13]  /*23f0*/  ISETP.GT.U32.AND P0, PT, R3, R74, PT ;  /* 0x0000004a0300720c */ /* 0x000fda0003f04070 */
[----:B------:R-:W-:Y:S05]  /*2400*/  @!P0 BRA `(.L_x_220) ;  /* 0xfffffff800848947 */ /* 0x000fea000383ffff */
.L_x_218:
[----:B------:R-:W-:Y:S01]  /*2410*/  IADD3 R5, PT, PT, -R3, R2, RZ ;  /* 0x0000000203057210 */ /* 0x000fe20007ffe1ff */
[----:B------:R-:W-:Y:S03]  /*2420*/  BSSY.RECONVERGENT B1, `(.L_x_219) ;  /* 0x000011f000017945 */ /* 0x000fe60003800200 */
[----:B------:R-:W-:-:S04]  /*2430*/  ISETP.GE.AND P0, PT, R0, R5, PT ;  /* 0x000000050000720c */ /* 0x000fc80003f06270 */
[----:B------:R-:W-:-:S13]  /*2440*/  ISETP.GE.U32.OR P0, PT, R3, R2, P0 ;  /* 0x000000020300720c */ /* 0x000fda0000706470 */
[----:B------:R-:W-:Y:S05]  /*2450*/  @P0 BRA `(.L_x_221) ;  /* 0x00000010006c0947 */ /* 0x000fea0003800000 */
[----:B------:R-:W-:Y:S01]  /*2460*/  LOP3.LUT R4, RZ, R0, RZ, 0x33, !PT ;  /* 0x00000000ff047212 */ /* 0x000fe200078e33ff */
[----:B------:R-:W-:Y:S03]  /*2470*/  BSSY.RECONVERGENT B2, `(.L_x_222) ;  /* 0x0000094000027945 */ /* 0x000fe60003800200 */
[----:B------:R-:W-:Y:S02]  /*2480*/  IADD3 R4, PT, PT, -R3, R2, R4 ;  /* 0x0000000203047210 */ /* 0x000fe40007ffe104 */
[----:B------:R-:W-:Y:S02]  /*2490*/  MOV R2, R0 ;  /* 0x0000000000027202 */ /* 0x000fe40000000f00 */
[C---:B------:R-:W-:Y:S02]  /*24a0*/  ISETP.GE.U32.AND P0, PT, R4.reuse, 0x1e00, PT ;  /* 0x00001e000400780c */ /* 0x040fe40003f06070 */
[----:B------:R-:W-:-:S04]  /*24b0*/  LEA.HI R4, R4, 0x1, RZ, 0x17 ;  /* 0x0000000104047811 */ /* 0x000fc800078fb8ff */
[----:B------:R-:W-:-:S07]  /*24c0*/  LOP3.LUT R5, R4, 0xf, RZ, 0xc0, !PT ;  /* 0x0000000f04057812 */ /* 0x000fce00078ec0ff */
[----:B------:R-:W-:Y:S05]  /*24d0*/  @!P0 BRA `(.L_x_223) ;  /* 0x0000000800348947 */ /* 0x000fea0003800000 */
[----:B------:R-:W-:Y:S01]  /*24e0*/  LOP3.LUT R7, R4, 0xfffff0, RZ, 0xc0, !PT ;  /* 0x00fffff004077812 */ /* 0x000fe200078ec0ff */
[----:B------:R-:W-:Y:S01]  /*24f0*/  BSSY.RECONVERGENT B3, `(.L_x_224) ;  /* 0x000008a000037945 */ /* 0x000fe20003800200 */
[C---:B------:R-:W-:Y:S02]  /*2500*/  LOP3.LUT R6, R0.reuse, 0x1000, RZ, 0xfc, !PT ;  /* 0x0000100000067812 */ /* 0x040fe400078efcff */
[----:B------:R-:W-:Y:S02]  /*2510*/  IADD3 R2, PT, PT, R0, R3, RZ ;  /* 0x0000000300027210 */ /* 0x000fe40007ffe0ff */
[----:B------:R-:W-:-:S07]  /*2520*/  IADD3 R7, PT, PT, -R7, RZ, RZ ;  /* 0x000000ff07077210 */ /* 0x000fce0007ffe1ff */
.L_x_225:
[----:B------:R-:W0:Y:S01]  /*2530*/  LDC.64 R8, c[0x0][0x380] ;  /* 0x0000e000ff087b82 */ /* 0x000e220000000a00 */
[C---:B------:R-:W-:Y:S02]  /*2540*/  IADD3 R61, PT, PT, R2.reuse, 0x200, RZ ;  /* 0x00000200023d7810 */ /* 0x040fe40007ffe0ff */
[C---:B------:R-:W-:Y:S02]  /*2550*/  IADD3 R57, PT, PT, R2.reuse, 0x400, RZ ;  /* 0x0000040002397810 */ /* 0x040fe40007ffe0ff */
[C---:B------:R-:W-:Y:S02]  /*2560*/  IADD3 R53, PT, PT, R2.reuse, 0x600, RZ ;  /* 0x0000060002357810 */ /* 0x040fe40007ffe0ff */
[C---:B------:R-:W-:Y:S01]  /*2570*/  IADD3 R49, PT, PT, R2.reuse, 0x800, RZ ;  /* 0x0000080002317810 */ /* 0x040fe20007ffe0ff */
[----:B------:R-:W1:Y:S01]  /*2580*/  LDC.64 R68, c[0x0][0x388] ;  /* 0x0000e200ff447b82 */ /* 0x000e620000000a00 */
[C---:B------:R-:W-:Y:S02]  /*2590*/  IADD3 R45, PT, PT, R2.reuse, 0xa00, RZ ;  /* 0x00000a00022d7810 */ /* 0x040fe40007ffe0ff */
[----:B------:R-:W-:-:S02]  /*25a0*/  IADD3 R41, PT, PT, R2, 0xc00, RZ ;  /* 0x00000c0002297810 */ /* 0x000fc40007ffe0ff */
[C---:B------:R-:W-:Y:S02]  /*25b0*/  IADD3 R37, PT, PT, R2.reuse, 0xe00, RZ ;  /* 0x00000e0002257810 */ /* 0x040fe40007ffe0ff */
[C---:B------:R-:W-:Y:S02]  /*25c0*/  IADD3 R33, PT, PT, R2.reuse, 0x1000, RZ ;  /* 0x0000100002217810 */ /* 0x040fe40007ffe0ff */
[C---:B------:R-:W-:Y:S02]  /*25d0*/  IADD3 R29, PT, PT, R2.reuse, 0x1200, RZ ;  /* 0x00001200021d7810 */ /* 0x040fe40007ffe0ff */
[C---:B------:R-:W-:Y:S02]  /*25e0*/  IADD3 R25, PT, PT, R2.reuse, 0x1400, RZ ;  /* 0x0000140002197810 */ /* 0x040fe40007ffe0ff */
[C---:B------:R-:W-:Y:S02]  /*25f0*/  IADD3 R21, PT, PT, R2.reuse, 0x1600, RZ ;  /* 0x0000160002157810 */ /* 0x040fe40007ffe0ff */
[C---:B------:R-:W-:Y:S01]  /*2600*/  IADD3 R19, PT, PT, R2.reuse, 0x1800, RZ ;  /* 0x0000180002137810 */ /* 0x040fe20007ffe0ff */
[C---:B0-----:R-:W-:Y:S01]  /*2610*/  IMAD.WIDE.U32 R10, R2.reuse, 0x8, R8 ;  /* 0x00000008020a7825 */ /* 0x041fe200078e0008 */
[----:B------:R-:W-:-:S03]  /*2620*/  IADD3 R17, PT, PT, R2, 0x1a00, RZ ;  /* 0x00001a0002117810 */ /* 0x000fc60007ffe0ff */
[C---:B------:R-:W-:Y:S02]  /*2630*/  IMAD.WIDE.U32 R66, R61.reuse, 0x8, R8 ;  /* 0x000000083d427825 */ /* 0x040fe400078e0008 */
[----:B------:R-:W2:Y:S02]  /*2640*/  LDG.E.64 R10, desc[UR6][R10.64] ;  /* 0x000000060a0a7981 */ /* 0x000ea4000c1e1b00 */
[--C-:B-1----:R-:W-:Y:S02]  /*2650*/  IMAD.WIDE.U32 R64, R2, 0x8, R68.reuse ;  /* 0x0000000802407825 */ /* 0x102fe400078e0044 */
        /* <DEDUP_REMOVED lines=41> */
[----:B------:R-:W-:Y:S01]  /*28f0*/  IMAD.WIDE.U32 R20, R21, 0x8, R68 ;  /* 0x0000000815147825 */ /* 0x000fe200078e0044 */
[C---:B------:R-:W-:Y:S01]  /*2900*/  IADD3 R71, PT, PT, R2.reuse, 0x1c00, RZ ;  /* 0x00001c0002477810 */ /* 0x040fe20007ffe0ff */
[----:B------:R-:W5:Y:S02]  /*2910*/  LDG.E.64 R26, desc[UR6][R26.64] ;  /* 0x000000061a1a7981 */ /* 0x000f64000c1e1b00 */
[C---:B------:R-:W-:Y:S02]  /*2920*/  IMAD.WIDE.U32 R22, R19.reuse, 0x8, R8 ;  /* 0x0000000813167825 */ /* 0x040fe400078e0008 */
[----:B------:R-:W5:Y:S02]  /*2930*/  LDG.E.64 R20, desc[UR6][R20.64] ;  /* 0x0000000614147981 */ /* 0x000f64000c1e1b00 */
[----:B------:R-:W-:Y:S01]  /*2940*/  IMAD.WIDE.U32 R18, R19, 0x8, R68 ;  /* 0x0000000813127825 */ /* 0x000fe200078e0044 */
[----:B------:R-:W-:Y:S01]  /*2950*/  IADD3 R73, PT, PT, R2, 0x1e00, RZ ;  /* 0x00001e0002497810 */ /* 0x000fe20007ffe0ff */
        /* <DEDUP_REMOVED lines=12> */
[----:B------:R-:W5:Y:S04]  /*2a20*/  LDG.E.64 R8, desc[UR6][R8.64] ;  /* 0x0000000608087981 */ /* 0x000f68000c1e1b00 */
[----:B------:R-:W5:Y:S01]  /*2a30*/  LDG.E.64 R68, desc[UR6][R68.64] ;  /* 0x0000000644447981 */ /* 0x000f62000c1e1b00 */
[----:B------:R-:W-:-:S04]  /*2a40*/  IADD3 R7, PT, PT, R7, 0x10, RZ ;  /* 0x0000001007077810 */ /* 0x000fc80007ffe0ff */
[----:B------:R-:W-:Y:S02]  /*2a50*/  ISETP.NE.AND P0, PT, R7, RZ, PT ;  /* 0x000000ff0700720c */ /* 0x000fe40003f05270 */
[----:B------:R-:W-:Y:S02]  /*2a60*/  IADD3 R6, PT, PT, R6, 0x2000, RZ ;  /* 0x0000200006067810 */ /* 0x000fe40007ffe0ff */
        /* <DEDUP_REMOVED lines=48> */
[----:B-1----:R-:W-:Y:S01]  /*2d70*/  FFMA R72, R8, R68, R11 ;  /* 0x0000004408487223 */ /* 0x002fe2000000000b */
[----:B------:R-:W-:Y:S06]  /*2d80*/  @P0 BRA `(.L_x_225) ;  /* 0xfffffff400e80947 */ /* 0x000fec000383ffff */
[----:B------:R-:W-:Y:S05]  /*2d90*/  BSYNC.RECONVERGENT B3 ;  /* 0x0000000000037941 */ /* 0x000fea0003800200 */
.L_x_224:
[----:B------:R-:W-:-:S07]  /*2da0*/  IADD3 R2, PT, PT, R6, -0x1000, RZ ;  /* 0xfffff00006027810 */ /* 0x000fce0007ffe0ff */
.L_x_223:
[----:B------:R-:W-:Y:S05]  /*2db0*/  BSYNC.RECONVERGENT B2 ;  /* 0x0000000000027941 */ /* 0x000fea0003800200 */
.L_x_222:
        /* <DEDUP_REMOVED lines=8> */
[----:B------:R-:W-:-:S04]  /*2e40*/  IADD3 R11, PT, PT, R2, R3, RZ ;  /* 0x00000003020b7210 */ /* 0x000fc80007ffe0ff */
[C---:B------:R-:W-:Y:S02]  /*2e50*/  IADD3 R15, PT, PT, R11.reuse, 0x200, RZ ;  /* 0x000002000b0f7810 */ /* 0x040fe40007ffe0ff */
[C---:B------:R-:W-:Y:S01]  /*2e60*/  IADD3 R19, PT, PT, R11.reuse, 0x400, RZ ;  /* 0x000004000b137810 */ /* 0x040fe20007ffe0ff */
[----:B------:R-:W1:Y:S01]  /*2e70*/  LDC.64 R8, c[0x0][0x388] ;  /* 0x0000e200ff087b82 */ /* 0x000e620000000a00 */
[C---:B------:R-:W-:Y:S02]  /*2e80*/  IADD3 R23, PT, PT, R11.reuse, 0x600, RZ ;  /* 0x000006000b177810 */ /* 0x040fe40007ffe0ff */
[C---:B------:R-:W-:Y:S02]  /*2e90*/  IADD3 R27, PT, PT, R11.reuse, 0x800, RZ ;  /* 0x000008000b1b7810 */ /* 0x040fe40007ffe0ff */
[C---:B------:R-:W-:Y:S02]  /*2ea0*/  IADD3 R35, PT, PT, R11.reuse, 0xa00, RZ ;  /* 0x00000a000b237810 */ /* 0x040fe40007ffe0ff */
[----:B------:R-:W-:-:S02]  /*2eb0*/  IADD3 R37, PT, PT, R11, 0xc00, RZ ;  /* 0x00000c000b257810 */ /* 0x000fc40007ffe0ff */
[C---:B------:R-:W-:Y:S01]  /*2ec0*/  IADD3 R5, PT, PT, R11.reuse, 0xe00, RZ ;  /* 0x00000e000b057810 */ /* 0x040fe20007ffe0ff */
[----:B0-----:R-:W-:-:S04]  /*2ed0*/  IMAD.WIDE.U32 R6, R11, 0x8, R32 ;  /* 0x000000080b067825 */ /* 0x001fc800078e0020 */
[----:B------:R-:W-:Y:S02]  /*2ee0*/  IMAD.WIDE.U32 R12, R15, 0x8, R32 ;  /* 0x000000080f0c7825 */ /* 0x000fe400078e0020 */
        /* <DEDUP_REMOVED lines=55> */
.L_x_227:
[----:B------:R-:W-:Y:S05]  /*3260*/  BSYNC.RECONVERGENT B2 ;  /* 0x0000000000027941 */ /* 0x000fea0003800200 */
.L_x_226:
        /* <DEDUP_REMOVED lines=23> */
[--C-:B------:R-:W-:Y:S02]  /*33e0*/  IMAD.WIDE.U32 R4, R21, 0x8, R8.reuse ;  /* 0x0000000815047825 */ /* 0x100fe400078e0008 */
[----:B------:R-:W5:Y:S02]  /*33f0*/  LDG.E.64 R18, desc[UR6][R18.64] ;  /* 0x0000000612127981 */ /* 0x000f64000c1e1b00 */
[----:B------:R-:W-:-:S02]  /*3400*/  IMAD.WIDE.U32 R8, R23, 0x8, R8 ;  /* 0x0000000817087825 */ /* 0x000fc400078e0008 */
        /* <DEDUP_REMOVED lines=15> */
.L_x_229:
[----:B------:R-:W-:Y:S05]  /*3500*/  BSYNC.RECONVERGENT B2 ;  /* 0x0000000000027941 */ /* 0x000fea0003800200 */
.L_x_228:
[----:B------:R-:W-:Y:S05]  /*3510*/  @!P1 BRA `(.L_x_221) ;  /* 0x00000000003c9947 */ /* 0x000fea0003800000 */
[----:B------:R-:W0:Y:S01]  /*3520*/  LDC.64 R6, c[0x0][0x380] ;  /* 0x0000e000ff067b82 */ /* 0x000e220000000a00 */
[----:B------:R-:W-:Y:S02]  /*3530*/  IADD3 R11, PT, PT, R2, R3, RZ ;  /* 0x00000003020b7210 */ /* 0x000fe40007ffe0ff */
[----:B------:R-:W-:-:S05]  /*3540*/  IADD3 R10, PT, PT, -R20, RZ, RZ ;  /* 0x000000ff140a7210 */ /* 0x000fca0007ffe1ff */
[----:B------:R-:W1:Y:S02]  /*3550*/  LDC.64 R8, c[0x0][0x388] ;  /* 0x0000e200ff087b82 */ /* 0x000e640000000a00 */
.L_x_230:
        /* <DEDUP_REMOVED lines=11> */
.L_x_221:
[----:B------:R-:W-:Y:S05]  /*3610*/  BSYNC.RECONVERGENT B1 ;  /* 0x0000000000017941 */ /* 0x000fea0003800200 */
.L_x_219:
        /* <DEDUP_REMOVED lines=33> */
[----:B--2---:R-:W1:Y:S04]  /*3830*/  LDS.128 R4, [UR4+0x20] ;  /* 0x00002004ff047984 */ /* 0x004e680008000c00 */
        /* <DEDUP_REMOVED lines=17> */
.L_x_217:
[----:B------:R-:W-:Y:S05]  /*3950*/  BSYNC.RECONVERGENT B0 ;  /* 0x0000000000007941 */ /* 0x000fea0003800200 */
.L_x_202:
[----:B------:R-:W-:Y:S05]  /*3960*/  @P0 EXIT ;  /* 0x000000000000094d */ /* 0x000fea0003800000 */
[----:B-12---:R-:W1:Y:S01]  /*3970*/  LDC.64 R2, c[0x0][0x398] ;  /* 0x0000e600ff027b82 */ /* 0x006e620000000a00 */
[----:B------:R-:W0:Y:S02]  /*3980*/  LDCU UR4, c[0x0][0x3a8] ;  /* 0x00007500ff0477ac */ /* 0x000e240008000800 */
[----:B0-----:R-:W-:-:S05]  /*3990*/  FADD R5, R0, UR4 ;  /* 0x0000000400057e21 */ /* 0x001fca0008000000 */
[----:B-1----:R-:W-:Y:S01]  /*39a0*/  STG.E desc[UR6][R2.64], R5 ;  /* 0x0000000502007986 */ /* 0x002fe2000c101906 */
[----:B------:R-:W-:Y:S05]  /*39b0*/  EXIT ;  /* 0x000000000000794d */ /* 0x000fea0003800000 */
.L_x_231:
        /* <DEDUP_REMOVED lines=12> */
.L_x_309:


//--------------------- .text._ZN3cub18CUB_300001_SM_10006detail9transform16transform_kernelINS2_10policy_hubILb1EN4cuda3std3__45tupleIJN6thrust24THRUST_300001_SM_1000_NS17counting_iteratorIiNSA_11use_defaultESC_SC_EEEEEE10policy1000El2dpIdENSA_6detail15normal_iteratorINSA_10device_ptrIdEEEEJSD_EEEvT0_iT1_T2_DpNS2_10kernel_argIT3_EE --------------------------
	.section	.text._ZN3cub18CUB_300001_SM_10006detail9transform16transform_kernelINS2_10policy_hubILb1EN4cuda3std3__45tupleIJN6thrust24THRUST_300001_SM_1000_NS17counting_iteratorIiNSA_11use_defaultESC_SC_EEEEEE10policy1000El2dpIdENSA_6detail15normal_iteratorINSA_10device_ptrIdEEEEJSD_EEEvT0_iT1_T2_DpNS2_10kernel_argIT3_EE,"ax",@progbits
	.align	128
        .global         _ZN3cub18CUB_300001_SM_10006detail9transform16transform_kernelINS2_10policy_hubILb1EN4cuda3std3__45tupleIJN6thrust24THRUST_300001_SM_1000_NS17counting_iteratorIiNSA_11use_defaultESC_SC_EEEEEE10policy1000El2dpIdENSA_6detail15normal_iteratorINSA_10device_ptrIdEEEEJSD_EEEvT0_iT1_T2_DpNS2_10kernel_argIT3_EE
        .type           _ZN3cub18CUB_300001_SM_10006detail9transform16transform_kernelINS2_10policy_hubILb1EN4cuda3std3__45tupleIJN6thrust24THRUST_300001_SM_1000_NS17counting_iteratorIiNSA_11use_defaultESC_SC_EEEEEE10policy1000El2dpIdENSA_6detail15normal_iteratorINSA_10device_ptrIdEEEEJSD_EEEvT0_iT1_T2_DpNS2_10kernel_argIT3_EE,@function
        .size           _ZN3cub18CUB_300001_SM_10006detail9transform16transform_kernelINS2_10policy_hubILb1EN4cuda3std3__45tupleIJN6thrust24THRUST_300001_SM_1000_NS17counting_iteratorIiNSA_11use_defaultESC_SC_EEEEEE10policy1000El2dpIdENSA_6detail15normal_iteratorINSA_10device_ptrIdEEEEJSD_EEEvT0_iT1_T2_DpNS2_10kernel_argIT3_EE,(.L_x_302 - _ZN3cub18CUB_300001_SM_10006detail9transform16transform_kernelINS2_10policy_hubILb1EN4cuda3std3__45tupleIJN6thrust24THRUST_300001_SM_1000_NS17counting_iteratorIiNSA_11use_defaultESC_SC_EEEEEE10policy1000El2dpIdENSA_6detail15normal_iteratorINSA_10device_ptrIdEEEEJSD_EEEvT0_iT1_T2_DpNS2_10kernel_argIT3_EE)
        .other          _ZN3cub18CUB_300001_SM_10006detail9transform16transform_kernelINS2_10policy_hubILb1EN4cuda3std3__45tupleIJN6thrust24THRUST_300001_SM_1000_NS17counting_iteratorIiNSA_11use_defaultESC_SC_EEEEEE10policy1000El2dpIdENSA_6detail15normal_iteratorINSA_10device_ptrIdEEEEJSD_EEEvT0_iT1_T2_DpNS2_10kernel_argIT3_EE,@"STO_CUDA_ENTRY STV_DEFAULT"
_ZN3cub18CUB_300001_SM_10006detail9transform16transform_kernelINS2_10policy_hubILb1EN4cuda3std3__45tupleIJN6thrust24THRUST_300001_SM_1000_NS17counting_iteratorIiNSA_11use_defaultESC_SC_EEEEEE10policy1000El2dpIdENSA_6detail15normal_iteratorINSA_10device_ptrIdEEEEJSD_EEEvT0_iT1_T2_DpNS2_10kernel_argIT3_EE:
.text._ZN3cub18CUB_300001_SM_10006detail9transform16transform_kernelINS2_10policy_hubILb1EN4cuda3std3__45tupleIJN6thrust24THRUST_300001_SM_1000_NS17counting_iteratorIiNSA_11use_defaultESC_SC_EEEEEE10policy1000El2dpIdENSA_6detail15normal_iteratorINSA_10device_ptrIdEEEEJSD_EEEvT0_iT1_T2_DpNS2_10kernel_argIT3_EE:
[----:B------:R-:W-:Y:S08]  /*0000*/  LDC R1, c[0x0][0x37c] ;  /* 0x0000df00ff017b82 */ /* 0x000ff00000000800 */
[----:B------:R-:W0:Y:S01]  /*0010*/  LDC R0, c[0x0][0x388] ;  /* 0x0000e200ff007b82 */ /* 0x000e220000000800 */
[----:B------:R-:W1:Y:S01]  /*0020*/  LDCU.64 UR6, c[0x0][0x380] ;  /* 0x00007000ff0677ac */ /* 0x000e620008000a00 */
[----:B------:R-:W2:Y:S06]  /*0030*/  LDCU UR8, c[0x0][0x3a8] ;  /* 0x00007500ff0877ac */ /* 0x000eac0008000800 */
[----:B------:R-:W3:Y:S08]  /*0040*/  S2UR UR4, SR_CTAID.X ;  /* 0x00000000000479c3 */ /* 0x000ef00000002500 */
[----:B------:R-:W4:Y:S01]  /*0050*/  LDC.64 R14, c[0x0][0x3b0] ;  /* 0x0000ec00ff0e7b82 */ /* 0x000f220000000a00 */
[----:B0-----:R-:W-:-:S05]  /*0060*/  IMAD.SHL.U32 R5, R0, 0x80, RZ ;  /* 0x0000008000057824 */ /* 0x001fca00078e00ff */
[----:B------:R-:W-:Y:S01]  /*0070*/  SHF.R.S32.HI R4, RZ, 0x1f, R5 ;  /* 0x0000001fff047819 */ /* 0x000fe20000011405 */
[----:B---3--:R-:W-:-:S04]  /*0080*/  IMAD.WIDE.U32 R2, R5, UR4, RZ ;  /* 0x0000000405027c25 */ /* 0x008fc8000f8e00ff */
[----:B------:R-:W-:Y:S01]  /*0090*/  IMAD R7, R4, UR4, RZ ;  /* 0x0000000404077c24 */ /* 0x000fe2000f8e02ff */
[C---:B-1----:R-:W-:Y:S01]  /*00a0*/  IADD3 R6, P0, PT, -R2.reuse, UR6, RZ ;  /* 0x0000000602067c10 */ /* 0x042fe2000ff1e1ff */
[----:B------:R-:W0:Y:S02]  /*00b0*/  LDCU UR4, c[0x0][0x3b8] ;  /* 0x00007700ff0477ac */ /* 0x000e240008000800 */
[----:B------:R-:W-:Y:S01]  /*00c0*/  IMAD.IADD R7, R3, 0x1, R7 ;  /* 0x0000000103077824 */ /* 0x000fe200078e0207 */
[----:B----4-:R-:W-:-:S04]  /*00d0*/  LEA R14, P1, R2, R14, 0x3 ;  /* 0x0000000e020e7211 */ /* 0x010fc800078218ff */
[----:B------:R-:W-:Y:S01]  /*00e0*/  IADD3.X R3, PT, PT, ~R7, UR7, RZ, P0, !PT ;  /* 0x0000000707037c10 */ /* 0x000fe200087fe5ff */
[----:B------:R-:W1:Y:S01]  /*00f0*/  LDCU.64 UR6, c[0x0][0x358] ;  /* 0x00006b00ff0677ac */ /* 0x000e620008000a00 */
[----:B------:R-:W-:Y:S02]  /*0100*/  ISETP.LT.U32.AND P0, PT, R6, R5, PT ;  /* 0x000000050600720c */ /* 0x000fe40003f01070 */
[----:B------:R-:W-:Y:S02]  /*0110*/  LEA.HI.X R15, R2, R15, R7, 0x3, P1 ;  /* 0x0000000f020f7211 */ /* 0x000fe400008f1c07 */
[----:B------:R-:W-:-:S04]  /*0120*/  ISETP.LT.AND.EX P0, PT, R3, R4, PT, P0 ;  /* 0x000000040300720c */ /* 0x000fc80003f01300 */
[----:B------:R-:W-:Y:S02]  /*0130*/  SEL R6, R6, R5, P0 ;  /* 0x0000000506067207 */ /* 0x000fe40000000000 */
[----:B0-----:R-:W-:Y:S02]  /*0140*/  IADD3 R2, PT, PT, R2, UR4, RZ ;  /* 0x0000000402027c10 */ /* 0x001fe4000fffe0ff */
[----:B------:R-:W-:-:S13]  /*0150*/  ISETP.NE.AND P0, PT, R5, R6, PT ;  /* 0x000000060500720c */ /* 0x000fda0003f05270 */
[----:B-12---:R-:W-:Y:S05]  /*0160*/  @!P0 BRA `(.L_x_232) ;  /* 0x0000000c00ec8947 */ /* 0x006fea0003800000 */
[----:B------:R-:W-:-:S13]  /*0170*/  ISETP.GE.AND P0, PT, R0, 0x1, PT ;  /* 0x000000010000780c */ /* 0x000fda0003f06270 */
[----:B------:R-:W-:Y:S05]  /*0180*/  @!P0 EXIT ;  /* 0x000000000000894d */ /* 0x000fea0003800000 */
[----:B------:R-:W0:Y:S01]  /*0190*/  LDC R10, c[0x0][0x3a0] ;  /* 0x0000e800ff0a7b82 */ /* 0x000e220000000800 */
[----:B------:R-:W1:Y:S01]  /*01a0*/  S2R R7, SR_TID.X ;  /* 0x0000000000077919 */ /* 0x000e620000002100 */
[----:B0-----:R-:W-:-:S13]  /*01b0*/  ISETP.GE.AND P0, PT, R10, 0x1, PT ;  /* 0x000000010a00780c */ /* 0x001fda0003f06270 */
[----:B-1----:R-:W-:Y:S05]  /*01c0*/  @!P0 BRA `(.L_x_233) ;  /* 0x0000000c00148947 */ /* 0x002fea0003800000 */
[----:B------:R-:W0:Y:S01]  /*01d0*/  LDCU UR4, c[0x0][0x3a8] ;  /* 0x00007500ff0477ac */ /* 0x000e220008000800 */
[C---:B------:R-:W-:Y:S01]  /*01e0*/  LOP3.LUT R8, R10.reuse, 0xf, RZ, 0xc0, !PT ;  /* 0x0000000f0a087812 */ /* 0x040fe200078ec0ff */
[----:B------:R-:W-:Y:S01]  /*01f0*/  IMAD.MOV.U32 R12, RZ, RZ, RZ ;  /* 0x000000ffff0c7224 */ /* 0x000fe200078e00ff */
[C---:B------:R-:W-:Y:S02]  /*0200*/  LOP3.LUT R9, R10.reuse, 0x7, RZ, 0xc0, !PT ;  /* 0x000000070a097812 */ /* 0x040fe400078ec0ff */
[----:B------:R-:W-:Y:S01]  /*0210*/  LOP3.LUT R10, R10, 0x3, RZ, 0xc0, !PT ;  /* 0x000000030a0a7812 */ /* 0x000fe200078ec0ff */
[----:B0-----:R-:W-:-:S12]  /*0220*/  USHF.R.S32.HI UR4, URZ, 0x1f, UR4 ;  /* 0x0000001fff047899 */ /* 0x001fd80008011404 */
.L_x_244:
[----:B------:R-:W-:Y:S01]  /*0230*/  IMAD R11, R12, 0x80, R7 ;  /* 0x000000800c0b7824 */ /* 0x000fe200078e0207 */
[----:B------:R-:W-:Y:S04]  /*0240*/  BSSY.RECONVERGENT B0, `(.L_x_234) ;  /* 0x00000b8000007945 */ /* 0x000fe80003800200 */
[----:B------:R-:W-:-:S13]  /*0250*/  ISETP.GE.AND P0, PT, R11, R6, PT ;  /* 0x000000060b00720c */ /* 0x000fda0003f06270 */
[----:B0-----:R-:W-:Y:S05]  /*0260*/  @P0 BRA `(.L_x_235) ;  /* 0x0000000800d40947 */ /* 0x001fea0003800000 */
[----:B------:R-:W-:Y:S01]  /*0270*/  IADD3 R5, PT, PT, R2, R11, RZ ;  /* 0x0000000b02057210 */ /* 0x000fe20007ffe0ff */
[----:B------:R-:W-:Y:S03]  /*0280*/  BSSY.RECONVERGENT B1, `(.L_x_236) ;  /* 0x000001c000017945 */ /* 0x000fe60003800200 */
[----:B------:R-:W-:-:S04]  /*0290*/  SHF.R.S32.HI R0, RZ, 0x1f, R5 ;  /* 0x0000001fff007819 */ /* 0x000fc80000011405 */
[----:B------:R-:W-:-:S04]  /*02a0*/  LOP3.LUT R3, R0, UR4, RZ, 0xfc, !PT ;  /* 0x0000000400037c12 */ /* 0x000fc8000f8efcff */
[----:B------:R-:W-:-:S13]  /*02b0*/  ISETP.NE.U32.AND P0, PT, R3, RZ, PT ;  /* 0x000000ff0300720c */ /* 0x000fda0003f05070 */
[----:B------:R-:W-:Y:S05]  /*02c0*/  @P0 BRA `(.L_x_237) ;  /* 0x0000000000500947 */ /* 0x000fea0003800000 */
[----:B------:R-:W0:Y:S02]  /*02d0*/  LDCU UR5, c[0x0][0x3a8] ;  /* 0x00007500ff0577ac */ /* 0x000e240008000800 */
[----:B0-----:R-:W0:Y:S01]  /*02e0*/  I2F.U32.RP R0, UR5 ;  /* 0x0000000500007d06 */ /* 0x001e220008209000 */
[----:B------:R-:W-:-:S07]  /*02f0*/  ISETP.NE.U32.AND P2, PT, RZ, UR5, PT ;  /* 0x00000005ff007c0c */ /* 0x000fce000bf45070 */
[----:B0-----:R-:W0:Y:S02]  /*0300*/  MUFU.RCP R0, R0 ;  /* 0x0000000000007308 */ /* 0x001e240000001000 */
[----:B0-----:R-:W-:-:S06]  /*0310*/  VIADD R16, R0, 0xffffffe ;  /* 0x0ffffffe00107836 */ /* 0x001fcc0000000000 */
[----:B------:R0:W1:Y:S02]  /*0320*/  F2I.FTZ.U32.TRUNC.NTZ R17, R16 ;  /* 0x0000001000117305 */ /* 0x000064000021f000 */
[----:B0-----:R-:W-:Y:S02]  /*0330*/  HFMA2 R16, -RZ, RZ, 0, 0 ;  /* 0x00000000ff107431 */ /* 0x001fe400000001ff */
[----:B-1----:R-:W-:-:S04]  /*0340*/  IMAD.MOV R3, RZ, RZ, -R17 ;  /* 0x000000ffff037224 */ /* 0x002fc800078e0a11 */
[----:B------:R-:W-:-:S04]  /*0350*/  IMAD R3, R3, UR5, RZ ;  /* 0x0000000503037c24 */ /* 0x000fc8000f8e02ff */
[----:B------:R-:W-:-:S06]  /*0360*/  IMAD.HI.U32 R4, R17, R3, R16 ;  /* 0x0000000311047227 */ /* 0x000fcc00078e0010 */
[----:B------:R-:W-:-:S04]  /*0370*/  IMAD.HI.U32 R0, R4, R5, RZ ;  /* 0x0000000504007227 */ /* 0x000fc800078e00ff */
[----:B------:R-:W-:-:S04]  /*0380*/  IMAD.MOV R4, RZ, RZ, -R0 ;  /* 0x000000ffff047224 */ /* 0x000fc800078e0a00 */
[----:B------:R-:W-:-:S05]  /*0390*/  IMAD R3, R4, UR5, R5 ;  /* 0x0000000504037c24 */ /* 0x000fca000f8e0205 */
[----:B------:R-:W-:-:S13]  /*03a0*/  ISETP.GE.U32.AND P0, PT, R3, UR5, PT ;  /* 0x0000000503007c0c */ /* 0x000fda000bf06070 */
[----:B------:R-:W-:Y:S01]  /*03b0*/  @P0 VIADD R3, R3, -UR5 ;  /* 0x8000000503030c36 */ /* 0x000fe20008000000 */
[----:B------:R-:W-:-:S04]  /*03c0*/  @P0 IADD3 R0, PT, PT, R0, 0x1, RZ ;  /* 0x0000000100000810 */ /* 0x000fc80007ffe0ff */
[----:B------:R-:W-:-:S13]  /*03d0*/  ISETP.GE.U32.AND P1, PT, R3, UR5, PT ;  /* 0x0000000503007c0c */ /* 0x000fda000bf26070 */
[----:B------:R-:W-:Y:S01]  /*03e0*/  @P1 VIADD R0, R0, 0x1 ;  /* 0x0000000100001836 */ /* 0x000fe20000000000 */
[----:B------:R-:W-:Y:S01]  /*03f0*/  @!P2 LOP3.LUT R0, RZ, UR5, RZ, 0x33, !PT ;  /* 0x00000005ff00ac12 */ /* 0x000fe2000f8e33ff */
[----:B------:R-:W-:Y:S06]  /*0400*/  BRA `(.L_x_238) ;  /* 0x00000000000c7947 */ /* 0x000fec0003800000 */
.L_x_237:
[----:B------:R-:W-:Y:S01]  /*0410*/  IMAD.U32 R3, RZ, RZ, UR4 ;  /* 0x00000004ff037e24 */ /* 0x000fe2000f8e00ff */
[----:B------:R-:W-:-:S07]  /*0420*/  MOV R4, 0x440 ;  /* 0x0000044000047802 */ /* 0x000fce0000000f00 */
[----:B------:R-:W-:Y:S05]  /*0430*/  CALL.REL.NOINC `($__internal_0_$__cuda_sm20_div_u64) ;  /* 0x0000001c001c7944 */ /* 0x000fea0003c00000 */
.L_x_238:
[----:B------:R-:W-:Y:S05]  /*0440*/  BSYNC.RECONVERGENT B1 ;  /* 0x0000000000017941 */ /* 0x000fea0003800200 */
.L_x_236:
[----:B------:R-:W0:Y:S01]  /*0450*/  LDCU UR9, c[0x0][0x3a0] ;  /* 0x00007400ff0977ac */ /* 0x000e220008000800 */
[----:B------:R-:W-:Y:S01]  /*0460*/  IADD3 R28, PT, PT, -R0, RZ, RZ ;  /* 0x000000ff001c7210 */ /* 0x000fe20007ffe1ff */
[----:B------:R-:W-:Y:S01]  /*0470*/  IMAD.MOV.U32 R3, RZ, RZ, RZ ;  /* 0x000000ffff037224 */ /* 0x000fe200078e00ff */
[----:B------:R-:W-:Y:S01]  /*0480*/  CS2R R26, SRZ ;  /* 0x00000000001a7805 */ /* 0x000fe2000001ff00 */
[----:B------:R-:W1:Y:S01]  /*0490*/  LDCU UR5, c[0x0][0x3a8] ;  /* 0x00007500ff0577ac */ /* 0x000e620008000800 */
[----:B0-----:R-:W-:Y:S01]  /*04a0*/  UISETP.GE.U32.AND UP0, UPT, UR9, 0x10, UPT ;  /* 0x000000100900788c */ /* 0x001fe2000bf06070 */
[----:B-1----:R-:W-:-:S08]  /*04b0*/  IMAD R28, R28, UR5, R5 ;  /* 0x000000051c1c7c24 */ /* 0x002fd0000f8e0205 */
[----:B------:R-:W-:Y:S05]  /*04c0*/  BRA.U !UP0, `(.L_x_239) ;  /* 0x0000000108f47547 */ /* 0x000fea000b800000 */
[----:B------:R-:W-:Y:S01]  /*04d0*/  IMAD.MOV.U32 R3, RZ, RZ, RZ ;  /* 0x000000ffff037224 */ /* 0x000fe200078e00ff */
[----:B------:R-:W-:-:S07]  /*04e0*/  CS2R R26, SRZ ;  /* 0x00000000001a7805 */ /* 0x000fce000001ff00 */
.L_x_240:
[----:B------:R-:W0:Y:S01]  /*04f0*/  LDC.64 R16, c[0x0][0x390] ;  /* 0x0000e400ff107b82 */ /* 0x000e220000000a00 */
[--C-:B------:R-:W-:Y:S02]  /*0500*/  IMAD R13, R0, UR9, R3.reuse ;  /* 0x00000009000d7c24 */ /* 0x100fe4000f8e0203 */
[----:B------:R-:W-:-:S05]  /*0510*/  IMAD R19, R28, UR9, R3 ;  /* 0x000000091c137c24 */ /* 0x000fca000f8e0203 */
[----:B------:R-:W1:Y:S01]  /*0520*/  LDC.64 R4, c[0x0][0x398] ;  /* 0x0000e600ff047b82 */ /* 0x000e620000000a00 */
[----:B0-----:R-:W-:-:S05]  /*0530*/  IMAD.WIDE R16, R13, 0x8, R16 ;  /* 0x000000080d107825 */ /* 0x001fca00078e0210 */
[----:B------:R-:W2:Y:S01]  /*0540*/  LDG.E.64 R22, desc[UR6][R16.64] ;  /* 0x0000000610167981 */ /* 0x000ea2000c1e1b00 */
[----:B-1----:R-:W-:-:S03]  /*0550*/  IMAD.WIDE R4, R19, 0x8, R4 ;  /* 0x0000000813047825 */ /* 0x002fc600078e0204 */
[----:B------:R-:W3:Y:S04]  /*0560*/  LDG.E.64 R18, desc[UR6][R16.64+0x8] ;  /* 0x0000080610127981 */ /* 0x000ee8000c1e1b00 */
[----:B------:R-:W2:Y:S04]  /*0570*/  LDG.E.64 R20, desc[UR6][R4.64] ;  /* 0x0000000604147981 */ /* 0x000ea8000c1e1b00 */
[----:B------:R-:W3:Y:S01]  /*0580*/  LDG.E.64 R24, desc[UR6][R4.64+0x8] ;  /* 0x0000080604187981 */ /* 0x000ee2000c1e1b00 */
[----:B--2---:R-:W-:-:S03]  /*0590*/  DFMA R20, R22, R20, R26 ;  /* 0x000000141614722b */ /* 0x004fc6000000001a */
[----:B------:R-:W2:Y:S04]  /*05a0*/  LDG.E.64 R22, desc[UR6][R16.64+0x10] ;  /* 0x0000100610167981 */ /* 0x000ea8000c1e1b00 */
[----:B------:R-:W4:Y:S01]  /*05b0*/  LDG.E.64 R26, desc[UR6][R4.64+0x18] ;  /* 0x00001806041a7981 */ /* 0x000f22000c1e1b00 */
[----:B---3--:R-:W-:-:S03]  /*05c0*/  DFMA R24, R18, R24, R20 ;  /* 0x000000181218722b */ /* 0x008fc60000000014 */
[----:B------:R-:W2:Y:S04]  /*05d0*/  LDG.E.64 R20, desc[UR6][R4.64+0x10] ;  /* 0x0000100604147981 */ /* 0x000ea8000c1e1b00 */
[----:B------:R-:W4:Y:S01]  /*05e0*/  LDG.E.64 R18, desc[UR6][R16.64+0x18] ;  /* 0x0000180610127981 */ /* 0x000f22000c1e1b00 */
[----:B--2---:R-:W-:-:S03]  /*05f0*/  DFMA R20, R22, R20, R24 ;  /* 0x000000141614722b */ /* 0x004fc60000000018 */
[----:B------:R-:W2:Y:S04]  /*0600*/  LDG.E.64 R22, desc[UR6][R16.64+0x20] ;  /* 0x0000200610167981 */ /* 0x000ea8000c1e1b00 */
[----:B------:R-:W3:Y:S01]  /*0610*/  LDG.E.64 R24, desc[UR6][R4.64+0x28] ;  /* 0x0000280604187981 */ /* 0x000ee2000c1e1b00 */
[----:B----4-:R-:W-:-:S03]  /*0620*/  DFMA R26, R18, R26, R20 ;  /* 0x0000001a121a722b */ /* 0x010fc60000000014 */
        /* <DEDUP_REMOVED lines=22> */
[----:B------:R-:W2:Y:S01]  /*0790*/  LDG.E.64 R22, desc[UR6][R4.64+0x60] ;  /* 0x0000600604167981 */ /* 0x000ea2000c1e1b00 */
[----:B----4-:R-:W-:-:S03]  /*07a0*/  DFMA R26, R18, R26, R20 ;  /* 0x0000001a121a722b */ /* 0x010fc60000000014 */
[----:B------:R-:W3:Y:S04]  /*07b0*/  LDG.E.64 R20, desc[UR6][R16.64+0x68] ;  /* 0x0000680610147981 */ /* 0x000ee8000c1e1b00 */
[----:B------:R-:W3:Y:S01]  /*07c0*/  LDG.E.64 R18, desc[UR6][R4.64+0x68] ;  /* 0x0000680604127981 */ /* 0x000ee2000c1e1b00 */
[----:B--2---:R-:W-:-:S03]  /*07d0*/  DFMA R22, R24, R22, R26 ;  /* 0x000000161816722b */ /* 0x004fc6000000001a */
[----:B------:R-:W2:Y:S04]  /*07e0*/  LDG.E.64 R26, desc[UR6][R16.64+0x78] ;  /* 0x00007806101a7981 */ /* 0x000ea8000c1e1b00 */
[----:B------:R-:W2:Y:S01]  /*07f0*/  LDG.E.64 R24, desc[UR6][R4.64+0x78] ;  /* 0x0000780604187981 */ /* 0x000ea2000c1e1b00 */
[----:B---3--:R-:W-:-:S03]  /*0800*/  DFMA R22, R20, R18, R22 ;  /* 0x000000121416722b */ /* 0x008fc60000000016 */
[----:B------:R-:W3:Y:S04]  /*0810*/  LDG.E.64 R20, desc[UR6][R16.64+0x70] ;  /* 0x0000700610147981 */ /* 0x000ee8000c1e1b00 */
[----:B------:R-:W3:Y:S01]  /*0820*/  LDG.E.64 R18, desc[UR6][R4.64+0x70] ;  /* 0x0000700604127981 */ /* 0x000ee2000c1e1b00 */
[----:B------:R-:W-:Y:S01]  /*0830*/  ULOP3.LUT UR5, UR9, 0x7ffffff0, URZ, 0xc0, !UPT ;  /* 0x7ffffff009057892 */ /* 0x000fe2000f8ec0ff */
[----:B------:R-:W-:-:S05]  /*0840*/  IADD3 R3, PT, PT, R3, 0x10, RZ ;  /* 0x0000001003037810 */ /* 0x000fca0007ffe0ff */
[----:B------:R-:W-:Y:S01]  /*0850*/  ISETP.NE.AND P0, PT, R3, UR5, PT ;  /* 0x0000000503007c0c */ /* 0x000fe2000bf05270 */
[----:B---3--:R-:W-:-:S08]  /*0860*/  DFMA R18, R20, R18, R22 ;  /* 0x000000121412722b */ /* 0x008fd00000000016 */
[----:B--2---:R-:W-:-:S04]  /*0870*/  DFMA R26, R26, R24, R18 ;  /* 0x000000181a1a722b */ /* 0x004fc80000000012 */
[----:B------:R-:W-:Y:S07]  /*0880*/  @P0 BRA `(.L_x_240) ;  /* 0xfffffffc00180947 */ /* 0x000fee000383ffff */
[----:B------:R-:W-:-:S07]  /*0890*/  IMAD.U32 R3, RZ, RZ, UR5 ;  /* 0x00000005ff037e24 */ /* 0x000fce000f8e00ff */
.L_x_239:
[----:B------:R-:W-:-:S13]  /*08a0*/  ISETP.NE.AND P0, PT, R8, RZ, PT ;  /* 0x000000ff0800720c */ /* 0x000fda0003f05270 */
[----:B------:R-:W-:Y:S05]  /*08b0*/  @!P0 BRA `(.L_x_241) ;  /* 0x0000000400388947 */ /* 0x000fea0003800000 */
[----:B------:R-:W-:Y:S01]  /*08c0*/  VIADD R4, R8, 0xffffffff ;  /* 0xffffffff08047836 */ /* 0x000fe20000000000 */
[----:B------:R-:W-:-:S04]  /*08d0*/  ISETP.NE.AND P1, PT, R9, RZ, PT ;  /* 0x000000ff0900720c */ /* 0x000fc80003f25270 */
[----:B------:R-:W-:-:S13]  /*08e0*/  ISETP.GE.U32.AND P0, PT, R4, 0x7, PT ;  /* 0x000000070400780c */ /* 0x000fda0003f06070 */
[----:B------:R-:W-:Y:S05]  /*08f0*/  @!P0 BRA `(.L_x_242) ;  /* 0x00000000007c8947 */ /* 0x000fea0003800000 */
        /* <DEDUP_REMOVED lines=28> */
[----:B------:R-:W-:Y:S01]  /*0ac0*/  IADD3 R3, PT, PT, R3, 0x8, RZ ;  /* 0x0000000803037810 */ /* 0x000fe20007ffe0ff */
[----:B---3--:R-:W-:-:S08]  /*0ad0*/  DFMA R18, R20, R18, R22 ;  /* 0x000000121412722b */ /* 0x008fd00000000016 */
[----:B--2---:R-:W-:-:S11]  /*0ae0*/  DFMA R26, R26, R24, R18 ;  /* 0x000000181a1a722b */ /* 0x004fd60000000012 */
.L_x_242:
        /* <DEDUP_REMOVED lines=13> */
[----:B------:R-:W3:Y:S04]  /*0bc0*/  LDG.E.64 R18, desc[UR6][R4.64] ;  /* 0x0000000604127981 */ /* 0x000ee8000c1e1b00 */
[----:B------:R-:W2:Y:S01]  /*0bd0*/  LDG.E.64 R22, desc[UR6][R4.64+0x8] ;  /* 0x0000080604167981 */ /* 0x000ea2000c1e1b00 */
[----:B---3--:R-:W-:-:S03]  /*0be0*/  DFMA R16, R16, R18, R26 ;  /* 0x000000121010722b */ /* 0x008fc6000000001a */
[----:B------:R-:W3:Y:S04]  /*0bf0*/  LDG.E.64 R18, desc[UR6][R24.64+0x10] ;  /* 0x0000100618127981 */ /* 0x000ee8000c1e1b00 */
[----:B------:R-:W4:Y:S01]  /*0c00*/  LDG.E.64 R26, desc[UR6][R24.64+0x18] ;  /* 0x00001806181a7981 */ /* 0x000f22000c1e1b00 */
[----:B--2---:R-:W-:-:S03]  /*0c10*/  DFMA R20, R20, R22, R16 ;  /* 0x000000161414722b */ /* 0x004fc60000000010 */
[----:B------:R-:W3:Y:S04]  /*0c20*/  LDG.E.64 R16, desc[UR6][R4.64+0x10] ;  /* 0x0000100604107981 */ /* 0x000ee8000c1e1b00 */
[----:B------:R-:W4:Y:S01]  /*0c30*/  LDG.E.64 R22, desc[UR6][R4.64+0x18] ;  /* 0x0000180604167981 */ /* 0x000f22000c1e1b00 */
[----:B------:R-:W-:Y:S01]  /*0c40*/  VIADD R3, R3, 0x4 ;  /* 0x0000000403037836 */ /* 0x000fe20000000000 */
[----:B---3--:R-:W-:-:S08]  /*0c50*/  DFMA R16, R18, R16, R20 ;  /* 0x000000101210722b */ /* 0x008fd00000000014 */
[----:B----4-:R-:W-:-:S11]  /*0c60*/  DFMA R26, R26, R22, R16 ;  /* 0x000000161a1a722b */ /* 0x010fd60000000010 */
.L_x_243:
[----:B------:R-:W-:Y:S05]  /*0c70*/  @!P1 BRA `(.L_x_241) ;  /* 0x0000000000489947 */ /* 0x000fea0003800000 */
[----:B------:R-:W0:Y:S01]  /*0c80*/  LDC.64 R16, c[0x0][0x390] ;  /* 0x0000e400ff107b82 */ /* 0x000e220000000a00 */
[--C-:B------:R-:W-:Y:S02]  /*0c90*/  IMAD R13, R0, UR9, R3.reuse ;  /* 0x00000009000d7c24 */ /* 0x100fe4000f8e0203 */
[----:B------:R-:W-:-:S05]  /*0ca0*/  IMAD R21, R28, UR9, R3 ;  /* 0x000000091c157c24 */ /* 0x000fca000f8e0203 */
[----:B------:R-:W1:Y:S01]  /*0cb0*/  LDC.64 R4, c[0x0][0x398] ;  /* 0x0000e600ff047b82 */ /* 0x000e620000000a00 */
[----:B0-----:R-:W-:-:S04]  /*0cc0*/  IMAD.WIDE R16, R13, 0x8, R16 ;  /* 0x000000080d107825 */ /* 0x001fc800078e0210 */
[----:B-1----:R-:W-:Y:S02]  /*0cd0*/  IMAD.WIDE R20, R21, 0x8, R4 ;  /* 0x0000000815147825 */ /* 0x002fe400078e0204 */
[----:B------:R-:W2:Y:S04]  /*0ce0*/  LDG.E.64 R4, desc[UR6][R16.64] ;  /* 0x0000000610047981 */ /* 0x000ea8000c1e1b00 */
[----:B------:R-:W2:Y:S01]  /*0cf0*/  LDG.E.64 R18, desc[UR6][R20.64] ;  /* 0x0000000614127981 */ /* 0x000ea2000c1e1b00 */
[----:B------:R-:W-:Y:S01]  /*0d00*/  ISETP.NE.AND P0, PT, R10, 0x1, PT ;  /* 0x000000010a00780c */ /* 0x000fe20003f05270 */
[----:B--2---:R-:W-:-:S12]  /*0d10*/  DFMA R26, R4, R18, R26 ;  /* 0x00000012041a722b */ /* 0x004fd8000000001a */
[----:B------:R-:W-:Y:S05]  /*0d20*/  @!P0 BRA `(.L_x_241) ;  /* 0x00000000001c8947 */ /* 0x000fea0003800000 */
[----:B------:R-:W-:Y:S01]  /*0d30*/  ISETP.NE.AND P0, PT, R10, 0x2, PT ;  /* 0x000000020a00780c */ /* 0x000fe20003f05270 */
[----:B------:R-:W2:Y:S04]  /*0d40*/  LDG.E.64 R4, desc[UR6][R16.64+0x8] ;  /* 0x0000080610047981 */ /* 0x000ea8000c1e1b00 */
[----:B------:R-:W2:Y:S08]  /*0d50*/  LDG.E.64 R18, desc[UR6][R20.64+0x8] ;  /* 0x0000080614127981 */ /* 0x000eb0000c1e1b00 */
[----:B------:R-:W3:Y:S04]  /*0d60*/  @P0 LDG.E.64 R22, desc[UR6][R16.64+0x10] ;  /* 0x0000100610160981 */ /* 0x000ee8000c1e1b00 */
[----:B------:R-:W3:Y:S01]  /*0d70*/  @P0 LDG.E.64 R24, desc[UR6][R20.64+0x10] ;  /* 0x0000100614180981 */ /* 0x000ee2000c1e1b00 */
[----:B--2---:R-:W-:-:S08]  /*0d80*/  DFMA R26, R4, R18, R26 ;  /* 0x00000012041a722b */ /* 0x004fd0000000001a */
[----:B---3--:R-:W-:-:S11]  /*0d90*/  @P0 DFMA R26, R22, R24, R26 ;  /* 0x00000018161a022b */ /* 0x008fd6000000001a */
.L_x_241:
[----:B------:R-:W-:-:S05]  /*0da0*/  IMAD.WIDE R4, R11, 0x8, R14 ;  /* 0x000000080b047825 */ /* 0x000fca00078e020e */
[----:B------:R0:W-:Y:S02]  /*0db0*/  STG.E.64 desc[UR6][R4.64], R26 ;  /* 0x0000001a04007986 */ /* 0x0001e4000c101b06 */
.L_x_235:
[----:B------:R-:W-:Y:S05]  /*0dc0*/  BSYNC.RECONVERGENT B0 ;  /* 0x0000000000007941 */ /* 0x000fea0003800200 */
.L_x_234:
[----:B------:R-:W1:Y:S01]  /*0dd0*/  LDCU UR5, c[0x0][0x388] ;  /* 0x00007100ff0577ac */ /* 0x000e620008000800 */
[----:B------:R-:W-:-:S04]  /*0de0*/  IADD3 R12, PT, PT, R12, 0x1, RZ ;  /* 0x000000010c0c7810 */ /* 0x000fc80007ffe0ff */
[----:B-1----:R-:W-:-:S13]  /*0df0*/  ISETP.NE.AND P0, PT, R12, UR5, PT ;  /* 0x000000050c007c0c */ /* 0x002fda000bf05270 */
[----:B------:R-:W-:Y:S05]  /*0e00*/  @!P0 EXIT ;  /* 0x000000000000894d */ /* 0x000fea0003800000 */
[----:B------:R-:W-:Y:S05]  /*0e10*/  BRA `(.L_x_244) ;  /* 0xfffffff400047947 */ /* 0x000fea000383ffff */
.L_x_233:
[C---:B------:R-:W-:Y:S01]  /*0e20*/  ISETP.GE.U32.AND P0, PT, R0.reuse, 0x4, PT ;  /* 0x000000040000780c */ /* 0x040fe20003f06070 */
[----:B------:R-:W-:Y:S01]  /*0e30*/  IMAD.MOV.U32 R4, RZ, RZ, RZ ;  /* 0x000000ffff047224 */ /* 0x000fe200078e00ff */
[----:B------:R-:W-:-:S11]  /*0e40*/  LOP3.LUT R8, R0, 0x3, RZ, 0xc0, !PT ;  /* 0x0000000300087812 */ /* 0x000fd600078ec0ff */
[----:B------:R-:W-:Y:S05]  /*0e50*/  @!P0 BRA `(.L_x_245) ;  /* 0x0000000000808947 */ /* 0x000fea0003800000 */
[C---:B------:R-:W-:Y:S01]  /*0e60*/  VIADD R3, R7.reuse, 0x80 ;  /* 0x0000008007037836 */ /* 0x040fe20000000000 */
[C---:B------:R-:W-:Y:S01]  /*0e70*/  IADD3 R5, PT, PT, R7.reuse, 0x100, RZ ;  /* 0x0000010007057810 */ /* 0x040fe20007ffe0ff */
[C---:B------:R-:W-:Y:S01]  /*0e80*/  VIADD R9, R7.reuse, 0x180 ;  /* 0x0000018007097836 */ /* 0x040fe20000000000 */
[-C--:B------:R-:W-:Y:S02]  /*0e90*/  ISETP.GE.AND P0, PT, R7, R6.reuse, PT ;  /* 0x000000060700720c */ /* 0x080fe40003f06270 */
[-C--:B------:R-:W-:Y:S01]  /*0ea0*/  ISETP.GE.AND P1, PT, R3, R6.reuse, PT ;  /* 0x000000060300720c */ /* 0x080fe20003f26270 */
[----:B------:R-:W-:Y:S01]  /*0eb0*/  IMAD.WIDE R2, R7, 0x8, R14 ;  /* 0x0000000807027825 */ /* 0x000fe200078e020e */
[-C--:B------:R-:W-:Y:S02]  /*0ec0*/  ISETP.GE.AND P2, PT, R5, R6.reuse, PT ;  /* 0x000000060500720c */ /* 0x080fe40003f46270 */
[----:B------:R-:W-:Y:S02]  /*0ed0*/  ISETP.GE.AND P3, PT, R9, R6, PT ;  /* 0x000000060900720c */ /* 0x000fe40003f66270 */
[----:B------:R-:W-:-:S05]  /*0ee0*/  LOP3.LUT R4, R0, 0x7ffffffc, RZ, 0xc0, !PT ;  /* 0x7ffffffc00047812 */ /* 0x000fca00078ec0ff */
[----:B------:R0:W-:Y:S01]  /*0ef0*/  @!P0 STG.E.64 desc[UR6][R2.64], RZ ;  /* 0x000000ff02008986 */ /* 0x0001e2000c101b06 */
[----:B------:R-:W-:-:S03]  /*0f00*/  ISETP.NE.AND P0, PT, R4, 0x4, PT ;  /* 0x000000040400780c */ /* 0x000fc60003f05270 */
[----:B------:R0:W-:Y:S04]  /*0f10*/  @!P1 STG.E.64 desc[UR6][R2.64+0x400], RZ ;  /* 0x000400ff02009986 */ /* 0x0001e8000c101b06 */
[----:B------:R0:W-:Y:S04]  /*0f20*/  @!P2 STG.E.64 desc[UR6][R2.64+0x800], RZ ;  /* 0x000800ff0200a986 */ /* 0x0001e8000c101b06 */
[----:B------:R0:W-:Y:S02]  /*0f30*/  @!P3 STG.E.64 desc[UR6][R2.64+0xc00], RZ ;  /* 0x000c00ff0200b986 */ /* 0x0001e4000c101b06 */
[----:B------:R-:W-:Y:S05]  /*0f40*/  @!P0 BRA `(.L_x_245) ;  /* 0x0000000000448947 */ /* 0x000fea0003800000 */
[----:B------:R-:W-:-:S07]  /*0f50*/  IMAD.MOV.U32 R0, RZ, RZ, 0x4 ;  /* 0x00000004ff007424 */ /* 0x000fce00078e00ff */
.L_x_246:
[C---:B------:R-:W-:Y:S01]  /*0f60*/  LEA R11, R0.reuse, R7, 0x7 ;  /* 0x00000007000b7211 */ /* 0x040fe200078e38ff */
[----:B------:R-:W-:-:S03]  /*0f70*/  VIADD R0, R0, 0x4 ;  /* 0x0000000400007836 */ /* 0x000fc60000000000 */
[C---:B01----:R-:W-:Y:S01]  /*0f80*/  IADD3 R3, PT, PT, R11.reuse, 0x180, RZ ;  /* 0x000001800b037810 */ /* 0x043fe20007ffe0ff */
[C---:B------:R-:W-:Y:S01]  /*0f90*/  VIADD R9, R11.reuse, 0x80 ;  /* 0x000000800b097836 */ /* 0x040fe20000000000 */
[CC--:B------:R-:W-:Y:S01]  /*0fa0*/  ISETP.GE.AND P0, PT, R11.reuse, R6.reuse, PT ;  /* 0x000000060b00720c */ /* 0x0c0fe20003f06270 */
[----:B------:R-:W-:Y:S01]  /*0fb0*/  VIADD R5, R11, 0x100 ;  /* 0x000001000b057836 */ /* 0x000fe20000000000 */
[-C--:B------:R-:W-:Y:S01]  /*0fc0*/  ISETP.GE.AND P3, PT, R3, R6.reuse, PT ;  /* 0x000000060300720c */ /* 0x080fe20003f66270 */
[----:B------:R-:W-:Y:S01]  /*0fd0*/  IMAD.WIDE R2, R11, 0x8, R14 ;  /* 0x000000080b027825 */ /* 0x000fe200078e020e */
[-C--:B------:R-:W-:Y:S02]  /*0fe0*/  ISETP.GE.AND P1, PT, R9, R6.reuse, PT ;  /* 0x000000060900720c */ /* 0x080fe40003f26270 */
[----:B------:R-:W-:-:S07]  /*0ff0*/  ISETP.GE.AND P2, PT, R5, R6, PT ;  /* 0x000000060500720c */ /* 0x000fce0003f46270 */
[----:B------:R1:W-:Y:S01]  /*1000*/  @!P0 STG.E.64 desc[UR6][R2.64], RZ ;  /* 0x000000ff02008986 */ /* 0x0003e2000c101b06 */
[----:B------:R-:W-:-:S03]  /*1010*/  ISETP.NE.AND P0, PT, R0, R4, PT ;  /* 0x000000040000720c */ /* 0x000fc60003f05270 */
[----:B------:R1:W-:Y:S04]  /*1020*/  @!P1 STG.E.64 desc[UR6][R2.64+0x400], RZ ;  /* 0x000400ff02009986 */ /* 0x0003e8000c101b06 */
[----:B------:R1:W-:Y:S04]  /*1030*/  @!P2 STG.E.64 desc[UR6][R2.64+0x800], RZ ;  /* 0x000800ff0200a986 */ /* 0x0003e8000c101b06 */
[----:B------:R1:W-:Y:S02]  /*1040*/  @!P3 STG.E.64 desc[UR6][R2.64+0xc00], RZ ;  /* 0x000c00ff0200b986 */ /* 0x0003e4000c101b06 */
[----:B------:R-:W-:Y:S05]  /*1050*/  @P0 BRA `(.L_x_246) ;  /* 0xfffffffc00c00947 */ /* 0x000fea000383ffff */
.L_x_245:
[----:B------:R-:W-:-:S13]  /*1060*/  ISETP.NE.AND P0, PT, R8, RZ, PT ;  /* 0x000000ff0800720c */ /* 0x000fda0003f05270 */
[----:B------:R-:W-:Y:S05]  /*1070*/  @!P0 EXIT ;  /* 0x000000000000894d */ /* 0x000fea0003800000 */
[----:B------:R-:W-:-:S05]  /*1080*/  UMOV UR4, URZ ;  /* 0x000000ff00047c82 */ /* 0x000fca0008000000 */
.L_x_247:
[C---:B01----:R-:W-:Y:S01]  /*1090*/  IMAD R3, R4.reuse, 0x80, R7 ;  /* 0x0000008004037824 */ /* 0x043fe200078e0207 */
[----:B------:R-:W-:Y:S01]  /*10a0*/  UIADD3 UR4, UPT, UPT, UR4, 0x1, URZ ;  /* 0x0000000104047890 */ /* 0x000fe2000fffe0ff */
[----:B------:R-:W-:-:S03]  /*10b0*/  IADD3 R4, PT, PT, R4, 0x1, RZ ;  /* 0x0000000104047810 */ /* 0x000fc60007ffe0ff */
[----:B------:R-:W-:-:S13]  /*10c0*/  ISETP.GE.AND P0, PT, R3, R6, PT ;  /* 0x000000060300720c */ /* 0x000fda0003f06270 */
[----:B------:R-:W-:-:S05]  /*10d0*/  @!P0 IMAD.WIDE R2, R3, 0x8, R14 ;  /* 0x0000000803028825 */ /* 0x000fca00078e020e */
[----:B------:R2:W-:Y:S01]  /*10e0*/  @!P0 STG.E.64 desc[UR6][R2.64], RZ ;  /* 0x000000ff02008986 */ /* 0x0005e2000c101b06 */
[----:B------:R-:W-:-:S13]  /*10f0*/  ISETP.NE.AND P0, PT, R8, UR4, PT ;  /* 0x0000000408007c0c */ /* 0x000fda000bf05270 */
[----:B--2---:R-:W-:Y:S05]  /*1100*/  @P0 BRA `(.L_x_247) ;  /* 0xfffffffc00e00947 */ /* 0x004fea000383ffff */
[----:B------:R-:W-:Y:S05]  /*1110*/  EXIT ;  /* 0x000000000000794d */ /* 0x000fea0003800000 */
.L_x_232:
        /* <DEDUP_REMOVED lines=12> */
.L_x_257:
[----:B------:R-:W-:Y:S01]  /*11e0*/  IMAD R7, R6, 0x80, R11 ;  /* 0x0000008006077824 */ /* 0x000fe200078e020b */
[----:B------:R-:W-:Y:S04]  /*11f0*/  BSSY.RECONVERGENT B0, `(.L_x_249) ;  /* 0x000001d000007945 */ /* 0x000fe80003800200 */
[----:B------:R-:W-:-:S04]  /*1200*/  IADD3 R5, PT, PT, R2, R7, RZ ;  /* 0x0000000702057210 */ /* 0x000fc80007ffe0ff */
        /* <DEDUP_REMOVED lines=24> */
.L_x_250:
[----:B------:R-:W-:Y:S01]  /*1390*/  IMAD.U32 R3, RZ, RZ, UR4 ;  /* 0x00000004ff037e24 */ /* 0x000fe2000f8e00ff */
[----:B------:R-:W-:-:S07]  /*13a0*/  MOV R4, 0x13c0 ;  /* 0x000013c000047802 */ /* 0x000fce0000000f00 */
[----:B------:R-:W-:Y:S05]  /*13b0*/  CALL.REL.NOINC `($__internal_0_$__cuda_sm20_div_u64) ;  /* 0x0000000c003c7944 */ /* 0x000fea0003c00000 */
.L_x_251:
[----:B------:R-:W-:Y:S05]  /*13c0*/  BSYNC.RECONVERGENT B0 ;  /* 0x0000000000007941 */ /* 0x000fea0003800200 */
.L_x_249:
        /* <DEDUP_REMOVED lines=8> */
[----:B------:R-:W-:Y:S01]  /*1450*/  ULOP3.LUT UR10, UR9, 0x7ffffff0, URZ, 0xc0, !UPT ;  /* 0x7ffffff0090a7892 */ /* 0x000fe2000f8ec0ff */
[----:B------:R-:W-:Y:S01]  /*1460*/  IMAD.MOV.U32 R3, RZ, RZ, RZ ;  /* 0x000000ffff037224 */ /* 0x000fe200078e00ff */
[----:B------:R-:W-:Y:S02]  /*1470*/  CS2R R22, SRZ ;  /* 0x0000000000167805 */ /* 0x000fe4000001ff00 */
[----:B------:R-:W-:-:S12]  /*1480*/  UIADD3 UR5, UPT, UPT, -UR10, URZ, URZ ;  /* 0x000000ff0a057290 */ /* 0x000fd8000fffe1ff */
.L_x_253:
        /* <DEDUP_REMOVED lines=9> */
[----:B------:R-:W3:Y:S04]  /*1520*/  LDG.E.64 R18, desc[UR6][R4.64+0x8] ;  /* 0x0000080604127981 */ /* 0x000ee8000c1e1b00 */
[----:B------:R-:W4:Y:S01]  /*1530*/  LDG.E.64 R26, desc[UR6][R12.64+0x78] ;  /* 0x000078060c1a7981 */ /* 0x000f22000c1e1b00 */
[----:B--2---:R-:W-:-:S03]  /*1540*/  DFMA R22, R20, R16, R22 ;  /* 0x000000101416722b */ /* 0x004fc60000000016 */
[----:B------:R-:W2:Y:S04]  /*1550*/  LDG.E.64 R16, desc[UR6][R12.64+0x10] ;  /* 0x000010060c107981 */ /* 0x000ea8000c1e1b00 */
[----:B------:R-:W2:Y:S01]  /*1560*/  LDG.E.64 R20, desc[UR6][R4.64+0x10] ;  /* 0x0000100604147981 */ /* 0x000ea2000c1e1b00 */
[----:B---3--:R-:W-:-:S03]  /*1570*/  DFMA R22, R24, R18, R22 ;  /* 0x000000121816722b */ /* 0x008fc60000000016 */
        /* <DEDUP_REMOVED lines=34> */
[----:B------:R-:W2:Y:S04]  /*17a0*/  LDG.E.64 R18, desc[UR6][R4.64+0x70] ;  /* 0x0000700604127981 */ /* 0x000ea8000c1e1b00 */
[----:B------:R-:W4:Y:S01]  /*17b0*/  LDG.E.64 R4, desc[UR6][R4.64+0x78] ;  /* 0x0000780604047981 */ /* 0x000f22000c1e1b00 */
[----:B---3--:R-:W-:Y:S01]  /*17c0*/  DFMA R20, R22, R20, R24 ;  /* 0x000000141614722b */ /* 0x008fe20000000018 */
[----:B------:R-:W-:-:S04]  /*17d0*/  UIADD3 UR5, UPT, UPT, UR5, 0x10, URZ ;  /* 0x0000001005057890 */ /* 0x000fc8000fffe0ff */
[----:B------:R-:W-:Y:S01]  /*17e0*/  UISETP.NE.AND UP0, UPT, UR5, URZ, UPT ;  /* 0x000000ff0500728c */ /* 0x000fe2000bf05270 */
[----:B------:R-:W-:Y:S02]  /*17f0*/  IADD3 R3, PT, PT, R3, 0x10, RZ ;  /* 0x0000001003037810 */ /* 0x000fe40007ffe0ff */
[----:B--2---:R-:W-:-:S08]  /*1800*/  DFMA R16, R16, R18, R20 ;  /* 0x000000121010722b */ /* 0x004fd00000000014 */
[----:B----4-:R-:W-:Y:S01]  /*1810*/  DFMA R22, R26, R4, R16 ;  /* 0x000000041a16722b */ /* 0x010fe20000000010 */
[----:B------:R-:W-:Y:S10]  /*1820*/  BRA.U UP0, `(.L_x_253) ;  /* 0xfffffffd00187547 */ /* 0x000ff4000b83ffff */
[----:B------:R-:W-:-:S07]  /*1830*/  IMAD.U32 R3, RZ, RZ, UR10 ;  /* 0x0000000aff037e24 */ /* 0x000fce000f8e00ff */
.L_x_252:
        /* <DEDUP_REMOVED lines=15> */
[----:B------:R-:W4:Y:S04]  /*1930*/  LDG.E.64 R18, desc[UR6][R12.64+0x8] ;  /* 0x000008060c127981 */ /* 0x000f28000c1e1b00 */
[----:B------:R-:W4:Y:S01]  /*1940*/  LDG.E.64 R24, desc[UR6][R4.64+0x8] ;  /* 0x0000080604187981 */ /* 0x000f22000c1e1b00 */
[----:B--2---:R-:W-:-:S03]  /*1950*/  DFMA R20, R16, R20, R22 ;  /* 0x000000141014722b */ /* 0x004fc60000000016 */
[----:B------:R-:W2:Y:S04]  /*1960*/  LDG.E.64 R16, desc[UR6][R12.64+0x10] ;  /* 0x000010060c107981 */ /* 0x000ea8000c1e1b00 */
[----:B------:R-:W2:Y:S01]  /*1970*/  LDG.E.64 R22, desc[UR6][R4.64+0x10] ;  /* 0x0000100604167981 */ /* 0x000ea2000c1e1b00 */
[----:B----4-:R-:W-:-:S03]  /*1980*/  DFMA R24, R18, R24, R20 ;  /* 0x000000181218722b */ /* 0x010fc60000000014 */
        /* <DEDUP_REMOVED lines=10> */
[----:B------:R-:W2:Y:S04]  /*1a30*/  LDG.E.64 R16, desc[UR6][R4.64+0x30] ;  /* 0x0000300604107981 */ /* 0x000ea8000c1e1b00 */
[----:B------:R-:W3:Y:S01]  /*1a40*/  LDG.E.64 R4, desc[UR6][R4.64+0x38] ;  /* 0x0000380604047981 */ /* 0x000ee2000c1e1b00 */
[----:B----4-:R-:W-:Y:S01]  /*1a50*/  DFMA R20, R22, R20, R24 ;  /* 0x000000141614722b */ /* 0x010fe20000000018 */
[----:B------:R-:W-:-:S07]  /*1a60*/  IADD3 R3, PT, PT, R3, 0x8, RZ ;  /* 0x0000000803037810 */ /* 0x000fce0007ffe0ff */
[----:B--2---:R-:W-:-:S08]  /*1a70*/  DFMA R16, R18, R16, R20 ;  /* 0x000000101210722b */ /* 0x004fd00000000014 */
[----:B---3--:R-:W-:-:S11]  /*1a80*/  DFMA R22, R26, R4, R16 ;  /* 0x000000041a16722b */ /* 0x008fd60000000010 */
.L_x_255:
        /* <DEDUP_REMOVED lines=17> */
[----:B------:R-:W4:Y:S04]  /*1ba0*/  LDG.E.64 R16, desc[UR6][R20.64+0x10] ;  /* 0x0000100614107981 */ /* 0x000f28000c1e1b00 */
[----:B------:R-:W2:Y:S04]  /*1bb0*/  LDG.E.64 R22, desc[UR6][R26.64+0x18] ;  /* 0x000018061a167981 */ /* 0x000ea8000c1e1b00 */
[----:B------:R-:W2:Y:S01]  /*1bc0*/  LDG.E.64 R20, desc[UR6][R20.64+0x18] ;  /* 0x0000180614147981 */ /* 0x000ea2000c1e1b00 */
[----:B---3--:R-:W-:Y:S01]  /*1bd0*/  DFMA R4, R12, R4, R24 ;  /* 0x000000040c04722b */ /* 0x008fe20000000018 */
[----:B------:R-:W-:-:S07]  /*1be0*/  VIADD R3, R3, 0x4 ;  /* 0x0000000403037836 */ /* 0x000fce0000000000 */
[----:B----4-:R-:W-:-:S08]  /*1bf0*/  DFMA R4, R16, R18, R4 ;  /* 0x000000121004722b */ /* 0x010fd00000000004 */
[----:B--2---:R-:W-:-:S11]  /*1c00*/  DFMA R22, R20, R22, R4 ;  /* 0x000000161416722b */ /* 0x004fd60000000004 */
.L_x_256:
[----:B------:R-:W-:Y:S05]  /*1c10*/  @!P1 BRA `(.L_x_254) ;  /* 0x0000000000489947 */ /* 0x000fea0003800000 */
[----:B------:R-:W0:Y:S01]  /*1c20*/  LDC.64 R12, c[0x0][0x390] ;  /* 0x0000e400ff0c7b82 */ /* 0x000e220000000a00 */
[--C-:B------:R-:W-:Y:S02]  /*1c30*/  IMAD R17, R0, UR9, R3.reuse ;  /* 0x0000000900117c24 */ /* 0x100fe4000f8e0203 */
[----:B------:R-:W-:-:S05]  /*1c40*/  IMAD R3, R28, UR9, R3 ;  /* 0x000000091c037c24 */ /* 0x000fca000f8e0203 */
[----:B------:R-:W1:Y:S01]  /*1c50*/  LDC.64 R4, c[0x0][0x398] ;  /* 0x0000e600ff047b82 */ /* 0x000e620000000a00 */
[----:B0-----:R-:W-:-:S05]  /*1c60*/  IMAD.WIDE R12, R17, 0x8, R12 ;  /* 0x00000008110c7825 */ /* 0x001fca00078e020c */
[----:B------:R-:W2:Y:S01]  /*1c70*/  LDG.E.64 R16, desc[UR6][R12.64] ;  /* 0x000000060c107981 */ /* 0x000ea2000c1e1b00 */
[----:B-1----:R-:W-:-:S05]  /*1c80*/  IMAD.WIDE R4, R3, 0x8, R4 ;  /* 0x0000000803047825 */ /* 0x002fca00078e0204 */
        /* <DEDUP_REMOVED lines=11> */
.L_x_254:
[----:B------:R-:W0:Y:S01]  /*1d40*/  LDCU UR5, c[0x0][0x388] ;  /* 0x00007100ff0577ac */ /* 0x000e220008000800 */
[----:B------:R-:W-:Y:S01]  /*1d50*/  IADD3 R6, PT, PT, R6, 0x1, RZ ;  /* 0x0000000106067810 */ /* 0x000fe20007ffe0ff */
[----:B------:R-:W-:-:S05]  /*1d60*/  IMAD.WIDE R4, R7, 0x8, R14 ;  /* 0x0000000807047825 */ /* 0x000fca00078e020e */
[----:B------:R1:W-:Y:S01]  /*1d70*/  STG.E.64 desc[UR6][R4.64], R22 ;  /* 0x0000001604007986 */ /* 0x0003e2000c101b06 */
[----:B0-----:R-:W-:-:S13]  /*1d80*/  ISETP.NE.AND P0, PT, R6, UR5, PT ;  /* 0x0000000506007c0c */ /* 0x001fda000bf05270 */
[----:B-1----:R-:W-:Y:S05]  /*1d90*/  @!P0 EXIT ;  /* 0x000000000000894d */ /* 0x002fea0003800000 */
[----:B------:R-:W-:Y:S05]  /*1da0*/  BRA `(.L_x_257) ;  /* 0xfffffff4000c7947 */ /* 0x000fea000383ffff */
.L_x_248:
[C---:B------:R-:W-:Y:S01]  /*1db0*/  ISETP.GE.U32.AND P0, PT, R0.reuse, 0x8, PT ;  /* 0x000000080000780c */ /* 0x040fe20003f06070 */
[----:B------:R-:W-:Y:S01]  /*1dc0*/  IMAD.MOV.U32 R6, RZ, RZ, RZ ;  /* 0x000000ffff067224 */ /* 0x000fe200078e00ff */
[----:B------:R-:W-:-:S04]  /*1dd0*/  LOP3.LUT R8, R0, 0x7, RZ, 0xc0, !PT ;  /* 0x0000000700087812 */ /* 0x000fc800078ec0ff */
[----:B------:R-:W-:-:S07]  /*1de0*/  ISETP.NE.AND P1, PT, R8, RZ, PT ;  /* 0x000000ff0800720c */ /* 0x000fce0003f25270 */
[----:B------:R-:W-:Y:S06]  /*1df0*/  @!P0 BRA `(.L_x_258) ;  /* 0x0000000000448947 */ /* 0x000fec0003800000 */
[----:B------:R-:W-:Y:S01]  /*1e00*/  LOP3.LUT R6, R0, 0x7ffffff8, RZ, 0xc0, !PT ;  /* 0x7ffffff800067812 */ /* 0x000fe200078ec0ff */
[----:B------:R-:W-:-:S07]  /*1e10*/  IMAD.MOV.U32 R7, RZ, RZ, RZ ;  /* 0x000000ffff077224 */ /* 0x000fce00078e00ff */
.L_x_259:
[C---:B0-----:R-:W-:Y:S01]  /*1e20*/  LEA R3, R7.reuse, R11, 0x7 ;  /* 0x0000000b07037211 */ /* 0x041fe200078e38ff */
[----:B------:R-:W-:-:S04]  /*1e30*/  VIADD R7, R7, 0x8 ;  /* 0x0000000807077836 */ /* 0x000fc80000000000 */
[----:B------:R-:W-:Y:S01]  /*1e40*/  VIADD R5, R3, 0x80 ;  /* 0x0000008003057836 */ /* 0x000fe20000000000 */
[----:B------:R-:W-:Y:S01]  /*1e50*/  ISETP.NE.AND P0, PT, R7, R6, PT ;  /* 0x000000060700720c */ /* 0x000fe20003f05270 */
[----:B------:R-:W-:-:S04]  /*1e60*/  IMAD.WIDE.U32 R2, R3, 0x8, R14 ;  /* 0x0000000803027825 */ /* 0x000fc800078e000e */
[----:B------:R-:W-:Y:S01]  /*1e70*/  IMAD.WIDE R4, R5, 0x8, R14 ;  /* 0x0000000805047825 */ /* 0x000fe200078e020e */
[----:B------:R0:W-:Y:S04]  /*1e80*/  STG.E.64 desc[UR6][R2.64], RZ ;  /* 0x000000ff02007986 */ /* 0x0001e8000c101b06 */
[----:B------:R0:W-:Y:S04]  /*1e90*/  STG.E.64 desc[UR6][R4.64], RZ ;  /* 0x000000ff04007986 */ /* 0x0001e8000c101b06 */
[----:B------:R0:W-:Y:S04]  /*1ea0*/  STG.E.64 desc[UR6][R4.64+0x400], RZ ;  /* 0x000400ff04007986 */ /* 0x0001e8000c101b06 */
[----:B------:R0:W-:Y:S04]  /*1eb0*/  STG.E.64 desc[UR6][R4.64+0x800], RZ ;  /* 0x000800ff04007986 */ /* 0x0001e8000c101b06 */
[----:B------:R0:W-:Y:S04]  /*1ec0*/  STG.E.64 desc[UR6][R4.64+0xc00], RZ ;  /* 0x000c00ff04007986 */ /* 0x0001e8000c101b06 */
[----:B------:R0:W-:Y:S04]  /*1ed0*/  STG.E.64 desc[UR6][R4.64+0x1000], RZ ;  /* 0x001000ff04007986 */ /* 0x0001e8000c101b06 */
[----:B------:R0:W-:Y:S04]  /*1ee0*/  STG.E.64 desc[UR6][R4.64+0x1400], RZ ;  /* 0x001400ff04007986 */ /* 0x0001e8000c101b06 */
[----:B------:R0:W-:Y:S01]  /*1ef0*/  STG.E.64 desc[UR6][R4.64+0x1800], RZ ;  /* 0x001800ff04007986 */ /* 0x0001e2000c101b06 */
[----:B------:R-:W-:Y:S05]  /*1f00*/  @P0 BRA `(.L_x_259) ;  /* 0xfffffffc00c40947 */ /* 0x000fea000383ffff */
.L_x_258:
[----:B------:R-:W-:Y:S05]  /*1f10*/  @!P1 EXIT ;  /* 0x000000000000994d */ /* 0x000fea0003800000 */
[----:B------:R-:W-:Y:S02]  /*1f20*/  ISETP.GE.U32.AND P0, PT, R8, 0x4, PT ;  /* 0x000000040800780c */ /* 0x000fe40003f06070 */
[----:B0-----:R-:W-:-:S04]  /*1f30*/  LOP3.LUT R4, R0, 0x3, RZ, 0xc0, !PT ;  /* 0x0000000300047812 */ /* 0x001fc800078ec0ff */
[----:B------:R-:W-:-:S07]  /*1f40*/  ISETP.NE.AND P1, PT, R4, RZ, PT ;  /* 0x000000ff0400720c */ /* 0x000fce0003f25270 */
[----:B------:R-:W-:Y:S06]  /*1f50*/  @!P0 BRA `(.L_x_260) ;  /* 0x00000000001c8947 */ /* 0x000fec0003800000 */
[C---:B------:R-:W-:Y:S01]  /*1f60*/  LEA R3, R6.reuse, R11, 0x7 ;  /* 0x0000000b06037211 */ /* 0x040fe200078e38ff */
[----:B------:R-:W-:-:S04]  /*1f70*/  VIADD R6, R6, 0x4 ;  /* 0x0000000406067836 */ /* 0x000fc80000000000 */
[----:B------:R-:W-:-:S05]  /*1f80*/  IMAD.WIDE R2, R3, 0x8, R14 ;  /* 0x0000000803027825 */ /* 0x000fca00078e020e */
[----:B------:R0:W-:Y:S04]  /*1f90*/  STG.E.64 desc[UR6][R2.64], RZ ;  /* 0x000000ff02007986 */ /* 0x0001e8000c101b06 */
[----:B------:R0:W-:Y:S04]  /*1fa0*/  STG.E.64 desc[UR6][R2.64+0x400], RZ ;  /* 0x000400ff02007986 */ /* 0x0001e8000c101b06 */
[----:B------:R0:W-:Y:S04]  /*1fb0*/  STG.E.64 desc[UR6][R2.64+0x800], RZ ;  /* 0x000800ff02007986 */ /* 0x0001e8000c101b06 */
[----:B------:R0:W-:Y:S02]  /*1fc0*/  STG.E.64 desc[UR6][R2.64+0xc00], RZ ;  /* 0x000c00ff02007986 */ /* 0x0001e4000c101b06 */
.L_x_260:
[----:B------:R-:W-:Y:S05]  /*1fd0*/  @!P1 EXIT ;  /* 0x000000000000994d */ /* 0x000fea0003800000 */
[----:B------:R-:W-:Y:S02]  /*1fe0*/  ISETP.NE.AND P0, PT, R4, 0x1, PT ;  /* 0x000000010400780c */ /* 0x000fe40003f05270 */
[----:B------:R-:W-:-:S04]  /*1ff0*/  LOP3.LUT R0, R0, 0x1, RZ, 0xc0, !PT ;  /* 0x0000000100007812 */ /* 0x000fc800078ec0ff */
[----:B------:R-:W-:-:S07]  /*2000*/  ISETP.NE.U32.AND P1, PT, R0, 0x1, PT ;  /* 0x000000010000780c */ /* 0x000fce0003f25070 */
[C---:B0-----:R-:W-:Y:S01]  /*2010*/  @P0 IMAD R3, R6.reuse, 0x80, R11 ;  /* 0x0000008006030824 */ /* 0x041fe200078e020b */
[----:B------:R-:W-:-:S03]  /*2020*/  @P0 IADD3 R6, PT, PT, R6, 0x2, RZ ;  /* 0x0000000206060810 */ /* 0x000fc60007ffe0ff */
[----:B------:R-:W-:-:S05]  /*2030*/  @P0 IMAD.WIDE R2, R3, 0x8, R14 ;  /* 0x0000000803020825 */ /* 0x000fca00078e020e */
[----:B------:R0:W-:Y:S04]  /*2040*/  @P0 STG.E.64 desc[UR6][R2.64], RZ ;  /* 0x000000ff02000986 */ /* 0x0001e8000c101b06 */
[----:B------:R0:W-:Y:S01]  /*2050*/  @P0 STG.E.64 desc[UR6][R2.64+0x400], RZ ;  /* 0x000400ff02000986 */ /* 0x0001e2000c101b06 */
[----:B------:R-:W-:Y:S05]  /*2060*/  @P1 EXIT ;  /* 0x000000000000194d */ /* 0x000fea0003800000 */
[----:B------:R-:W-:-:S04]  /*2070*/  IMAD R11, R6, 0x80, R11 ;  /* 0x00000080060b7824 */ /* 0x000fc800078e020b */
[----:B------:R-:W-:-:S05]  /*2080*/  IMAD.WIDE R14, R11, 0x8, R14 ;  /* 0x000000080b0e7825 */ /* 0x000fca00078e020e */
[----:B------:R-:W-:Y:S01]  /*2090*/  STG.E.64 desc[UR6][R14.64], RZ ;  /* 0x000000ff0e007986 */ /* 0x000fe2000c101b06 */
[----:B------:R-:W-:Y:S05]  /*20a0*/  EXIT ;  /* 0x000000000000794d */ /* 0x000fea0003800000 */
        .weak           $__internal_0_$__cuda_sm20_div_u64
        .type           $__internal_0_$__cuda_sm20_div_u64,@function
        .size           $__internal_0_$__cuda_sm20_div_u64,(.L_x_302 - $__internal_0_$__cuda_sm20_div_u64)
$__internal_0_$__cuda_sm20_div_u64:
[----:B------:R-:W-:Y:S01]  /*20b0*/  IMAD.U32 R20, RZ, RZ, UR8 ;  /* 0x00000008ff147e24 */ /* 0x000fe2000f8e00ff */
[----:B------:R-:W-:-:S05]  /*20c0*/  MOV R21, R3 ;  /* 0x0000000300157202 */ /* 0x000fca0000000f00 */
[----:B------:R-:W0:Y:S08]  /*20d0*/  I2F.U64.RP R20, R20 ;  /* 0x0000001400147312 */ /* 0x000e300000309000 */
[----:B0-----:R-:W0:Y:S02]  /*20e0*/  MUFU.RCP R13, R20 ;  /* 0x00000014000d7308 */ /* 0x001e240000001000 */
[----:B0-----:R-:W-:-:S06]  /*20f0*/  VIADD R17, R13, 0x1ffffffe ;  /* 0x1ffffffe0d117836 */ /* 0x001fcc0000000000 */
[----:B------:R-:W0:Y:S02]  /*2100*/  F2I.U64.TRUNC R16, R17 ;  /* 0x0000001100107311 */ /* 0x000e24000020d800 */
[----:B0-----:R-:W-:-:S04]  /*2110*/  IMAD.WIDE.U32 R18, R16, UR8, RZ ;  /* 0x0000000810127c25 */ /* 0x001fc8000f8e00ff */
[----:B------:R-:W-:Y:S01]  /*2120*/  IMAD R19, R16, R3, R19 ;  /* 0x0000000310137224 */ /* 0x000fe200078e0213 */
[----:B------:R-:W-:-:S03]  /*2130*/  IADD3 R13, P0, PT, RZ, -R18, RZ ;  /* 0x80000012ff0d7210 */ /* 0x000fc60007f1e0ff */
[----:B------:R-:W-:Y:S02]  /*2140*/  IMAD R19, R17, UR8, R19 ;  /* 0x0000000811137c24 */ /* 0x000fe4000f8e0213 */
[----:B------:R-:W-:-:S04]  /*2150*/  IMAD.HI.U32 R18, R16, R13, RZ ;  /* 0x0000000d10127227 */ /* 0x000fc800078e00ff */
[----:B------:R-:W-:Y:S01]  /*2160*/  IMAD.X R23, RZ, RZ, ~R19, P0 ;  /* 0x000000ffff177224 */ /* 0x000fe200000e0e13 */
[----:B------:R-:W-:-:S03]  /*2170*/  MOV R19, R16 ;  /* 0x0000001000137202 */ /* 0x000fc60000000f00 */
[----:B------:R-:W-:-:S04]  /*2180*/  IMAD.WIDE.U32 R18, P0, R16, R23, R18 ;  /* 0x0000001710127225 */ /* 0x000fc80007800012 */
[C---:B------:R-:W-:Y:S02]  /*2190*/  IMAD R16, R17.reuse, R23, RZ ;  /* 0x0000001711107224 */ /* 0x040fe400078e02ff */
[----:B------:R-:W-:-:S04]  /*21a0*/  IMAD.HI.U32 R19, P1, R17, R13, R18 ;  /* 0x0000000d11137227 */ /* 0x000fc80007820012 */
[----:B------:R-:W-:Y:S01]  /*21b0*/  IMAD.HI.U32 R13, R17, R23, RZ ;  /* 0x00000017110d7227 */ /* 0x000fe200078e00ff */
[----:B------:R-:W-:-:S03]  /*21c0*/  IADD3 R19, P2, PT, R16, R19, RZ ;  /* 0x0000001310137210 */ /* 0x000fc60007f5e0ff */
[----:B------:R-:W-:Y:S02]  /*21d0*/  IMAD.X R13, R13, 0x1, R17, P0 ;  /* 0x000000010d0d7824 */ /* 0x000fe400000e0611 */
[----:B------:R-:W-:-:S03]  /*21e0*/  IMAD.WIDE.U32 R16, R19, UR8, RZ ;  /* 0x0000000813107c25 */ /* 0x000fc6000f8e00ff */
[----:B------:R-:W-:Y:S01]  /*21f0*/  IADD3.X R13, PT, PT, RZ, RZ, R13, P2, P1 ;  /* 0x000000ffff0d7210 */ /* 0x000fe200017e240d */
[----:B------:R-:W-:Y:S01]  /*2200*/  IMAD R18, R19, R3, R17 ;  /* 0x0000000313127224 */ /* 0x000fe200078e0211 */
[----:B------:R-:W-:-:S03]  /*2210*/  IADD3 R17, P0, PT, RZ, -R16, RZ ;  /* 0x80000010ff117210 */ /* 0x000fc60007f1e0ff */
[----:B------:R-:W-:Y:S02]  /*2220*/  IMAD R16, R13, UR8, R18 ;  /* 0x000000080d107c24 */ /* 0x000fe4000f8e0212 */
[----:B------:R-:W-:-:S03]  /*2230*/  IMAD.HI.U32 R18, R19, R17, RZ ;  /* 0x0000001113127227 */ /* 0x000fc600078e00ff */
[----:B------:R-:W-:-:S05]  /*2240*/  IADD3.X R16, PT, PT, RZ, ~R16, RZ, P0, !PT ;  /* 0x80000010ff107210 */ /* 0x000fca00007fe4ff */
[----:B------:R-:W-:-:S04]  /*2250*/  IMAD.WIDE.U32 R18, P0, R19, R16, R18 ;  /* 0x0000001013127225 */ /* 0x000fc80007800012 */
[C---:B------:R-:W-:Y:S02]  /*2260*/  IMAD R20, R13.reuse, R16, RZ ;  /* 0x000000100d147224 */ /* 0x040fe400078e02ff */
[----:B------:R-:W-:-:S04]  /*2270*/  IMAD.HI.U32 R19, P1, R13, R17, R18 ;  /* 0x000000110d137227 */ /* 0x000fc80007820012 */
[----:B------:R-:W-:Y:S02]  /*2280*/  HFMA2 R17, -RZ, RZ, 0, 0 ;  /* 0x00000000ff117431 */ /* 0x000fe400000001ff */
[----:B------:R-:W-:Y:S01]  /*2290*/  IMAD.HI.U32 R16, R13, R16, RZ ;  /* 0x000000100d107227 */ /* 0x000fe200078e00ff */
[----:B------:R-:W-:-:S03]  /*22a0*/  IADD3 R19, P2, PT, R20, R19, RZ ;  /* 0x0000001314137210 */ /* 0x000fc60007f5e0ff */
[----:B------:R-:W-:Y:S02]  /*22b0*/  IMAD.X R13, R16, 0x1, R13, P0 ;  /* 0x00000001100d7824 */ /* 0x000fe400000e060d */
[----:B------:R-:W-:-:S03]  /*22c0*/  IMAD.HI.U32 R16, R19, R5, RZ ;  /* 0x0000000513107227 */ /* 0x000fc600078e00ff */
[----:B------:R-:W-:Y:S01]  /*22d0*/  IADD3.X R13, PT, PT, RZ, RZ, R13, P2, P1 ;  /* 0x000000ffff0d7210 */ /* 0x000fe200017e240d */
[----:B------:R-:W-:-:S04]  /*22e0*/  IMAD.WIDE.U32 R16, R19, R0, R16 ;  /* 0x0000000013107225 */ /* 0x000fc800078e0010 */
[C---:B------:R-:W-:Y:S02]  /*22f0*/  IMAD R19, R13.reuse, R0, RZ ;  /* 0x000000000d137224 */ /* 0x040fe400078e02ff */
[----:B------:R-:W-:-:S04]  /*2300*/  IMAD.HI.U32 R16, P0, R13, R5, R16 ;  /* 0x000000050d107227 */ /* 0x000fc80007800010 */
[----:B------:R-:W-:Y:S01]  /*2310*/  IMAD.HI.U32 R18, R13, R0, RZ ;  /* 0x000000000d127227 */ /* 0x000fe200078e00ff */
[----:B------:R-:W-:-:S03]  /*2320*/  IADD3 R13, P1, PT, R19, R16, RZ ;  /* 0x00000010130d7210 */ /* 0x000fc60007f3e0ff */
[----:B------:R-:W-:Y:S02]  /*2330*/  IMAD.X R18, RZ, RZ, R18, P0 ;  /* 0x000000ffff127224 */ /* 0x000fe400000e0612 */
[----:B------:R-:W-:-:S03]  /*2340*/  IMAD.WIDE.U32 R16, R13, UR8, RZ ;  /* 0x000000080d107c25 */ /* 0x000fc6000f8e00ff */
[----:B------:R-:W-:Y:S01]  /*2350*/  IADD3.X R18, PT, PT, RZ, R18, RZ, P1, !PT ;  /* 0x00000012ff127210 */ /* 0x000fe20000ffe4ff */
[----:B------:R-:W-:Y:S01]  /*2360*/  IMAD R17, R13, R3, R17 ;  /* 0x000000030d117224 */ /* 0x000fe200078e0211 */
[----:B------:R-:W-:-:S03]  /*2370*/  IADD3 R16, P1, PT, -R16, R5, RZ ;  /* 0x0000000510107210 */ /* 0x000fc60007f3e1ff */
[----:B------:R-:W-:Y:S01]  /*2380*/  IMAD R17, R18, UR8, R17 ;  /* 0x0000000812117c24 */ /* 0x000fe2000f8e0211 */
[----:B------:R-:W-:-:S03]  /*2390*/  ISETP.GE.U32.AND P0, PT, R16, UR8, PT ;  /* 0x0000000810007c0c */ /* 0x000fc6000bf06070 */
[----:B------:R-:W-:Y:S01]  /*23a0*/  IMAD.X R20, R0, 0x1, ~R17, P1 ;  /* 0x0000000100147824 */ /* 0x000fe200008e0e11 */
[----:B------:R-:W-:Y:S01]  /*23b0*/  IADD3 R17, P1, PT, R16, -UR8, RZ ;  /* 0x8000000810117c10 */ /* 0x000fe2000ff3e0ff */
[----:B------:R-:W-:-:S03]  /*23c0*/  VIADD R0, R13, 0x1 ;  /* 0x000000010d007836 */ /* 0x000fc60000000000 */
[----:B------:R-:W-:Y:S02]  /*23d0*/  ISETP.GE.U32.AND.EX P0, PT, R20, R3, PT, P0 ;  /* 0x000000031400720c */ /* 0x000fe40003f06100 */
[----:B------:R-:W-:Y:S02]  /*23e0*/  IADD3.X R18, PT, PT, ~R3, R20, RZ, P1, !PT ;  /* 0x0000001403127210 */ /* 0x000fe40000ffe5ff */
[----:B------:R-:W-:Y:S02]  /*23f0*/  SEL R16, R17, R16, P0 ;  /* 0x0000001011107207 */ /* 0x000fe40000000000 */
[----:B------:R-:W-:Y:S02]  /*2400*/  SEL R18, R18, R20, P0 ;  /* 0x0000001412127207 */ /* 0x000fe40000000000 */
[----:B------:R-:W-:Y:S02]  /*2410*/  SEL R13, R0, R13, P0 ;  /* 0x0000000d000d7207 */ /* 0x000fe40000000000 */
[----:B------:R-:W-:Y:S01]  /*2420*/  ISETP.GE.U32.AND P0, PT, R16, UR8, PT ;  /* 0x0000000810007c0c */ /* 0x000fe2000bf06070 */
[----:B------:R-:W-:Y:S01]  /*2430*/  IMAD.MOV.U32 R16, RZ, RZ, R4 ;  /* 0x000000ffff107224 */ /* 0x000fe200078e0004 */
[----:B------:R-:W-:-:S02]  /*2440*/  ISETP.NE.U32.AND P1, PT, RZ, UR8, PT ;  /* 0x00000008ff007c0c */ /* 0x000fc4000bf25070 */
[----:B------:R-:W-:Y:S02]  /*2450*/  IADD3 R0, PT, PT, R13, 0x1, RZ ;  /* 0x000000010d007810 */ /* 0x000fe40007ffe0ff */
[----:B------:R-:W-:Y:S02]  /*2460*/  ISETP.GE.U32.AND.EX P0, PT, R18, R3, PT, P0 ;  /* 0x000000031200720c */ /* 0x000fe40003f06100 */
[----:B------:R-:W-:Y:S02]  /*2470*/  MOV R17, 0x0 ;  /* 0x0000000000117802 */ /* 0x000fe40000000f00 */
[----:B------:R-:W-:Y:S02]  /*2480*/  ISETP.NE.AND.EX P1, PT, R3, RZ, PT, P1 ;  /* 0x000000ff0300720c */ /* 0x000fe40003f25310 */
[----:B------:R-:W-:-:S04]  /*2490*/  SEL R0, R0, R13, P0 ;  /* 0x0000000d00007207 */ /* 0x000fc80000000000 */
[----:B------:R-:W-:Y:S01]  /*24a0*/  SEL R0, R0, 0xffffffff, P1 ;  /* 0xffffffff00007807 */ /* 0x000fe20000800000 */
[----:B------:R-:W-:Y:S06]  /*24b0*/  RET.REL.NODEC R16 `(_ZN3cub18CUB_300001_SM_10006detail9transform16transform_kernelINS2_10policy_hubILb1EN4cuda3std3__45tupleIJN6thrust24THRUST_300001_SM_1000_NS17counting_iteratorIiNSA_11use_defaultESC_SC_EEEEEE10policy1000El2dpIdENSA_6detail15normal_iteratorINSA_10device_ptrIdEEEEJSD_EEEvT0_iT1_T2_DpNS2_10kernel_argIT3_EE) ;  /* 0xffffffd810d07950 */ /* 0x000fec0003c3ffff */
.L_x_261:
        /* <DEDUP_REMOVED lines=12> */
.L_x_302:


//--------------------- .text._ZN3cub18CUB_300001_SM_10006detail9transform16transform_kernelINS2_10policy_hubILb1EN4cuda3std3__45tupleIJN6thrust24THRUST_300001_SM_1000_NS17counting_iteratorIiNSA_11use_defaultESC_SC_EEEEEE10policy1000Ei2dpIdENSA_6detail15normal_iteratorINSA_10device_ptrIdEEEEJSD_EEEvT0_iT1_T2_DpNS2_10kernel_argIT3_EE --------------------------
	.section	.text._ZN3cub18CUB_300001_SM_10006detail9transform16transform_kernelINS2_10policy_hubILb1EN4cuda3std3__45tupleIJN6thrust24THRUST_300001_SM_1000_NS17counting_iteratorIiNSA_11use_defaultESC_SC_EEEEEE10policy1000Ei2dpIdENSA_6detail15normal_iteratorINSA_10device_ptrIdEEEEJSD_EEEvT0_iT1_T2_DpNS2_10kernel_argIT3_EE,"ax",@progbits
	.align	128
        .global         _ZN3cub18CUB_300001_SM_10006detail9transform16transform_kernelINS2_10policy_hubILb1EN4cuda3std3__45tupleIJN6thrust24THRUST_300001_SM_1000_NS17counting_iteratorIiNSA_11use_defaultESC_SC_EEEEEE10policy1000Ei2dpIdENSA_6detail15normal_iteratorINSA_10device_ptrIdEEEEJSD_EEEvT0_iT1_T2_DpNS2_10kernel_argIT3_EE
        .type           _ZN3cub18CUB_300001_SM_10006detail9transform16transform_kernelINS2_10policy_hubILb1EN4cuda3std3__45tupleIJN6thrust24THRUST_300001_SM_1000_NS17counting_iteratorIiNSA_11use_defaultESC_SC_EEEEEE10policy1000Ei2dpIdENSA_6detail15normal_iteratorINSA_10device_ptrIdEEEEJSD_EEEvT0_iT1_T2_DpNS2_10kernel_argIT3_EE,@function
        .size           _ZN3cub18CUB_300001_SM_10006detail9transform16transform_kernelINS2_10policy_hubILb1EN4cuda3std3__45tupleIJN6thrust24THRUST_300001_SM_1000_NS17counting_iteratorIiNSA_11use_defaultESC_SC_EEEEEE10policy1000Ei2dpIdENSA_6detail15normal_iteratorINSA_10device_ptrIdEEEEJSD_EEEvT0_iT1_T2_DpNS2_10kernel_argIT3_EE,(.L_x_303 - _ZN3cub18CUB_300001_SM_10006detail9transform16transform_kernelINS2_10policy_hubILb1EN4cuda3std3__45tupleIJN6thrust24THRUST_300001_SM_1000_NS17counting_iteratorIiNSA_11use_defaultESC_SC_EEEEEE10policy1000Ei2dpIdENSA_6detail15normal_iteratorINSA_10device_ptrIdEEEEJSD_EEEvT0_iT1_T2_DpNS2_10kernel_argIT3_EE)
        .other          _ZN3cub18CUB_300001_SM_10006detail9transform16transform_kernelINS2_10policy_hubILb1EN4cuda3std3__45tupleIJN6thrust24THRUST_300001_SM_1000_NS17counting_iteratorIiNSA_11use_defaultESC_SC_EEEEEE10policy1000Ei2dpIdENSA_6detail15normal_iteratorINSA_10device_ptrIdEEEEJSD_EEEvT0_iT1_T2_DpNS2_10kernel_argIT3_EE,@"STO_CUDA_ENTRY STV_DEFAULT"
_ZN3cub18CUB_300001_SM_10006detail9transform16transform_kernelINS2_10policy_hubILb1EN4cuda3std3__45tupleIJN6thrust24THRUST_300001_SM_1000_NS17counting_iteratorIiNSA_11use_defaultESC_SC_EEEEEE10policy1000Ei2dpIdENSA_6detail15normal_iteratorINSA_10device_ptrIdEEEEJSD_EEEvT0_iT1_T2_DpNS2_10kernel_argIT3_EE:
.text._ZN3cub18CUB_300001_SM_10006detail9transform16transform_kernelINS2_10policy_hubILb1EN4cuda3std3__45tupleIJN6thrust24THRUST_300001_SM_1000_NS17counting_iteratorIiNSA_11use_defaultESC_SC_EEEEEE10policy1000Ei2dpIdENSA_6detail15normal_iteratorINSA_10device_ptrIdEEEEJSD_EEEvT0_iT1_T2_DpNS2_10kernel_argIT3_EE:
[----:B------:R-:W-:Y:S08]  /*0000*/  LDC R1, c[0x0][0x37c] ;  /* 0x0000df00ff017b82 */ /* 0x000ff00000000800 */
[----:B------:R-:W0:Y:S01]  /*0010*/  LDC.64 R2, c[0x0][0x380] ;  /* 0x0000e000ff027b82 */ /* 0x000e220000000a00 */
[----:B------:R-:W1:Y:S01]  /*0020*/  LDCU UR5, c[0x0][0x3b0] ;  /* 0x00007600ff0577ac */ /* 0x000e620008000800 */
[----:B------:R-:W2:Y:S06]  /*0030*/  LDCU.64 UR6, c[0x0][0x358] ;  /* 0x00006b00ff0677ac */ /* 0x000eac0008000a00 */
[----:B------:R-:W3:Y:S01]  /*0040*/  S2UR UR4, SR_CTAID.X ;  /* 0x00000000000479c3 */ /* 0x000ee20000002500 */
[----:B------:R-:W4:Y:S07]  /*0050*/  LDCU UR8, c[0x0][0x3a0] ;  /* 0x00007400ff0877ac */ /* 0x000f2e0008000800 */
[----:B------:R-:W5:Y:S01]  /*0060*/  LDC.64 R14, c[0x0][0x3a8] ;  /* 0x0000ea00ff0e7b82 */ /* 0x000f620000000a00 */
[----:B0-----:R-:W-:-:S04]  /*0070*/  IMAD.SHL.U32 R6, R3, 0x80, RZ ;  /* 0x0000008003067824 */ /* 0x001fc800078e00ff */
[----:B---3--:R-:W-:-:S04]  /*0080*/  IMAD R5, R6, UR4, RZ ;  /* 0x0000000406057c24 */ /* 0x008fc8000f8e02ff */
[----:B------:R-:W-:Y:S01]  /*0090*/  IMAD.IADD R7, R2, 0x1, -R5 ;  /* 0x0000000102077824 */ /* 0x000fe200078e0a05 */
[C---:B-1----:R-:W-:Y:S01]  /*00a0*/  IADD3 R0, PT, PT, R5.reuse, UR5, RZ ;  /* 0x0000000505007c10 */ /* 0x042fe2000fffe0ff */
[----:B-----5:R-:W-:-:S03]  /*00b0*/  IMAD.WIDE R14, R5, 0x8, R14 ;  /* 0x00000008050e7825 */ /* 0x020fc600078e020e */
[CC--:B------:R-:W-:Y:S02]  /*00c0*/  ISETP.GT.AND P0, PT, R6.reuse, R7.reuse, PT ;  /* 0x000000070600720c */ /* 0x0c0fe40003f04270 */
[----:B------:R-:W-:-:S11]  /*00d0*/  VIMNMX R6, PT, PT, R6, R7, PT ;  /* 0x0000000706067248 */ /* 0x000fd60003fe0100 */
[----:B--2-4-:R-:W-:Y:S05]  /*00e0*/  @P0 BRA `(.L_x_262) ;  /* 0x0000000c00e00947 */ /* 0x014fea0003800000 */
        /* <DEDUP_REMOVED lines=12> */
.L_x_272:
        /* <DEDUP_REMOVED lines=27> */
.L_x_265:
[----:B------:R-:W-:Y:S01]  /*0360*/  IMAD.U32 R5, RZ, RZ, UR4 ;  /* 0x00000004ff057e24 */ /* 0x000fe2000f8e00ff */
[----:B------:R-:W-:-:S07]  /*0370*/  MOV R2, 0x390 ;  /* 0x0000039000027802 */ /* 0x000fce0000000f00 */
[----:B------:R-:W-:Y:S05]  /*0380*/  CALL.REL.NOINC `($__internal_1_$__cuda_sm20_div_u64) ;  /* 0x0000001800f47944 */ /* 0x000fea0003c00000 */
[----:B------:R-:W-:-:S07]  /*0390*/  MOV R26, R13 ;  /* 0x0000000d001a7202 */ /* 0x000fce0000000f00 */
.L_x_266:
[----:B------:R-:W-:Y:S05]  /*03a0*/  BSYNC.RECONVERGENT B0 ;  /* 0x0000000000007941 */ /* 0x000fea0003800200 */
.L_x_264:
[----:B------:R-:W0:Y:S01]  /*03b0*/  LDCU UR9, c[0x0][0x398] ;  /* 0x00007300ff0977ac */ /* 0x000e220008000800 */
[----:B------:R-:W-:Y:S01]  /*03c0*/  IMAD.MOV R3, RZ, RZ, -R26 ;  /* 0x000000ffff037224 */ /* 0x000fe200078e0a1a */
[----:B------:R-:W-:Y:S01]  /*03d0*/  CS2R R20, SRZ ;  /* 0x0000000000147805 */ /* 0x000fe2000001ff00 */
[----:B------:R-:W-:Y:S01]  /*03e0*/  IMAD.MOV.U32 R27, RZ, RZ, RZ ;  /* 0x000000ffff1b7224 */ /* 0x000fe200078e00ff */
[----:B------:R-:W1:Y:S01]  /*03f0*/  LDCU UR5, c[0x0][0x3a0] ;  /* 0x00007400ff0577ac */ /* 0x000e620008000800 */
[----:B0-----:R-:W-:Y:S01]  /*0400*/  UISETP.GE.U32.AND UP0, UPT, UR9, 0x10, UPT ;  /* 0x000000100900788c */ /* 0x001fe2000bf06070 */
[----:B-1----:R-:W-:-:S08]  /*0410*/  IMAD R28, R3, UR5, R4 ;  /* 0x00000005031c7c24 */ /* 0x002fd0000f8e0204 */
[----:B------:R-:W-:Y:S05]  /*0420*/  BRA.U !UP0, `(.L_x_267) ;  /* 0x0000000108f47547 */ /* 0x000fea000b800000 */
[----:B------:R-:W-:Y:S01]  /*0430*/  HFMA2 R25, -RZ, RZ, 0, 0 ;  /* 0x00000000ff197431 */ /* 0x000fe200000001ff */
[----:B------:R-:W-:-:S07]  /*0440*/  CS2R R20, SRZ ;  /* 0x0000000000147805 */ /* 0x000fce000001ff00 */
.L_x_268:
        /* <DEDUP_REMOVED lines=47> */
[----:B--2---:R-:W-:Y:S02]  /*0740*/  DFMA R22, R12, R22, R16 ;  /* 0x000000160c16722b */ /* 0x004fe40000000010 */
[----:B------:R-:W2:Y:S04]  /*0750*/  LDG.E.64 R12, desc[UR6][R4.64+0x70] ;  /* 0x00007006040c7981 */ /* 0x000ea8000c1e1b00 */
[----:B------:R-:W2:Y:S04]  /*0760*/  LDG.E.64 R16, desc[UR6][R2.64+0x70] ;  /* 0x0000700602107981 */ /* 0x000ea8000c1e1b00 */
[----:B------:R-:W4:Y:S04]  /*0770*/  LDG.E.64 R4, desc[UR6][R4.64+0x78] ;  /* 0x0000780604047981 */ /* 0x000f28000c1e1b00 */
[----:B------:R-:W4:Y:S01]  /*0780*/  LDG.E.64 R2, desc[UR6][R2.64+0x78] ;  /* 0x0000780602027981 */ /* 0x000f22000c1e1b00 */
[----:B------:R-:W-:Y:S01]  /*0790*/  VIADD R25, R25, 0x10 ;  /* 0x0000001019197836 */ /* 0x000fe20000000000 */
[----:B---3--:R-:W-:-:S04]  /*07a0*/  DFMA R18, R20, R18, R22 ;  /* 0x000000121412722b */ /* 0x008fc80000000016 */
[----:B------:R-:W-:-:S04]  /*07b0*/  ISETP.NE.AND P0, PT, R25, UR5, PT ;  /* 0x0000000519007c0c */ /* 0x000fc8000bf05270 */
[----:B--2---:R-:W-:-:S08]  /*07c0*/  DFMA R12, R12, R16, R18 ;  /* 0x000000100c0c722b */ /* 0x004fd00000000012 */
[----:B----4-:R-:W-:Y:S01]  /*07d0*/  DFMA R20, R4, R2, R12 ;  /* 0x000000020414722b */ /* 0x010fe2000000000c */
[----:B------:R-:W-:Y:S10]  /*07e0*/  @P0 BRA `(.L_x_268) ;  /* 0xfffffffc00180947 */ /* 0x000ff4000383ffff */
[----:B------:R-:W-:-:S07]  /*07f0*/  IMAD.U32 R27, RZ, RZ, UR5 ;  /* 0x00000005ff1b7e24 */ /* 0x000fce000f8e00ff */
.L_x_267:
[----:B------:R-:W-:-:S13]  /*0800*/  ISETP.NE.AND P0, PT, R10, RZ, PT ;  /* 0x000000ff0a00720c */ /* 0x000fda0003f05270 */
[----:B------:R-:W-:Y:S05]  /*0810*/  @!P0 BRA `(.L_x_269) ;  /* 0x0000000400388947 */ /* 0x000fea0003800000 */
[----:B------:R-:W-:Y:S02]  /*0820*/  IADD3 R2, PT, PT, R10, -0x1, RZ ;  /* 0xffffffff0a027810 */ /* 0x000fe40007ffe0ff */
[----:B------:R-:W-:Y:S02]  /*0830*/  ISETP.NE.AND P1, PT, R9, RZ, PT ;  /* 0x000000ff0900720c */ /* 0x000fe40003f25270 */
        /* <DEDUP_REMOVED lines=30> */
[----:B------:R-:W-:-:S07]  /*0a20*/  VIADD R27, R27, 0x8 ;  /* 0x000000081b1b7836 */ /* 0x000fce0000000000 */
[----:B--2---:R-:W-:-:S08]  /*0a30*/  DFMA R12, R16, R12, R18 ;  /* 0x0000000c100c722b */ /* 0x004fd00000000012 */
[----:B---3--:R-:W-:-:S11]  /*0a40*/  DFMA R20, R24, R2, R12 ;  /* 0x000000021814722b */ /* 0x008fd6000000000c */
.L_x_270:
        /* <DEDUP_REMOVED lines=21> */
[----:B------:R-:W-:-:S07]  /*0ba0*/  IADD3 R27, PT, PT, R27, 0x4, RZ ;  /* 0x000000041b1b7810 */ /* 0x000fce0007ffe0ff */
[----:B----4-:R-:W-:-:S08]  /*0bb0*/  DFMA R2, R12, R16, R2 ;  /* 0x000000100c02722b */ /* 0x010fd00000000002 */
[----:B--2---:R-:W-:-:S11]  /*0bc0*/  DFMA R20, R18, R20, R2 ;  /* 0x000000141214722b */ /* 0x004fd60000000002 */
.L_x_271:
        /* <DEDUP_REMOVED lines=19> */
.L_x_269:
[----:B------:R-:W0:Y:S01]  /*0d00*/  LDCU UR5, c[0x0][0x384] ;  /* 0x00007080ff0577ac */ /* 0x000e220008000800 */
[----:B------:R-:W-:Y:S02]  /*0d10*/  VIADD R6, R6, 0x1 ;  /* 0x0000000106067836 */ /* 0x000fe40000000000 */
[----:B------:R-:W-:-:S05]  /*0d20*/  IMAD.WIDE R2, R7, 0x8, R14 ;  /* 0x0000000807027825 */ /* 0x000fca00078e020e */
[----:B------:R1:W-:Y:S01]  /*0d30*/  STG.E.64 desc[UR6][R2.64], R20 ;  /* 0x0000001402007986 */ /* 0x0003e2000c101b06 */
[----:B0-----:R-:W-:-:S13]  /*0d40*/  ISETP.NE.AND P0, PT, R6, UR5, PT ;  /* 0x0000000506007c0c */ /* 0x001fda000bf05270 */
[----:B-1----:R-:W-:Y:S05]  /*0d50*/  @!P0 EXIT ;  /* 0x000000000000894d */ /* 0x002fea0003800000 */
[----:B------:R-:W-:Y:S05]  /*0d60*/  BRA `(.L_x_272) ;  /* 0xfffffff400107947 */ /* 0x000fea000383ffff */
.L_x_263:
[C---:B------:R-:W-:Y:S01]  /*0d70*/  ISETP.GE.U32.AND P0, PT, R3.reuse, 0x8, PT ;  /* 0x000000080300780c */ /* 0x040fe20003f06070 */
[----:B------:R-:W-:Y:S01]  /*0d80*/  IMAD.MOV.U32 R0, RZ, RZ, RZ ;  /* 0x000000ffff007224 */ /* 0x000fe200078e00ff */
[----:B------:R-:W-:-:S04]  /*0d90*/  LOP3.LUT R8, R3, 0x7, RZ, 0xc0, !PT ;  /* 0x0000000703087812 */ /* 0x000fc800078ec0ff */
[----:B------:R-:W-:-:S07]  /*0da0*/  ISETP.NE.AND P1, PT, R8, RZ, PT ;  /* 0x000000ff0800720c */ /* 0x000fce0003f25270 */
[----:B------:R-:W-:Y:S06]  /*0db0*/  @!P0 BRA `(.L_x_273) ;  /* 0x0000000000448947 */ /* 0x000fec0003800000 */
[----:B------:R-:W-:Y:S02]  /*0dc0*/  LOP3.LUT R0, R3, 0x7ffffff8, RZ, 0xc0, !PT ;  /* 0x7ffffff803007812 */ /* 0x000fe400078ec0ff */
[----:B------:R-:W-:-:S07]  /*0dd0*/  MOV R2, RZ ;  /* 0x000000ff00027202 */ /* 0x000fce0000000f00 */
.L_x_274:
[C---:B0-----:R-:W-:Y:S01]  /*0de0*/  IMAD R5, R2.reuse, 0x80, R11 ;  /* 0x0000008002057824 */ /* 0x041fe200078e020b */
[----:B------:R-:W-:-:S03]  /*0df0*/  IADD3 R2, PT, PT, R2, 0x8, RZ ;  /* 0x0000000802027810 */ /* 0x000fc60007ffe0ff */
[C---:B------:R-:W-:Y:S01]  /*0e00*/  VIADD R7, R5.reuse, 0x80 ;  /* 0x0000008005077836 */ /* 0x040fe20000000000 */
        /* <DEDUP_REMOVED lines=12> */
.L_x_273:
[----:B------:R-:W-:Y:S05]  /*0ed0*/  @!P1 EXIT ;  /* 0x000000000000994d */ /* 0x000fea0003800000 */
[----:B------:R-:W-:Y:S02]  /*0ee0*/  ISETP.GE.U32.AND P0, PT, R8, 0x4, PT ;  /* 0x000000040800780c */ /* 0x000fe40003f06070 */
[----:B------:R-:W-:-:S04]  /*0ef0*/  LOP3.LUT R2, R3, 0x3, RZ, 0xc0, !PT ;  /* 0x0000000303027812 */ /* 0x000fc800078ec0ff */
[----:B------:R-:W-:-:S07]  /*0f00*/  ISETP.NE.AND P1, PT, R2, RZ, PT ;  /* 0x000000ff0200720c */ /* 0x000fce0003f25270 */
[----:B------:R-:W-:Y:S06]  /*0f10*/  @!P0 BRA `(.L_x_275) ;  /* 0x00000000001c8947 */ /* 0x000fec0003800000 */
[C---:B0-----:R-:W-:Y:S02]  /*0f20*/  IMAD R5, R0.reuse, 0x80, R11 ;  /* 0x0000008000057824 */ /* 0x041fe400078e020b */
[----:B------:R-:W-:Y:S02]  /*0f30*/  VIADD R0, R0, 0x4 ;  /* 0x0000000400007836 */ /* 0x000fe40000000000 */
[----:B------:R-:W-:-:S05]  /*0f40*/  IMAD.WIDE R4, R5, 0x8, R14 ;  /* 0x0000000805047825 */ /* 0x000fca00078e020e */
[----:B------:R1:W-:Y:S04]  /*0f50*/  STG.E.64 desc[UR6][R4.64], RZ ;  /* 0x000000ff04007986 */ /* 0x0003e8000c101b06 */
[----:B------:R1:W-:Y:S04]  /*0f60*/  STG.E.64 desc[UR6][R4.64+0x400], RZ ;  /* 0x000400ff04007986 */ /* 0x0003e8000c101b06 */
[----:B------:R1:W-:Y:S04]  /*0f70*/  STG.E.64 desc[UR6][R4.64+0x800], RZ ;  /* 0x000800ff04007986 */ /* 0x0003e8000c101b06 */
[----:B------:R1:W-:Y:S02]  /*0f80*/  STG.E.64 desc[UR6][R4.64+0xc00], RZ ;  /* 0x000c00ff04007986 */ /* 0x0003e4000c101b06 */
.L_x_275:
[----:B------:R-:W-:Y:S05]  /*0f90*/  @!P1 EXIT ;  /* 0x000000000000994d */ /* 0x000fea0003800000 */
[----:B------:R-:W-:Y:S02]  /*0fa0*/  ISETP.NE.AND P0, PT, R2, 0x1, PT ;  /* 0x000000010200780c */ /* 0x000fe40003f05270 */
[----:B------:R-:W-:-:S04]  /*0fb0*/  LOP3.LUT R3, R3, 0x1, RZ, 0xc0, !PT ;  /* 0x0000000103037812 */ /* 0x000fc800078ec0ff */
[----:B------:R-:W-:-:S07]  /*0fc0*/  ISETP.NE.U32.AND P1, PT, R3, 0x1, PT ;  /* 0x000000010300780c */ /* 0x000fce0003f25070 */
[C---:B01----:R-:W-:Y:S01]  /*0fd0*/  @P0 LEA R5, R0.reuse, R11, 0x7 ;  /* 0x0000000b00050211 */ /* 0x043fe200078e38ff */
[----:B------:R-:W-:-:S04]  /*0fe0*/  @P0 VIADD R0, R0, 0x2 ;  /* 0x0000000200000836 */ /* 0x000fc80000000000 */
        /* <DEDUP_REMOVED lines=8> */
.L_x_262:
[----:B------:R-:W-:-:S13]  /*1070*/  ISETP.GE.AND P0, PT, R3, 0x1, PT ;  /* 0x000000010300780c */ /* 0x000fda0003f06270 */
[----:B------:R-:W-:Y:S05]  /*1080*/  @!P0 EXIT ;  /* 0x000000000000894d */ /* 0x000fea0003800000 */
[----:B------:R-:W0:Y:S01]  /*1090*/  LDC R10, c[0x0][0x398] ;  /* 0x0000e600ff0a7b82 */ /* 0x000e220000000800 */
[----:B------:R-:W1:Y:S01]  /*10a0*/  S2R R7, SR_TID.X ;  /* 0x0000000000077919 */ /* 0x000e620000002100 */
[----:B0-----:R-:W-:-:S13]  /*10b0*/  ISETP.GE.AND P0, PT, R10, 0x1, PT ;  /* 0x000000010a00780c */ /* 0x001fda0003f06270 */
[----:B-1----:R-:W-:Y:S05]  /*10c0*/  @!P0 BRA `(.L_x_276) ;  /* 0x0000000c001c8947 */ /* 0x002fea0003800000 */
[----:B------:R-:W0:Y:S01]  /*10d0*/  LDCU UR4, c[0x0][0x3a0] ;  /* 0x00007400ff0477ac */ /* 0x000e220008000800 */
[----:B------:R-:W-:Y:S01]  /*10e0*/  HFMA2 R12, -RZ, RZ, 0, 0 ;  /* 0x00000000ff0c7431 */ /* 0x000fe200000001ff */
[C---:B------:R-:W-:Y:S02]  /*10f0*/  LOP3.LUT R8, R10.reuse, 0xf, RZ, 0xc0, !PT ;  /* 0x0000000f0a087812 */ /* 0x040fe400078ec0ff */
[C---:B------:R-:W-:Y:S02]  /*1100*/  LOP3.LUT R9, R10.reuse, 0x7, RZ, 0xc0, !PT ;  /* 0x000000070a097812 */ /* 0x040fe400078ec0ff */
[----:B------:R-:W-:Y:S01]  /*1110*/  LOP3.LUT R10, R10, 0x3, RZ, 0xc0, !PT ;  /* 0x000000030a0a7812 */ /* 0x000fe200078ec0ff */
[----:B0-----:R-:W-:-:S12]  /*1120*/  USHF.R.S32.HI UR4, URZ, 0x1f, UR4 ;  /* 0x0000001fff047899 */ /* 0x001fd80008011404 */
.L_x_287:
[----:B------:R-:W-:Y:S01]  /*1130*/  IMAD R11, R12, 0x80, R7 ;  /* 0x000000800c0b7824 */ /* 0x000fe200078e0207 */
[----:B------:R-:W-:Y:S04]  /*1140*/  BSSY.RECONVERGENT B0, `(.L_x_277) ;  /* 0x00000ba000007945 */ /* 0x000fe80003800200 */
[----:B------:R-:W-:-:S13]  /*1150*/  ISETP.GE.AND P0, PT, R11, R6, PT ;  /* 0x000000060b00720c */ /* 0x000fda0003f06270 */
[----:B0-----:R-:W-:Y:S05]  /*1160*/  @P0 BRA `(.L_x_278) ;  /* 0x0000000800dc0947 */ /* 0x001fea0003800000 */
[----:B------:R-:W-:Y:S01]  /*1170*/  IMAD.IADD R4, R0, 0x1, R11 ;  /* 0x0000000100047824 */ /* 0x000fe200078e020b */
[----:B------:R-:W-:Y:S04]  /*1180*/  BSSY.RECONVERGENT B1, `(.L_x_279) ;  /* 0x000001c000017945 */ /* 0x000fe80003800200 */
[----:B------:R-:W-:-:S04]  /*1190*/  SHF.R.S32.HI R3, RZ, 0x1f, R4 ;  /* 0x0000001fff037819 */ /* 0x000fc80000011404 */
[----:B------:R-:W-:-:S04]  /*11a0*/  LOP3.LUT R2, R3, UR4, RZ, 0xfc, !PT ;  /* 0x0000000403027c12 */ /* 0x000fc8000f8efcff */
[----:B------:R-:W-:-:S13]  /*11b0*/  ISETP.NE.U32.AND P0, PT, R2, RZ, PT ;  /* 0x000000ff0200720c */ /* 0x000fda0003f05070 */
[----:B------:R-:W-:Y:S05]  /*11c0*/  @P0 BRA `(.L_x_280) ;  /* 0x0000000000500947 */ /* 0x000fea0003800000 */
[----:B------:R-:W0:Y:S01]  /*11d0*/  LDCU UR5, c[0x0][0x3a0] ;  /* 0x00007400ff0577ac */ /* 0x000e220008000800 */
[----:B------:R-:W-:Y:S01]  /*11e0*/  MOV R2, RZ ;  /* 0x000000ff00027202 */ /* 0x000fe20000000f00 */
[----:B0-----:R-:W0:Y:S01]  /*11f0*/  I2F.U32.RP R5, UR5 ;  /* 0x0000000500057d06 */ /* 0x001e220008209000 */
[----:B------:R-:W-:-:S07]  /*1200*/  ISETP.NE.U32.AND P2, PT, RZ, UR5, PT ;  /* 0x00000005ff007c0c */ /* 0x000fce000bf45070 */
[----:B0-----:R-:W0:Y:S02]  /*1210*/  MUFU.RCP R5, R5 ;  /* 0x0000000500057308 */ /* 0x001e240000001000 */
[----:B0-----:R-:W-:-:S06]  /*1220*/  IADD3 R16, PT, PT, R5, 0xffffffe, RZ ;  /* 0x0ffffffe05107810 */ /* 0x001fcc0007ffe0ff */
[----:B------:R-:W0:Y:S02]  /*1230*/  F2I.FTZ.U32.TRUNC.NTZ R3, R16 ;  /* 0x0000001000037305 */ /* 0x000e24000021f000 */
[----:B0-----:R-:W-:-:S04]  /*1240*/  IMAD.MOV R13, RZ, RZ, -R3 ;  /* 0x000000ffff0d7224 */ /* 0x001fc800078e0a03 */
[----:B------:R-:W-:-:S04]  /*1250*/  IMAD R13, R13, UR5, RZ ;  /* 0x000000050d0d7c24 */ /* 0x000fc8000f8e02ff */
[----:B------:R-:W-:-:S06]  /*1260*/  IMAD.HI.U32 R13, R3, R13, R2 ;  /* 0x0000000d030d7227 */ /* 0x000fcc00078e0002 */
[----:B------:R-:W-:-:S04]  /*1270*/  IMAD.HI.U32 R13, R13, R4, RZ ;  /* 0x000000040d0d7227 */ /* 0x000fc800078e00ff */
[----:B------:R-:W-:-:S04]  /*1280*/  IMAD.MOV R3, RZ, RZ, -R13 ;  /* 0x000000ffff037224 */ /* 0x000fc800078e0a0d */
[----:B------:R-:W-:-:S05]  /*1290*/  IMAD R2, R3, UR5, R4 ;  /* 0x0000000503027c24 */ /* 0x000fca000f8e0204 */
[----:B------:R-:W-:-:S13]  /*12a0*/  ISETP.GE.U32.AND P0, PT, R2, UR5, PT ;  /* 0x0000000502007c0c */ /* 0x000fda000bf06070 */
[----:B------:R-:W-:Y:S01]  /*12b0*/  @P0 IADD3 R2, PT, PT, R2, -UR5, RZ ;  /* 0x8000000502020c10 */ /* 0x000fe2000fffe0ff */
[----:B------:R-:W-:-:S03]  /*12c0*/  @P0 VIADD R13, R13, 0x1 ;  /* 0x000000010d0d0836 */ /* 0x000fc60000000000 */
[----:B------:R-:W-:-:S13]  /*12d0*/  ISETP.GE.U32.AND P1, PT, R2, UR5, PT ;  /* 0x0000000502007c0c */ /* 0x000fda000bf26070 */
[----:B------:R-:W-:Y:S02]  /*12e0*/  @P1 IADD3 R13, PT, PT, R13, 0x1, RZ ;  /* 0x000000010d0d1810 */ /* 0x000fe40007ffe0ff */
[----:B------:R-:W-:Y:S01]  /*12f0*/  @!P2 LOP3.LUT R13, RZ, UR5, RZ, 0x33, !PT ;  /* 0x00000005ff0dac12 */ /* 0x000fe2000f8e33ff */
[----:B------:R-:W-:Y:S06]  /*1300*/  BRA `(.L_x_281) ;  /* 0x00000000000c7947 */ /* 0x000fec0003800000 */
.L_x_280:
[----:B------:R-:W-:Y:S01]  /*1310*/  IMAD.U32 R5, RZ, RZ, UR4 ;  /* 0x00000004ff057e24 */ /* 0x000fe2000f8e00ff */
[----:B------:R-:W-:-:S07]  /*1320*/  MOV R2, 0x1340 ;  /* 0x0000134000027802 */ /* 0x000fce0000000f00 */
[----:B------:R-:W-:Y:S05]  /*1330*/  CALL.REL.NOINC `($__internal_1_$__cuda_sm20_div_u64) ;  /* 0x0000000c00087944 */ /* 0x000fea0003c00000 */
.L_x_281:
[----:B------:R-:W-:Y:S05]  /*1340*/  BSYNC.RECONVERGENT B1 ;  /* 0x0000000000017941 */ /* 0x000fea0003800200 */
.L_x_279:
        /* <DEDUP_REMOVED lines=8> */
[----:B------:R-:W-:Y:S01]  /*13d0*/  HFMA2 R26, -RZ, RZ, 0, 0 ;  /* 0x00000000ff1a7431 */ /* 0x000fe200000001ff */
[----:B------:R-:W-:Y:S01]  /*13e0*/  ULOP3.LUT UR10, UR9, 0x7ffffff0, URZ, 0xc0, !UPT ;  /* 0x7ffffff0090a7892 */ /* 0x000fe2000f8ec0ff */
[----:B------:R-:W-:-:S03]  /*13f0*/  CS2R R24, SRZ ;  /* 0x0000000000187805 */ /* 0x000fc6000001ff00 */
[----:B------:R-:W-:-:S12]  /*1400*/  UIADD3 UR5, UPT, UPT, -UR10, URZ, URZ ;  /* 0x000000ff0a057290 */ /* 0x000fd8000fffe1ff */
.L_x_283:
        /* <DEDUP_REMOVED lines=52> */
[----:B------:R-:W-:-:S04]  /*1750*/  UIADD3 UR5, UPT, UPT, UR5, 0x10, URZ ;  /* 0x0000001005057890 */ /* 0x000fc8000fffe0ff */
[----:B------:R-:W-:Y:S01]  /*1760*/  UISETP.NE.AND UP0, UPT, UR5, URZ, UPT ;  /* 0x000000ff0500728c */ /* 0x000fe2000bf05270 */
[----:B------:R-:W-:Y:S01]  /*1770*/  VIADD R26, R26, 0x10 ;  /* 0x000000101a1a7836 */ /* 0x000fe20000000000 */
[----:B---3--:R-:W-:-:S08]  /*1780*/  DFMA R16, R18, R16, R20 ;  /* 0x000000101210722b */ /* 0x008fd00000000014 */
[----:B--2---:R-:W-:Y:S01]  /*1790*/  DFMA R24, R24, R22, R16 ;  /* 0x000000161818722b */ /* 0x004fe20000000010 */
[----:B------:R-:W-:Y:S10]  /*17a0*/  BRA.U UP0, `(.L_x_283) ;  /* 0xfffffffd00187547 */ /* 0x000ff4000b83ffff */
[----:B------:R-:W-:-:S07]  /*17b0*/  MOV R26, UR10 ;  /* 0x0000000a001a7c02 */ /* 0x000fce0008000f00 */
.L_x_282:
        /* <DEDUP_REMOVED lines=37> */
.L_x_285:
        /* <DEDUP_REMOVED lines=21> */
[----:B------:R-:W-:Y:S01]  /*1b60*/  IADD3 R26, PT, PT, R26, 0x4, RZ ;  /* 0x000000041a1a7810 */ /* 0x000fe20007ffe0ff */
[----:B--2---:R-:W-:-:S08]  /*1b70*/  DFMA R4, R16, R4, R18 ;  /* 0x000000041004722b */ /* 0x004fd00000000012 */
[----:B----4-:R-:W-:-:S11]  /*1b80*/  DFMA R24, R24, R20, R4 ;  /* 0x000000141818722b */ /* 0x010fd60000000004 */
.L_x_286:
        /* <DEDUP_REMOVED lines=19> */
.L_x_284:
[----:B------:R-:W-:-:S05]  /*1cc0*/  IMAD.WIDE R2, R11, 0x8, R14 ;  /* 0x000000080b027825 */ /* 0x000fca00078e020e */
[----:B------:R0:W-:Y:S02]  /*1cd0*/  STG.E.64 desc[UR6][R2.64], R24 ;  /* 0x0000001802007986 */ /* 0x0001e4000c101b06 */
.L_x_278:
[----:B------:R-:W-:Y:S05]  /*1ce0*/  BSYNC.RECONVERGENT B0 ;  /* 0x0000000000007941 */ /* 0x000fea0003800200 */
.L_x_277:
[----:B------:R-:W1:Y:S01]  /*1cf0*/  LDCU UR5, c[0x0][0x384] ;  /* 0x00007080ff0577ac */ /* 0x000e620008000800 */
[----:B------:R-:W-:-:S05]  /*1d00*/  VIADD R12, R12, 0x1 ;  /* 0x000000010c0c7836 */ /* 0x000fca0000000000 */
[----:B-1----:R-:W-:-:S13]  /*1d10*/  ISETP.NE.AND P0, PT, R12, UR5, PT ;  /* 0x000000050c007c0c */ /* 0x002fda000bf05270 */
[----:B------:R-:W-:Y:S05]  /*1d20*/  @!P0 EXIT ;  /* 0x000000000000894d */ /* 0x000fea0003800000 */
[----:B------:R-:W-:Y:S05]  /*1d30*/  BRA `(.L_x_287) ;  /* 0xfffffff000fc7947 */ /* 0x000fea000383ffff */
.L_x_276:
[C---:B------:R-:W-:Y:S02]  /*1d40*/  ISETP.GE.U32.AND P1, PT, R3.reuse, 0x4, PT ;  /* 0x000000040300780c */ /* 0x040fe40003f26070 */
[----:B------:R-:W-:Y:S02]  /*1d50*/  LOP3.LUT R8, R3, 0x3, RZ, 0xc0, !PT ;  /* 0x0000000303087812 */ /* 0x000fe400078ec0ff */
[----:B------:R-:W-:Y:S02]  /*1d60*/  MOV R0, RZ ;  /* 0x000000ff00007202 */ /* 0x000fe40000000f00 */
[----:B------:R-:W-:-:S07]  /*1d70*/  ISETP.NE.AND P0, PT, R8, RZ, PT ;  /* 0x000000ff0800720c */ /* 0x000fce0003f05270 */
[----:B------:R-:W-:Y:S06]  /*1d80*/  @!P1 BRA `(.L_x_288) ;  /* 0x0000000000489947 */ /* 0x000fec0003800000 */
[----:B------:R-:W-:Y:S01]  /*1d90*/  LOP3.LUT R0, R3, 0x7ffffffc, RZ, 0xc0, !PT ;  /* 0x7ffffffc03007812 */ /* 0x000fe200078ec0ff */
[----:B------:R-:W-:-:S07]  /*1da0*/  IMAD.MOV.U32 R4, RZ, RZ, RZ ;  /* 0x000000ffff047224 */ /* 0x000fce00078e00ff */
.L_x_289:
[C---:B------:R-:W-:Y:S02]  /*1db0*/  LEA R11, R4.reuse, R7, 0x7 ;  /* 0x00000007040b7211 */ /* 0x040fe400078e38ff */
[----:B------:R-:W-:Y:S02]  /*1dc0*/  IADD3 R4, PT, PT, R4, 0x4, RZ ;  /* 0x0000000404047810 */ /* 0x000fe40007ffe0ff */
[C---:B------:R-:W-:Y:S01]  /*1dd0*/  IADD3 R5, PT, PT, R11.reuse, 0x100, RZ ;  /* 0x000001000b057810 */ /* 0x040fe20007ffe0ff */
[C---:B0-----:R-:W-:Y:S01]  /*1de0*/  VIADD R3, R11.reuse, 0x80 ;  /* 0x000000800b037836 */ /* 0x041fe20000000000 */
[CC--:B------:R-:W-:Y:S01]  /*1df0*/  ISETP.GE.AND P1, PT, R11.reuse, R6.reuse, PT ;  /* 0x000000060b00720c */ /* 0x0c0fe20003f26270 */
[----:B------:R-:W-:Y:S01]  /*1e00*/  VIADD R9, R11, 0x180 ;  /* 0x000001800b097836 */ /* 0x000fe20000000000 */
[-C--:B------:R-:W-:Y:S02]  /*1e10*/  ISETP.GE.AND P3, PT, R5, R6.reuse, PT ;  /* 0x000000060500720c */ /* 0x080fe40003f66270 */
[-C--:B------:R-:W-:Y:S01]  /*1e20*/  ISETP.GE.AND P2, PT, R3, R6.reuse, PT ;  /* 0x000000060300720c */ /* 0x080fe20003f46270 */
[----:B------:R-:W-:Y:S01]  /*1e30*/  IMAD.WIDE R2, R11, 0x8, R14 ;  /* 0x000000080b027825 */ /* 0x000fe200078e020e */
[----:B------:R-:W-:-:S07]  /*1e40*/  ISETP.GE.AND P4, PT, R9, R6, PT ;  /* 0x000000060900720c */ /* 0x000fce0003f86270 */
[----:B------:R0:W-:Y:S01]  /*1e50*/  @!P1 STG.E.64 desc[UR6][R2.64], RZ ;  /* 0x000000ff02009986 */ /* 0x0001e2000c101b06 */
[----:B------:R-:W-:-:S03]  /*1e60*/  ISETP.NE.AND P1, PT, R4, R0, PT ;  /* 0x000000000400720c */ /* 0x000fc60003f25270 */
[----:B------:R0:W-:Y:S04]  /*1e70*/  @!P2 STG.E.64 desc[UR6][R2.64+0x400], RZ ;  /* 0x000400ff0200a986 */ /* 0x0001e8000c101b06 */
[----:B------:R0:W-:Y:S04]  /*1e80*/  @!P3 STG.E.64 desc[UR6][R2.64+0x800], RZ ;  /* 0x000800ff0200b986 */ /* 0x0001e8000c101b06 */
[----:B------:R0:W-:Y:S02]  /*1e90*/  @!P4 STG.E.64 desc[UR6][R2.64+0xc00], RZ ;  /* 0x000c00ff0200c986 */ /* 0x0001e4000c101b06 */
[----:B------:R-:W-:Y:S05]  /*1ea0*/  @P1 BRA `(.L_x_289) ;  /* 0xfffffffc00c01947 */ /* 0x000fea000383ffff */
.L_x_288:
[----:B------:R-:W-:Y:S05]  /*1eb0*/  @!P0 EXIT ;  /* 0x000000000000894d */ /* 0x000fea0003800000 */
[----:B------:R-:W-:-:S05]  /*1ec0*/  UMOV UR4, URZ ;  /* 0x000000ff00047c82 */ /* 0x000fca0008000000 */
.L_x_290:
[----:B0-----:R-:W-:Y:S01]  /*1ed0*/  IMAD R3, R0, 0x80, R7 ;  /* 0x0000008000037824 */ /* 0x001fe200078e0207 */
[----:B------:R-:W-:-:S04]  /*1ee0*/  UIADD3 UR4, UPT, UPT, UR4, 0x1, URZ ;  /* 0x0000000104047890 */ /* 0x000fc8000fffe0ff */
[----:B------:R-:W-:-:S13]  /*1ef0*/  ISETP.GE.AND P0, PT, R3, R6, PT ;  /* 0x000000060300720c */ /* 0x000fda0003f06270 */
[----:B------:R-:W-:-:S05]  /*1f00*/  @!P0 IMAD.WIDE R2, R3, 0x8, R14 ;  /* 0x0000000803028825 */ /* 0x000fca00078e020e */
[----:B------:R0:W-:Y:S01]  /*1f10*/  @!P0 STG.E.64 desc[UR6][R2.64], RZ ;  /* 0x000000ff02008986 */ /* 0x0001e2000c101b06 */
[----:B------:R-:W-:-:S13]  /*1f20*/  ISETP.NE.AND P0, PT, R8, UR4, PT ;  /* 0x0000000408007c0c */ /* 0x000fda000bf05270 */
[----:B0-----:R-:W-:Y:S05]  /*1f30*/  @!P0 EXIT ;  /* 0x000000000000894d */ /* 0x001fea0003800000 */
[----:B------:R-:W-:Y:S01]  /*1f40*/  IADD3 R0, PT, PT, R0, 0x1, RZ ;  /* 0x0000000100007810 */ /* 0x000fe20007ffe0ff */
[----:B------:R-:W-:Y:S06]  /*1f50*/  BRA `(.L_x_290) ;  /* 0xfffffffc00dc7947 */ /* 0x000fec000383ffff */
        .weak           $__internal_1_$__cuda_sm20_div_u64
        .type           $__internal_1_$__cuda_sm20_div_u64,@function
        .size           $__internal_1_$__cuda_sm20_div_u64,(.L_x_303 - $__internal_1_$__cuda_sm20_div_u64)
$__internal_1_$__cuda_sm20_div_u64:
        /* <DEDUP_REMOVED lines=10> */
[----:B------:R-:W-:-:S03]  /*2000*/  IMAD.HI.U32 R18, R16, R13, RZ ;  /* 0x0000000d10127227 */ /* 0x000fc600078e00ff */
[----:B------:R-:W-:Y:S01]  /*2010*/  IADD3.X R23, PT, PT, RZ, ~R19, RZ, P0, !PT ;  /* 0x80000013ff177210 */ /* 0x000fe200007fe4ff */
[----:B------:R-:W-:-:S04]  /*2020*/  IMAD.MOV.U32 R19, RZ, RZ, R16 ;  /* 0x000000ffff137224 */ /* 0x000fc800078e0010 */
[----:B------:R-:W-:-:S04]  /*2030*/  IMAD.WIDE.U32 R18, P0, R16, R23, R18 ;  /* 0x0000001710127225 */ /* 0x000fc80007800012 */
[C---:B------:R-:W-:Y:S02]  /*2040*/  IMAD R16, R17.reuse, R23, RZ ;  /* 0x0000001711107224 */ /* 0x040fe400078e02ff */
[----:B------:R-:W-:-:S04]  /*2050*/  IMAD.HI.U32 R19, P1, R17, R13, R18 ;  /* 0x0000000d11137227 */ /* 0x000fc80007820012 */
[----:B------:R-:W-:Y:S01]  /*2060*/  IMAD.HI.U32 R13, R17, R23, RZ ;  /* 0x00000017110d7227 */ /* 0x000fe200078e00ff */
[----:B------:R-:W-:-:S04]  /*2070*/  IADD3 R19, P2, PT, R16, R19, RZ ;  /* 0x0000001310137210 */ /* 0x000fc80007f5e0ff */
[----:B------:R-:W-:Y:S01]  /*2080*/  IADD3.X R13, PT, PT, R13, R17, RZ, P0, !PT ;  /* 0x000000110d0d7210 */ /* 0x000fe200007fe4ff */
[----:B------:R-:W-:-:S03]  /*2090*/  IMAD.WIDE.U32 R16, R19, UR8, RZ ;  /* 0x0000000813107c25 */ /* 0x000fc6000f8e00ff */
[----:B------:R-:W-:Y:S01]  /*20a0*/  IADD3.X R13, PT, PT, RZ, RZ, R13, P2, P1 ;  /* 0x000000ffff0d7210 */ /* 0x000fe200017e240d */
[----:B------:R-:W-:Y:S01]  /*20b0*/  IMAD R18, R19, R5, R17 ;  /* 0x0000000513127224 */ /* 0x000fe200078e0211 */
[----:B------:R-:W-:-:S03]  /*20c0*/  IADD3 R17, P0, PT, RZ, -R16, RZ ;  /* 0x80000010ff117210 */ /* 0x000fc60007f1e0ff */
[----:B------:R-:W-:Y:S02]  /*20d0*/  IMAD R16, R13, UR8, R18 ;  /* 0x000000080d107c24 */ /* 0x000fe4000f8e0212 */
[----:B------:R-:W-:-:S04]  /*20e0*/  IMAD.HI.U32 R18, R19, R17, RZ ;  /* 0x0000001113127227 */ /* 0x000fc800078e00ff */
[----:B------:R-:W-:-:S04]  /*20f0*/  IMAD.X R16, RZ, RZ, ~R16, P0 ;  /* 0x000000ffff107224 */ /* 0x000fc800000e0e10 */
[----:B------:R-:W-:-:S04]  /*2100*/  IMAD.WIDE.U32 R18, P0, R19, R16, R18 ;  /* 0x0000001013127225 */ /* 0x000fc80007800012 */
[C---:B------:R-:W-:Y:S02]  /*2110*/  IMAD R20, R13.reuse, R16, RZ ;  /* 0x000000100d147224 */ /* 0x040fe400078e02ff */
[----:B------:R-:W-:-:S04]  /*2120*/  IMAD.HI.U32 R19, P1, R13, R17, R18 ;  /* 0x000000110d137227 */ /* 0x000fc80007820012 */
[----:B------:R-:W-:Y:S01]  /*2130*/  IMAD.HI.U32 R16, R13, R16, RZ ;  /* 0x000000100d107227 */ /* 0x000fe200078e00ff */
[----:B------:R-:W-:-:S03]  /*2140*/  IADD3 R19, P2, PT, R20, R19, RZ ;  /* 0x0000001314137210 */ /* 0x000fc60007f5e0ff */
[----:B------:R-:W-:Y:S01]  /*2150*/  IMAD.MOV.U32 R17, RZ, RZ, RZ ;  /* 0x000000ffff117224 */ /* 0x000fe200078e00ff */
[----:B------:R-:W-:Y:S01]  /*2160*/  IADD3.X R13, PT, PT, R16, R13, RZ, P0, !PT ;  /* 0x0000000d100d7210 */ /* 0x000fe200007fe4ff */
[----:B------:R-:W-:-:S03]  /*2170*/  IMAD.HI.U32 R16, R19, R4, RZ ;  /* 0x0000000413107227 */ /* 0x000fc600078e00ff */
[----:B------:R-:W-:Y:S01]  /*2180*/  IADD3.X R13, PT, PT, RZ, RZ, R13, P2, P1 ;  /* 0x000000ffff0d7210 */ /* 0x000fe200017e240d */
[----:B------:R-:W-:-:S04]  /*2190*/  IMAD.WIDE.U32 R16, R19, R3, R16 ;  /* 0x0000000313107225 */ /* 0x000fc800078e0010 */
[C---:B------:R-:W-:Y:S02]  /*21a0*/  IMAD R19, R13.reuse, R3, RZ ;  /* 0x000000030d137224 */ /* 0x040fe400078e02ff */
[----:B------:R-:W-:-:S04]  /*21b0*/  IMAD.HI.U32 R16, P0, R13, R4, R16 ;  /* 0x000000040d107227 */ /* 0x000fc80007800010 */
[----:B------:R-:W-:Y:S01]  /*21c0*/  IMAD.HI.U32 R18, R13, R3, RZ ;  /* 0x000000030d127227 */ /* 0x000fe200078e00ff */
[----:B------:R-:W-:-:S04]  /*21d0*/  IADD3 R13, P1, PT, R19, R16, RZ ;  /* 0x00000010130d7210 */ /* 0x000fc80007f3e0ff */
[----:B------:R-:W-:Y:S01]  /*21e0*/  IADD3.X R18, PT, PT, R18, RZ, RZ, P0, !PT ;  /* 0x000000ff12127210 */ /* 0x000fe200007fe4ff */
[----:B------:R-:W-:-:S04]  /*21f0*/  IMAD.WIDE.U32 R16, R13, UR8, RZ ;  /* 0x000000080d107c25 */ /* 0x000fc8000f8e00ff */
[----:B------:R-:W-:Y:S01]  /*2200*/  IMAD.X R18, RZ, RZ, R18, P1 ;  /* 0x000000ffff127224 */ /* 0x000fe200008e0612 */
[----:B------:R-:W-:Y:S01]  /*2210*/  IADD3 R16, P1, PT, -R16, R4, RZ ;  /* 0x0000000410107210 */ /* 0x000fe20007f3e1ff */
[----:B------:R-:W-:-:S03]  /*2220*/  IMAD R17, R13, R5, R17 ;  /* 0x000000050d117224 */ /* 0x000fc600078e0211 */
[----:B------:R-:W-:Y:S01]  /*2230*/  ISETP.GE.U32.AND P0, PT, R16, UR8, PT ;  /* 0x0000000810007c0c */ /* 0x000fe2000bf06070 */
[----:B------:R-:W-:-:S05]  /*2240*/  IMAD R18, R18, UR8, R17 ;  /* 0x0000000812127c24 */ /* 0x000fca000f8e0211 */
[----:B------:R-:W-:Y:S02]  /*2250*/  IADD3.X R22, PT, PT, ~R18, R3, RZ, P1, !PT ;  /* 0x0000000312167210 */ /* 0x000fe40000ffe5ff */
[----:B------:R-:W-:Y:S02]  /*2260*/  IADD3 R3, P1, PT, R16, -UR8, RZ ;  /* 0x8000000810037c10 */ /* 0x000fe4000ff3e0ff */
[C---:B------:R-:W-:Y:S02]  /*2270*/  ISETP.GE.U32.AND.EX P0, PT, R22.reuse, R5, PT, P0 ;  /* 0x000000051600720c */ /* 0x040fe40003f06100 */
[----:B------:R-:W-:Y:S01]  /*2280*/  IADD3 R18, PT, PT, R13, 0x1, RZ ;  /* 0x000000010d127810 */ /* 0x000fe20007ffe0ff */
[----:B------:R-:W-:Y:S01]  /*2290*/  IMAD.X R20, R22, 0x1, ~R5, P1 ;  /* 0x0000000116147824 */ /* 0x000fe200008e0e05 */
[----:B------:R-:W-:Y:S02]  /*22a0*/  SEL R3, R3, R16, P0 ;  /* 0x0000001003037207 */ /* 0x000fe40000000000 */
[----:B------:R-:W-:-:S02]  /*22b0*/  SEL R16, R18, R13, P0 ;  /* 0x0000000d12107207 */ /* 0x000fc40000000000 */
[----:B------:R-:W-:Y:S02]  /*22c0*/  SEL R20, R20, R22, P0 ;  /* 0x0000001614147207 */ /* 0x000fe40000000000 */
[----:B------:R-:W-:Y:S01]  /*22d0*/  ISETP.GE.U32.AND P0, PT, R3, UR8, PT ;  /* 0x0000000803007c0c */ /* 0x000fe2000bf06070 */
[----:B------:R-:W-:Y:S01]  /*22e0*/  VIADD R13, R16, 0x1 ;  /* 0x00000001100d7836 */ /* 0x000fe20000000000 */
[----:B------:R-:W-:Y:S01]  /*22f0*/  ISETP.NE.U32.AND P1, PT, RZ, UR8, PT ;  /* 0x00000008ff007c0c */ /* 0x000fe2000bf25070 */
[----:B------:R-:W-:Y:S01]  /*2300*/  HFMA2 R3, -RZ, RZ, 0, 0 ;  /* 0x00000000ff037431 */ /* 0x000fe200000001ff */
[----:B------:R-:W-:Y:S02]  /*2310*/  ISETP.GE.U32.AND.EX P0, PT, R20, R5, PT, P0 ;  /* 0x000000051400720c */ /* 0x000fe40003f06100 */
[----:B------:R-:W-:Y:S02]  /*2320*/  ISETP.NE.AND.EX P1, PT, R5, RZ, PT, P1 ;  /* 0x000000ff0500720c */ /* 0x000fe40003f25310 */
[----:B------:R-:W-:-:S04]  /*2330*/  SEL R13, R13, R16, P0 ;  /* 0x000000100d0d7207 */ /* 0x000fc80000000000 */
[----:B------:R-:W-:Y:S01]  /*2340*/  SEL R13, R13, 0xffffffff, P1 ;  /* 0xffffffff0d0d7807 */ /* 0x000fe20000800000 */
[----:B------:R-:W-:Y:S06]  /*2350*/  RET.REL.NODEC R2 `(_ZN3cub18CUB_300001_SM_10006detail9transform16transform_kernelINS2_10policy_hubILb1EN4cuda3std3__45tupleIJN6thrust24THRUST_300001_SM_1000_NS17counting_iteratorIiNSA_11use_defaultESC_SC_EEEEEE10policy1000Ei2dpIdENSA_6detail15normal_iteratorINSA_10device_ptrIdEEEEJSD_EEEvT0_iT1_T2_DpNS2_10kernel_argIT3_EE) ;  /* 0xffffffdc02287950 */ /* 0x000fec0003c3ffff */
.L_x_291:
        /* <DEDUP_REMOVED lines=10> */
.L_x_303:


//--------------------- .text._ZN3cub18CUB_300001_SM_10006detail8for_each13static_kernelINS2_12policy_hub_t12policy_500_tElN6thrust24THRUST_300001_SM_1000_NS8cuda_cub6__fill7functorINS7_6detail15normal_iteratorINS7_10device_ptrIdEEEEiEEEEvT0_T1_ --------------------------
	.section	.text._ZN3cub18CUB_300001_SM_10006detail8for_each13static_kernelINS2_12policy_hub_t12policy_500_tElN6thrust24THRUST_300001_SM_1000_NS8cuda_cub6__fill7functorINS7_6detail15normal_iteratorINS7_10device_ptrIdEEEEiEEEEvT0_T1_,"ax",@progbits
	.align	128
        .global         _ZN3cub18CUB_300001_SM_10006detail8for_each13static_kernelINS2_12policy_hub_t12policy_500_tElN6thrust24THRUST_300001_SM_1000_NS8cuda_cub6__fill7functorINS7_6detail15normal_iteratorINS7_10device_ptrIdEEEEiEEEEvT0_T1_
        .type           _ZN3cub18CUB_300001_SM_10006detail8for_each13static_kernelINS2_12policy_hub_t12policy_500_tElN6thrust24THRUST_300001_SM_1000_NS8cuda_cub6__fill7functorINS7_6detail15normal_iteratorINS7_10device_ptrIdEEEEiEEEEvT0_T1_,@function
        .size           _ZN3cub18CUB_300001_SM_10006detail8for_each13static_kernelINS2_12policy_hub_t12policy_500_tElN6thrust24THRUST_300001_SM_1000_NS8cuda_cub6__fill7functorINS7_6detail15normal_iteratorINS7_10device_ptrIdEEEEiEEEEvT0_T1_,(.L_x_312 - _ZN3cub18CUB_300001_SM_10006detail8for_each13static_kernelINS2_12policy_hub_t12policy_500_tElN6thrust24THRUST_300001_SM_1000_NS8cuda_cub6__fill7functorINS7_6detail15normal_iteratorINS7_10device_ptrIdEEEEiEEEEvT0_T1_)
        .other          _ZN3cub18CUB_300001_SM_10006detail8for_each13static_kernelINS2_12policy_hub_t12policy_500_tElN6thrust24THRUST_300001_SM_1000_NS8cuda_cub6__fill7functorINS7_6detail15normal_iteratorINS7_10device_ptrIdEEEEiEEEEvT0_T1_,@"STO_CUDA_ENTRY STV_DEFAULT"
_ZN3cub18CUB_300001_SM_10006detail8for_each13static_kernelINS2_12policy_hub_t12policy_500_tElN6thrust24THRUST_300001_SM_1000_NS8cuda_cub6__fill7functorINS7_6detail15normal_iteratorINS7_10device_ptrIdEEEEiEEEEvT0_T1_:
.text._ZN3cub18CUB_300001_SM_10006detail8for_each13static_kernelINS2_12policy_hub_t12policy_500_tElN6thrust24THRUST_300001_SM_1000_NS8cuda_cub6__fill7functorINS7_6detail15normal_iteratorINS7_10device_ptrIdEEEEiEEEEvT0_T1_:
[----:B------:R-:W-:Y:S08]  /*0000*/  LDC R1, c[0x0][0x37c] ;  /* 0x0000df00ff017b82 */ /* 0x000ff00000000800 */
[----:B------:R-:W0:Y:S01]  /*0010*/  S2UR UR4, SR_CTAID.X ;  /* 0x00000000000479c3 */ /* 0x000e220000002500 */
[----:B------:R-:W1:Y:S01]  /*0020*/  LDCU.64 UR6, c[0x0][0x380] ;  /* 0x00007000ff0677ac */ /* 0x000e620008000a00 */
[----:B------:R-:W2:Y:S01]  /*0030*/  LDCU.64 UR8, c[0x0][0x358] ;  /* 0x00006b00ff0877ac */ /* 0x000ea20008000a00 */
[----:B0-----:R-:W-:-:S04]  /*0040*/  UIMAD.WIDE.U32 UR4, UR4, 0x200, URZ ;  /* 0x00000200040478a5 */ /* 0x001fc8000f8e00ff */
[----:B-1----:R-:W-:-:S04]  /*0050*/  UIADD3 UR6, UP0, UPT, -UR4, UR6, URZ ;  /* 0x0000000604067290 */ /* 0x002fc8000ff1e1ff */
[----:B------:R-:W-:Y:S02]  /*0060*/  UIADD3.X UR7, UPT, UPT, ~UR5, UR7, URZ, UP0, !UPT ;  /* 0x0000000705077290 */ /* 0x000fe400087fe5ff */
[----:B------:R-:W-:-:S04]  /*0070*/  UISETP.GE.U32.AND UP0, UPT, UR6, 0x200, UPT ;  /* 0x000002000600788c */ /* 0x000fc8000bf06070 */
[----:B------:R-:W-:-:S09]  /*0080*/  UISETP.GE.AND.EX UP0, UPT, UR7, URZ, UPT, UP0 ;  /* 0x000000ff0700728c */ /* 0x000fd2000bf06300 */
[----:B--2---:R-:W-:Y:S05]  /*0090*/  BRA.U !UP0, `(.L_x_292) ;  /* 0x00000001082c7547 */ /* 0x004fea000b800000 */
[----:B------:R-:W0:Y:S01]  /*00a0*/  S2R R0, SR_TID.X ;  /* 0x0000000000007919 */ /* 0x000e220000002100 */
[----:B------:R-:W1:Y:S01]  /*00b0*/  LDCU UR6, c[0x0][0x390] ;  /* 0x00007200ff0677ac */ /* 0x000e620008000800 */
[----:B------:R-:W2:Y:S01]  /*00c0*/  LDCU.64 UR10, c[0x0][0x388] ;  /* 0x00007100ff0a77ac */ /* 0x000ea20008000a00 */
[----:B-1----:R-:W1:Y:S01]  /*00d0*/  I2F.F64 R2, UR6 ;  /* 0x0000000600027d12 */ /* 0x002e620008201c00 */
[----:B0-----:R-:W-:-:S05]  /*00e0*/  IADD3 R0, P0, PT, R0, UR4, RZ ;  /* 0x0000000400007c10 */ /* 0x001fca000ff1e0ff */
[----:B------:R-:W-:Y:S01]  /*00f0*/  IMAD.X R5, RZ, RZ, UR5, P0 ;  /* 0x00000005ff057e24 */ /* 0x000fe200080e06ff */
[----:B--2---:R-:W-:-:S04]  /*0100*/  LEA R4, P0, R0, UR10, 0x3 ;  /* 0x0000000a00047c11 */ /* 0x004fc8000f8018ff */
[----:B------:R-:W-:-:S05]  /*0110*/  LEA.HI.X R5, R0, UR11, R5, 0x3, P0 ;  /* 0x0000000b00057c11 */ /* 0x000fca00080f1c05 */
[----:B-1----:R-:W-:Y:S04]  /*0120*/  STG.E.64 desc[UR8][R4.64], R2 ;  /* 0x0000000204007986 */ /* 0x002fe8000c101b08 */
[----:B------:R-:W-:Y:S01]  /*0130*/  STG.E.64 desc[UR8][R4.64+0x800], R2 ;  /* 0x0008000204007986 */ /* 0x000fe2000c101b08 */
[----:B------:R-:W-:Y:S05]  /*0140*/  EXIT ;  /* 0x000000000000794d */ /* 0x000fea0003800000 */
.L_x_292:
[----:B------:R-:W0:Y:S01]  /*0150*/  S2R R0, SR_TID.X ;  /* 0x0000000000007919 */ /* 0x000e220000002100 */
[----:B------:R-:W1:Y:S01]  /*0160*/  LDCU UR10, c[0x0][0x390] ;  /* 0x00007200ff0a77ac */ /* 0x000e620008000800 */
[----:B------:R-:W2:Y:S01]  /*0170*/  LDCU.64 UR12, c[0x0][0x388] ;  /* 0x00007100ff0c77ac */ /* 0x000ea20008000a00 */
[----:B------:R-:W-:-:S06]  /*0180*/  USHF.R.S32.HI UR7, URZ, 0x1f, UR6 ;  /* 0x0000001fff077899 */ /* 0x000fcc0008011406 */
[----:B------:R-:W-:Y:S02]  /*0190*/  IMAD.U32 R5, RZ, RZ, UR7 ;  /* 0x00000007ff057e24 */ /* 0x000fe4000f8e00ff */
[----:B------:R-:W-:Y:S01]  /*01a0*/  IMAD.U32 R6, RZ, RZ, UR7 ;  /* 0x00000007ff067e24 */ /* 0x000fe2000f8e00ff */
[----:B-1----:R-:W1:Y:S01]  /*01b0*/  I2F.F64 R2, UR10 ;  /* 0x0000000a00027d12 */ /* 0x002e620008201c00 */
[C---:B0-----:R-:W-:Y:S01]  /*01c0*/  VIADD R4, R0.reuse, 0x100 ;  /* 0x0000010000047836 */ /* 0x041fe20000000000 */
[C---:B------:R-:W-:Y:S02]  /*01d0*/  ISETP.LT.U32.AND P0, PT, R0.reuse, UR6, PT ;  /* 0x0000000600007c0c */ /* 0x040fe4000bf01070 */
[----:B------:R-:W-:Y:S02]  /*01e0*/  IADD3 R0, P2, PT, R0, UR4, RZ ;  /* 0x0000000400007c10 */ /* 0x000fe4000ff5e0ff */
[----:B------:R-:W-:Y:S02]  /*01f0*/  ISETP.LT.U32.AND P1, PT, R4, UR6, PT ;  /* 0x0000000604007c0c */ /* 0x000fe4000bf21070 */
[----:B------:R-:W-:Y:S01]  /*0200*/  ISETP.GT.AND.EX P0, PT, R5, RZ, PT, P0 ;  /* 0x000000ff0500720c */ /* 0x000fe20003f04300 */
[----:B------:R-:W-:Y:S01]  /*0210*/  IMAD.X R5, RZ, RZ, UR5, P2 ;  /* 0x00000005ff057e24 */ /* 0x000fe200090e06ff */
[----:B------:R-:W-:-:S02]  /*0220*/  ISETP.GT.AND.EX P1, PT, R6, RZ, PT, P1 ;  /* 0x000000ff0600720c */ /* 0x000fc40003f24310 */
[----:B--2---:R-:W-:-:S04]  /*0230*/  LEA R4, P2, R0, UR12, 0x3 ;  /* 0x0000000c00047c11 */ /* 0x004fc8000f8418ff */
[----:B------:R-:W-:-:S05]  /*0240*/  LEA.HI.X R5, R0, UR13, R5, 0x3, P2 ;  /* 0x0000000d00057c11 */ /* 0x000fca00090f1c05 */
[----:B-1----:R0:W-:Y:S02]  /*0250*/  @P0 STG.E.64 desc[UR8][R4.64], R2 ;  /* 0x0000000204000986 */ /* 0x0021e4000c101b08 */
[----:B------:R-:W-:Y:S05]  /*0260*/  @!P1 EXIT ;  /* 0x000000000000994d */ /* 0x000fea0003800000 */
[----:B------:R-:W-:Y:S01]  /*0270*/  STG.E.64 desc[UR8][R4.64+0x800], R2 ;  /* 0x0008000204007986 */ /* 0x000fe2000c101b08 */
[----:B------:R-:W-:Y:S05]  /*0280*/  EXIT ;  /* 0x000000000000794d */ /* 0x000fea0003800000 */
.L_x_293:
        /* <DEDUP_REMOVED lines=15> */
.L_x_312:


//--------------------- .text._ZN3cub18CUB_300001_SM_10006detail11EmptyKernelIvEEvv --------------------------
	.section	.text._ZN3cub18CUB_300001_SM_10006detail11EmptyKernelIvEEvv,"ax",@progbits
	.align	128
        .global         _ZN3cub18CUB_300001_SM_10006detail11EmptyKernelIvEEvv
        .type           _ZN3cub18CUB_300001_SM_10006detail11EmptyKernelIvEEvv,@function
        .size           _ZN3cub18CUB_300001_SM_10006detail11EmptyKernelIvEEvv,(.L_x_313 - _ZN3cub18CUB_300001_SM_10006detail11EmptyKernelIvEEvv)
        .other          _ZN3cub18CUB_300001_SM_10006detail11EmptyKernelIvEEvv,@"STO_CUDA_ENTRY STV_DEFAULT"
_ZN3cub18CUB_300001_SM_10006detail11EmptyKernelIvEEvv:
.text._ZN3cub18CUB_300001_SM_10006detail11EmptyKernelIvEEvv:
[----:B------:R-:W-:Y:S01]  /*0000*/  LDC R1, c[0x0][0x37c] ;  /* 0x0000df00ff017b82 */ /* 0x000fe20000000800 */
[----:B------:R-:W-:Y:S05]  /*0010*/  EXIT ;  /* 0x000000000000794d */ /* 0x000fea0003800000 */
.L_x_294:
        /* <DEDUP_REMOVED lines=14> */
.L_x_313:


//--------------------- .text._Z25gpu_matrix_multiplicationPdS_S_iii --------------------------
	.section	.text._Z25gpu_matrix_multiplicationPdS_S_iii,"ax",@progbits
	.align	128
        .global         _Z25gpu_matrix_multiplicationPdS_S_iii
        .type           _Z25gpu_matrix_multiplicationPdS_S_iii,@function
        .size           _Z25gpu_matrix_multiplicationPdS_S_iii,(.L_x_314 - _Z25gpu_matrix_multiplicationPdS_S_iii)
        .other          _Z25gpu_matrix_multiplicationPdS_S_iii,@"STO_CUDA_ENTRY STV_DEFAULT"
_Z25gpu_matrix_multiplicationPdS_S_iii:
.text._Z25gpu_matrix_multiplicationPdS_S_iii:
[----:B------:R-:W-:Y:S01]  /*0000*/  LDC R1, c[0x0][0x37c] ;  /* 0x0000df00ff017b82 */ /* 0x000fe20000000800 */
[----:B------:R-:W0:Y:S07]  /*0010*/  S2R R2, SR_TID.Y ;  /* 0x0000000000027919 */ /* 0x000e2e0000002200 */
[----:B------:R-:W0:Y:S01]  /*0020*/  S2UR UR4, SR_CTAID.Y ;  /* 0x00000000000479c3 */ /* 0x000e220000002600 */
[----:B------:R-:W1:Y:S01]  /*0030*/  LDCU UR6, c[0x0][0x398] ;  /* 0x00007300ff0677ac */ /* 0x000e620008000800 */
[----:B------:R-:W2:Y:S06]  /*0040*/  S2R R4, SR_TID.X ;  /* 0x0000000000047919 */ /* 0x000eac0000002100 */
[----:B------:R-:W0:Y:S08]  /*0050*/  LDC R25, c[0x0][0x364] ;  /* 0x0000d900ff197b82 */ /* 0x000e300000000800 */
[----:B------:R-:W2:Y:S08]  /*0060*/  S2UR UR5, SR_CTAID.X ;  /* 0x00000000000579c3 */ /* 0x000eb00000002500 */
[----:B------:R-:W2:Y:S08]  /*0070*/  LDC R27, c[0x0][0x360] ;  /* 0x0000d800ff1b7b82 */ /* 0x000eb00000000800 */
[----:B------:R-:W3:Y:S01]  /*0080*/  LDC R0, c[0x0][0x3a0] ;  /* 0x0000e800ff007b82 */ /* 0x000ee20000000800 */
[----:B0-----:R-:W-:-:S05]  /*0090*/  IMAD R25, R25, UR4, R2 ;  /* 0x0000000419197c24 */ /* 0x001fca000f8e0202 */
[----:B-1----:R-:W-:Y:S01]  /*00a0*/  ISETP.GE.AND P0, PT, R25, UR6, PT ;  /* 0x0000000619007c0c */ /* 0x002fe2000bf06270 */
[----:B--2---:R-:W-:-:S05]  /*00b0*/  IMAD R27, R27, UR5, R4 ;  /* 0x000000051b1b7c24 */ /* 0x004fca000f8e0204 */
[----:B---3--:R-:W-:-:S13]  /*00c0*/  ISETP.GE.OR P0, PT, R27, R0, P0 ;  /* 0x000000001b00720c */ /* 0x008fda0000706670 */
[----:B------:R-:W-:Y:S05]  /*00d0*/  @P0 EXIT ;  /* 0x000000000000094d */ /* 0x000fea0003800000 */
[----:B------:R-:W0:Y:S01]  /*00e0*/  LDCU UR5, c[0x0][0x39c] ;  /* 0x00007380ff0577ac */ /* 0x000e220008000800 */
[----:B------:R-:W-:Y:S01]  /*00f0*/  CS2R R2, SRZ ;  /* 0x0000000000027805 */ /* 0x000fe2000001ff00 */
[----:B------:R-:W1:Y:S01]  /*0100*/  LDCU.64 UR8, c[0x0][0x358] ;  /* 0x00006b00ff0877ac */ /* 0x000e620008000a00 */
[----:B0-----:R-:W-:-:S09]  /*0110*/  UISETP.GE.AND UP0, UPT, UR5, 0x1, UPT ;  /* 0x000000010500788c */ /* 0x001fd2000bf06270 */
[----:B-1----:R-:W-:Y:S05]  /*0120*/  BRA.U !UP0, `(.L_x_295) ;  /* 0x00000009085c7547 */ /* 0x002fea000b800000 */
[----:B------:R-:W-:Y:S01]  /*0130*/  UISETP.GE.U32.AND UP1, UPT, UR5, 0x8, UPT ;  /* 0x000000080500788c */ /* 0x000fe2000bf26070 */
[----:B------:R-:W-:Y:S01]  /*0140*/  HFMA2 R26, -RZ, RZ, 0, 0 ;  /* 0x00000000ff1a7431 */ /* 0x000fe200000001ff */
[----:B------:R-:W-:Y:S02]  /*0150*/  ULOP3.LUT UR6, UR5, 0x7, URZ, 0xc0, !UPT ;  /* 0x0000000705067892 */ /* 0x000fe4000f8ec0ff */
[----:B------:R-:W-:Y:S01]  /*0160*/  IMAD R24, R25, UR5, RZ ;  /* 0x0000000519187c24 */ /* 0x000fe2000f8e02ff */
[----:B------:R-:W-:Y:S01]  /*0170*/  UMOV UR4, URZ ;  /* 0x000000ff00047c82 */ /* 0x000fe20008000000 */
[----:B------:R-:W-:-:S03]  /*0180*/  UISETP.NE.AND UP0, UPT, UR6, URZ, UPT ;  /* 0x000000ff0600728c */ /* 0x000fc6000bf05270 */
[----:B------:R-:W-:Y:S08]  /*0190*/  BRA.U !UP1, `(.L_x_296) ;  /* 0x0000000109fc7547 */ /* 0x000ff0000b800000 */
[----:B------:R-:W0:Y:S01]  /*01a0*/  LDC.64 R2, c[0x0][0x380] ;  /* 0x0000e000ff027b82 */ /* 0x000e220000000a00 */
[----:B------:R-:W-:Y:S01]  /*01b0*/  ULOP3.LUT UR4, UR5, 0x7ffffff8, URZ, 0xc0, !UPT ;  /* 0x7ffffff805047892 */ /* 0x000fe2000f8ec0ff */
[----:B------:R-:W-:Y:S02]  /*01c0*/  MOV R26, RZ ;  /* 0x000000ff001a7202 */ /* 0x000fe40000000f00 */
[----:B------:R-:W-:Y:S01]  /*01d0*/  MOV R29, R27 ;  /* 0x0000001b001d7202 */ /* 0x000fe20000000f00 */
[----:B------:R-:W-:Y:S01]  /*01e0*/  UIADD3 UR7, UPT, UPT, -UR4, URZ, URZ ;  /* 0x000000ff04077290 */ /* 0x000fe2000fffe1ff */
[----:B0-----:R-:W-:-:S03]  /*01f0*/  IMAD.WIDE.U32 R2, R24, 0x8, R2 ;  /* 0x0000000818027825 */ /* 0x001fc600078e0002 */
[----:B------:R-:W-:-:S04]  /*0200*/  IADD3 R2, P0, PT, R2, 0x20, RZ ;  /* 0x0000002002027810 */ /* 0x000fc80007f1e0ff */
[----:B------:R-:W-:-:S09]  /*0210*/  IADD3.X R3, PT, PT, RZ, R3, RZ, P0, !PT ;  /* 0x00000003ff037210 */ /* 0x000fd200007fe4ff */
.L_x_297:
[----:B0-----:R-:W0:Y:S01]  /*0220*/  LDC.64 R4, c[0x0][0x388] ;  /* 0x0000e200ff047b82 */ /* 0x001e220000000a00 */
[----:B------:R-:W2:Y:S04]  /*0230*/  LDG.E.64 R14, desc[UR8][R2.64+-0x20] ;  /* 0xffffe008020e7981 */ /* 0x000ea8000c1e1b00 */
[----:B------:R-:W3:Y:S04]  /*0240*/  LDG.E.64 R6, desc[UR8][R2.64+-0x18] ;  /* 0xffffe80802067981 */ /* 0x000ee8000c1e1b00 */
[----:B------:R-:W4:Y:S01]  /*0250*/  LDG.E.64 R8, desc[UR8][R2.64+-0x10] ;  /* 0xfffff00802087981 */ /* 0x000f22000c1e1b00 */
[----:B-1----:R-:W2:Y:S03]  /*0260*/  I2F.F64 R18, R26 ;  /* 0x0000001a00127312 */ /* 0x002ea60000201c00 */
[----:B------:R-:W5:Y:S01]  /*0270*/  LDG.E.64 R20, desc[UR8][R2.64+-0x8] ;  /* 0xfffff80802147981 */ /* 0x000f62000c1e1b00 */
[----:B0-----:R-:W-:-:S05]  /*0280*/  IMAD.WIDE R4, R29, 0x8, R4 ;  /* 0x000000081d047825 */ /* 0x001fca00078e0204 */
[----:B------:R-:W2:Y:S01]  /*0290*/  LDG.E.64 R12, desc[UR8][R4.64] ;  /* 0x00000008040c7981 */ /* 0x000ea2000c1e1b00 */
[----:B------:R-:W-:-:S05]  /*02a0*/  IMAD.WIDE R22, R0, 0x8, R4 ;  /* 0x0000000800167825 */ /* 0x000fca00078e0204 */
[----:B------:R0:W3:Y:S02]  /*02b0*/  LDG.E.64 R4, desc[UR8][R22.64] ;  /* 0x0000000816047981 */ /* 0x0000e4000c1e1b00 */
[----:B0-----:R-:W-:-:S05]  /*02c0*/  IMAD.WIDE R22, R0, 0x8, R22 ;  /* 0x0000000800167825 */ /* 0x001fca00078e0216 */
[----:B------:R0:W4:Y:S01]  /*02d0*/  LDG.E.64 R10, desc[UR8][R22.64] ;  /* 0x00000008160a7981 */ /* 0x000122000c1e1b00 */
[----:B------:R-:W-:Y:S01]  /*02e0*/  IMAD.WIDE R16, R0, 0x8, R22 ;  /* 0x0000000800107825 */ /* 0x000fe200078e0216 */
[----:B--2---:R-:W-:-:S04]  /*02f0*/  DFMA R18, R14, R12, R18 ;  /* 0x0000000c0e12722b */ /* 0x004fc80000000012 */
[----:B------:R1:W5:Y:S02]  /*0300*/  LDG.E.64 R12, desc[UR8][R16.64] ;  /* 0x00000008100c7981 */ /* 0x000364000c1e1b00 */
[----:B------:R-:W2:Y:S08]  /*0310*/  F2I.F64.TRUNC R28, R18 ;  /* 0x00000012001c7311 */ /* 0x000eb0000030d100 */
[----:B--2---:R-:W3:Y:S01]  /*0320*/  I2F.F64 R14, R28 ;  /* 0x0000001c000e7312 */ /* 0x004ee20000201c00 */
[C---:B------:R-:W-:Y:S01]  /*0330*/  IMAD.WIDE R18, R0.reuse, 0x8, R16 ;  /* 0x0000000800127825 */ /* 0x040fe200078e0210 */
[----:B---3--:R-:W-:Y:S01]  /*0340*/  DFMA R14, R6, R4, R14 ;  /* 0x00000004060e722b */ /* 0x008fe2000000000e */
[----:B------:R-:W2:Y:S04]  /*0350*/  LDG.E.64 R4, desc[UR8][R2.64] ;  /* 0x0000000802047981 */ /* 0x000ea8000c1e1b00 */
[----:B------:R-:W2:Y:S01]  /*0360*/  LDG.E.64 R6, desc[UR8][R18.64] ;  /* 0x0000000812067981 */ /* 0x000ea2000c1e1b00 */
[----:B------:R-:W3:Y:S01]  /*0370*/  F2I.F64.TRUNC R26, R14 ;  /* 0x0000000e001a7311 */ /* 0x000ee2000030d100 */
[----:B0-----:R-:W-:-:S07]  /*0380*/  IMAD.WIDE R22, R0, 0x8, R18 ;  /* 0x0000000800167825 */ /* 0x001fce00078e0212 */
[----:B---3--:R-:W4:Y:S01]  /*0390*/  I2F.F64 R14, R26 ;  /* 0x0000001a000e7312 */ /* 0x008f220000201c00 */
[----:B------:R-:W3:Y:S01]  /*03a0*/  LDG.E.64 R18, desc[UR8][R2.64+0x18] ;  /* 0x0000180802127981 */ /* 0x000ee2000c1e1b00 */
[----:B----4-:R-:W-:-:S03]  /*03b0*/  DFMA R14, R8, R10, R14 ;  /* 0x0000000a080e722b */ /* 0x010fc6000000000e */
[----:B------:R-:W4:Y:S04]  /*03c0*/  LDG.E.64 R8, desc[UR8][R2.64+0x8] ;  /* 0x0000080802087981 */ /* 0x000f28000c1e1b00 */
[----:B------:R-:W4:Y:S01]  /*03d0*/  LDG.E.64 R10, desc[UR8][R22.64] ;  /* 0x00000008160a7981 */ /* 0x000f22000c1e1b00 */
[----:B------:R-:W0:Y:S01]  /*03e0*/  F2I.F64.TRUNC R28, R14 ;  /* 0x0000000e001c7311 */ /* 0x000e22000030d100 */
[----:B-1----:R-:W-:-:S07]  /*03f0*/  IMAD.WIDE R16, R0, 0x8, R22 ;  /* 0x0000000800107825 */ /* 0x002fce00078e0216 */
[----:B0-----:R-:W5:Y:S02]  /*0400*/  I2F.F64 R14, R28 ;  /* 0x0000001c000e7312 */ /* 0x001f640000201c00 */
[----:B-----5:R-:W-:Y:S01]  /*0410*/  DFMA R20, R20, R12, R14 ;  /* 0x0000000c1414722b */ /* 0x020fe2000000000e */
[----:B------:R-:W5:Y:S04]  /*0420*/  LDG.E.64 R12, desc[UR8][R2.64+0x10] ;  /* 0x00001008020c7981 */ /* 0x000f68000c1e1b00 */
[----:B------:R0:W5:Y:S02]  /*0430*/  LDG.E.64 R14, desc[UR8][R16.64] ;  /* 0x00000008100e7981 */ /* 0x000164000c1e1b00 */
[----:B0-----:R-:W-:-:S06]  /*0440*/  IMAD.WIDE R16, R0, 0x8, R16 ;  /* 0x0000000800107825 */ /* 0x001fcc00078e0210 */
[----:B------:R-:W3:Y:S01]  /*0450*/  LDG.E.64 R16, desc[UR8][R16.64] ;  /* 0x0000000810107981 */ /* 0x000ee2000c1e1b00 */
[----:B------:R-:W0:Y:S08]  /*0460*/  F2I.F64.TRUNC R20, R20 ;  /* 0x0000001400147311 */ /* 0x000e30000030d100 */
[----:B0-----:R-:W2:Y:S02]  /*0470*/  I2F.F64 R22, R20 ;  /* 0x0000001400167312 */ /* 0x001ea40000201c00 */
[----:B--2---:R-:W-:-:S10]  /*0480*/  DFMA R4, R4, R6, R22 ;  /* 0x000000060404722b */ /* 0x004fd40000000016 */
[----:B------:R-:W0:Y:S08]  /*0490*/  F2I.F64.TRUNC R4, R4 ;  /* 0x0000000400047311 */ /* 0x000e30000030d100 */
[----:B0-----:R-:W4:Y:S02]  /*04a0*/  I2F.F64 R6, R4 ;  /* 0x0000000400067312 */ /* 0x001f240000201c00 */
[----:B----4-:R-:W-:-:S10]  /*04b0*/  DFMA R6, R8, R10, R6 ;  /* 0x0000000a0806722b */ /* 0x010fd40000000006 */
[----:B------:R-:W0:Y:S08]  /*04c0*/  F2I.F64.TRUNC R6, R6 ;  /* 0x0000000600067311 */ /* 0x000e30000030d100 */
[----:B0-----:R-:W5:Y:S01]  /*04d0*/  I2F.F64 R8, R6 ;  /* 0x0000000600087312 */ /* 0x001f620000201c00 */
[----:B------:R-:W-:-:S04]  /*04e0*/  UIADD3 UR7, UPT, UPT, UR7, 0x8, URZ ;  /* 0x0000000807077890 */ /* 0x000fc8000fffe0ff */
[----:B------:R-:W-:Y:S01]  /*04f0*/  UISETP.NE.AND UP1, UPT, UR7, URZ, UPT ;  /* 0x000000ff0700728c */ /* 0x000fe2000bf25270 */
[----:B------:R-:W-:Y:S02]  /*0500*/  IADD3 R2, P0, PT, R2, 0x40, RZ ;  /* 0x0000004002027810 */ /* 0x000fe40007f1e0ff */
[----:B------:R-:W-:Y:S02]  /*0510*/  LEA R29, R0, R29, 0x3 ;  /* 0x0000001d001d7211 */ /* 0x000fe400078e18ff */
[----:B------:R-:W-:Y:S01]  /*0520*/  IADD3.X R3, PT, PT, RZ, R3, RZ, P0, !PT ;  /* 0x00000003ff037210 */ /* 0x000fe200007fe4ff */
[----:B-----5:R-:W-:-:S10]  /*0530*/  DFMA R8, R12, R14, R8 ;  /* 0x0000000e0c08722b */ /* 0x020fd40000000008 */
[----:B------:R-:W0:Y:S08]  /*0540*/  F2I.F64.TRUNC R8, R8 ;  /* 0x0000000800087311 */ /* 0x000e30000030d100 */
[----:B0-----:R-:W3:Y:S02]  /*0550*/  I2F.F64 R10, R8 ;  /* 0x00000008000a7312 */ /* 0x001ee40000201c00 */
[----:B---3--:R-:W-:-:S06]  /*0560*/  DFMA R10, R18, R16, R10 ;  /* 0x00000010120a722b */ /* 0x008fcc000000000a */
[----:B------:R0:W1:Y:S01]  /*0570*/  F2I.F64.TRUNC R26, R10 ;  /* 0x0000000a001a7311 */ /* 0x000062000030d100 */
[----:B------:R-:W-:Y:S05]  /*0580*/  BRA.U UP1, `(.L_x_297) ;  /* 0xfffffffd01247547 */ /* 0x000fea000b83ffff */
.L_x_296:
[----:B------:R-:W-:Y:S05]  /*0590*/  BRA.U !UP0, `(.L_x_298) ;  /* 0x00000005083c7547 */ /* 0x000fea000b800000 */
[----:B------:R-:W-:Y:S02]  /*05a0*/  UISETP.GE.U32.AND UP0, UPT, UR6, 0x4, UPT ;  /* 0x000000040600788c */ /* 0x000fe4000bf06070 */
[----:B------:R-:W-:-:S04]  /*05b0*/  ULOP3.LUT UR7, UR5, 0x3, URZ, 0xc0, !UPT ;  /* 0x0000000305077892 */ /* 0x000fc8000f8ec0ff */
[----:B------:R-:W-:-:S03]  /*05c0*/  UISETP.NE.AND UP1, UPT, UR7, URZ, UPT ;  /* 0x000000ff0700728c */ /* 0x000fc6000bf25270 */
[----:B------:R-:W-:Y:S08]  /*05d0*/  BRA.U !UP0, `(.L_x_299) ;  /* 0x00000001088c7547 */ /* 0x000ff0000b800000 */
[----:B------:R-:W2:Y:S01]  /*05e0*/  LDC.64 R2, c[0x0][0x380] ;  /* 0x0000e000ff027b82 */ /* 0x000ea20000000a00 */
[----:B------:R-:W-:Y:S01]  /*05f0*/  IADD3 R5, PT, PT, R24, UR4, RZ ;  /* 0x0000000418057c10 */ /* 0x000fe2000fffe0ff */
[----:B------:R-:W-:Y:S01]  /*0600*/  IMAD R7, R0, UR4, R27 ;  /* 0x0000000400077c24 */ /* 0x000fe2000f8e021b */
[----:B------:R-:W3:Y:S05]  /*0610*/  LDCU.64 UR10, c[0x0][0x380] ;  /* 0x00007000ff0a77ac */ /* 0x000eea0008000a00 */
[----:B------:R-:W4:Y:S01]  /*0620*/  LDC.64 R8, c[0x0][0x388] ;  /* 0x0000e200ff087b82 */ /* 0x000f220000000a00 */
[----:B--2---:R-:W-:-:S06]  /*0630*/  IMAD.WIDE.U32 R2, R5, 0x8, R2 ;  /* 0x0000000805027825 */ /* 0x004fcc00078e0002 */
[----:B------:R-:W2:Y:S01]  /*0640*/  LDG.E.64 R2, desc[UR8][R2.64] ;  /* 0x0000000802027981 */ /* 0x000ea2000c1e1b00 */
[----:B----4-:R-:W-:-:S05]  /*0650*/  IMAD.WIDE R8, R7, 0x8, R8 ;  /* 0x0000000807087825 */ /* 0x010fca00078e0208 */
[----:B------:R-:W2:Y:S01]  /*0660*/  LDG.E.64 R4, desc[UR8][R8.64] ;  /* 0x0000000808047981 */ /* 0x000ea2000c1e1b00 */
[----:B------:R-:W-:-:S04]  /*0670*/  IADD3 R6, P0, PT, R24, UR4, RZ ;  /* 0x0000000418067c10 */ /* 0x000fc8000ff1e0ff */
[----:B------:R-:W-:Y:S02]  /*0680*/  IADD3.X R7, PT, PT, RZ, RZ, RZ, P0, !PT ;  /* 0x000000ffff077210 */ /* 0x000fe400007fe4ff */
[----:B---3--:R-:W-:Y:S01]  /*0690*/  LEA R18, P0, R6, UR10, 0x3 ;  /* 0x0000000a06127c11 */ /* 0x008fe2000f8018ff */
[----:B------:R-:W-:-:S03]  /*06a0*/  IMAD.WIDE R22, R0, 0x8, R8 ;  /* 0x0000000800167825 */ /* 0x000fc600078e0208 */
[----:B------:R-:W-:Y:S02]  /*06b0*/  LEA.HI.X R19, R6, UR11, R7, 0x3, P0 ;  /* 0x0000000b06137c11 */ /* 0x000fe400080f1c07 */
[----:B------:R-:W3:Y:S04]  /*06c0*/  LDG.E.64 R12, desc[UR8][R22.64] ;  /* 0x00000008160c7981 */ /* 0x000ee8000c1e1b00 */
[----:B0-----:R-:W3:Y:S01]  /*06d0*/  LDG.E.64 R10, desc[UR8][R18.64+0x8] ;  /* 0x00000808120a7981 */ /* 0x001ee2000c1e1b00 */
[----:B------:R-:W-:-:S03]  /*06e0*/  IMAD.WIDE R28, R0, 0x8, R22 ;  /* 0x00000008001c7825 */ /* 0x000fc600078e0216 */
[----:B------:R-:W4:Y:S04]  /*06f0*/  LDG.E.64 R6, desc[UR8][R18.64+0x10] ;  /* 0x0000100812067981 */ /* 0x000f28000c1e1b00 */
[----:B------:R-:W4:Y:S01]  /*0700*/  LDG.E.64 R8, desc[UR8][R28.64] ;  /* 0x000000081c087981 */ /* 0x000f22000c1e1b00 */
[----:B------:R-:W-:-:S03]  /*0710*/  IMAD.WIDE R16, R0, 0x8, R28 ;  /* 0x0000000800107825 */ /* 0x000fc600078e021c */
[----:B------:R-:W5:Y:S04]  /*0720*/  LDG.E.64 R14, desc[UR8][R18.64+0x18] ;  /* 0x00001808120e7981 */ /* 0x000f68000c1e1b00 */
[----:B------:R-:W5:Y:S01]  /*0730*/  LDG.E.64 R16, desc[UR8][R16.64] ;  /* 0x0000000810107981 */ /* 0x000f62000c1e1b00 */
[----:B-1----:R-:W2:Y:S01]  /*0740*/  I2F.F64 R20, R26 ;  /* 0x0000001a00147312 */ /* 0x002ea20000201c00 */
[----:B------:R-:W-:Y:S01]  /*0750*/  UIADD3 UR4, UPT, UPT, UR4, 0x4, URZ ;  /* 0x0000000404047890 */ /* 0x000fe2000fffe0ff */
[----:B--2---:R-:W-:-:S10]  /*0760*/  DFMA R2, R2, R4, R20 ;  /* 0x000000040202722b */ /* 0x004fd40000000014 */
[----:B------:R-:W0:Y:S08]  /*0770*/  F2I.F64.TRUNC R2, R2 ;  /* 0x0000000200027311 */ /* 0x000e30000030d100 */
[----:B0-----:R-:W3:Y:S02]  /*0780*/  I2F.F64 R4, R2 ;  /* 0x0000000200047312 */ /* 0x001ee40000201c00 */
[----:B---3--:R-:W-:-:S10]  /*0790*/  DFMA R4, R10, R12, R4 ;  /* 0x0000000c0a04722b */ /* 0x008fd40000000004 */
[----:B------:R-:W0:Y:S08]  /*07a0*/  F2I.F64.TRUNC R4, R4 ;  /* 0x0000000400047311 */ /* 0x000e30000030d100 */
[----:B0-----:R-:W4:Y:S02]  /*07b0*/  I2F.F64 R10, R4 ;  /* 0x00000004000a7312 */ /* 0x001f240000201c00 */
[----:B----4-:R-:W-:-:S10]  /*07c0*/  DFMA R6, R6, R8, R10 ;  /* 0x000000080606722b */ /* 0x010fd4000000000a */
[----:B------:R-:W0:Y:S08]  /*07d0*/  F2I.F64.TRUNC R6, R6 ;  /* 0x0000000600067311 */ /* 0x000e30000030d100 */
[----:B0-----:R-:W5:Y:S02]  /*07e0*/  I2F.F64 R8, R6 ;  /* 0x0000000600087312 */ /* 0x001f640000201c00 */
[----:B-----5:R-:W-:-:S06]  /*07f0*/  DFMA R8, R14, R16, R8 ;  /* 0x000000100e08722b */ /* 0x020fcc0000000008 */
[----:B------:R2:W3:Y:S05]  /*0800*/  F2I.F64.TRUNC R26, R8 ;  /* 0x00000008001a7311 */ /* 0x0004ea000030d100 */
.L_x_299:
[----:B------:R-:W-:Y:S05]  /*0810*/  BRA.U !UP1, `(.L_x_298) ;  /* 0x00000001099c7547 */ /* 0x000fea000b800000 */
[----:B------:R-:W-:Y:S02]  /*0820*/  UISETP.NE.AND UP0, UPT, UR7, 0x1, UPT ;  /* 0x000000010700788c */ /* 0x000fe4000bf05270 */
[----:B------:R-:W-:-:S04]  /*0830*/  ULOP3.LUT UR5, UR5, 0x1, URZ, 0xc0, !UPT ;  /* 0x0000000105057892 */ /* 0x000fc8000f8ec0ff */
[----:B------:R-:W-:-:S03]  /*0840*/  UISETP.NE.U32.AND UP1, UPT, UR5, 0x1, UPT ;  /* 0x000000010500788c */ /* 0x000fc6000bf25070 */
[----:B------:R-:W-:Y:S08]  /*0850*/  BRA.U !UP0, `(.L_x_300) ;  /* 0x00000001085c7547 */ /* 0x000ff0000b800000 */
[----:B------:R-:W4:Y:S01]  /*0860*/  LDC.64 R2, c[0x0][0x380] ;  /* 0x0000e000ff027b82 */ /* 0x000f220000000a00 */
[----:B------:R-:W-:Y:S01]  /*0870*/  IADD3 R7, PT, PT, R24, UR4, RZ ;  /* 0x0000000418077c10 */ /* 0x000fe2000fffe0ff */
[----:B--2---:R-:W-:Y:S01]  /*0880*/  IMAD R9, R0, UR4, R27 ;  /* 0x0000000400097c24 */ /* 0x004fe2000f8e021b */
[----:B------:R-:W0:Y:S05]  /*0890*/  LDCU.64 UR6, c[0x0][0x380] ;  /* 0x00007000ff0677ac */ /* 0x000e2a0008000a00 */
[----:B------:R-:W2:Y:S01]  /*08a0*/  LDC.64 R4, c[0x0][0x388] ;  /* 0x0000e200ff047b82 */ /* 0x000ea20000000a00 */
[----:B----4-:R-:W-:-:S06]  /*08b0*/  IMAD.WIDE.U32 R2, R7, 0x8, R2 ;  /* 0x0000000807027825 */ /* 0x010fcc00078e0002 */
[----:B------:R-:W4:Y:S01]  /*08c0*/  LDG.E.64 R2, desc[UR8][R2.64] ;  /* 0x0000000802027981 */ /* 0x000f22000c1e1b00 */
[----:B--2---:R-:W-:-:S05]  /*08d0*/  IMAD.WIDE R6, R9, 0x8, R4 ;  /* 0x0000000809067825 */ /* 0x004fca00078e0204 */
[----:B------:R-:W4:Y:S01]  /*08e0*/  LDG.E.64 R4, desc[UR8][R6.64] ;  /* 0x0000000806047981 */ /* 0x000f22000c1e1b00 */
[----:B------:R-:W-:-:S04]  /*08f0*/  IADD3 R8, P0, PT, R24, UR4, RZ ;  /* 0x0000000418087c10 */ /* 0x000fc8000ff1e0ff */
[----:B------:R-:W-:Y:S02]  /*0900*/  IADD3.X R9, PT, PT, RZ, RZ, RZ, P0, !PT ;  /* 0x000000ffff097210 */ /* 0x000fe400007fe4ff */
[----:B0-----:R-:W-:Y:S01]  /*0910*/  LEA R10, P0, R8, UR6, 0x3 ;  /* 0x00000006080a7c11 */ /* 0x001fe2000f8018ff */
[----:B------:R-:W-:-:S03]  /*0920*/  IMAD.WIDE R12, R0, 0x8, R6 ;  /* 0x00000008000c7825 */ /* 0x000fc600078e0206 */
[----:B------:R-:W-:-:S03]  /*0930*/  LEA.HI.X R11, R8, UR7, R9, 0x3, P0 ;  /* 0x00000007080b7c11 */ /* 0x000fc600080f1c09 */
[----:B------:R-:W2:Y:S04]  /*0940*/  LDG.E.64 R12, desc[UR8][R12.64] ;  /* 0x000000080c0c7981 */ /* 0x000ea8000c1e1b00 */
[----:B------:R-:W2:Y:S01]  /*0950*/  LDG.E.64 R10, desc[UR8][R10.64+0x8] ;  /* 0x000008080a0a7981 */ /* 0x000ea2000c1e1b00 */
[----:B-1-3--:R-:W4:Y:S01]  /*0960*/  I2F.F64 R8, R26 ;  /* 0x0000001a00087312 */ /* 0x00af220000201c00 */
[----:B------:R-:W-:Y:S01]  /*0970*/  UIADD3 UR4, UPT, UPT, UR4, 0x2, URZ ;  /* 0x0000000204047890 */ /* 0x000fe2000fffe0ff */
[----:B----4-:R-:W-:-:S10]  /*0980*/  DFMA R2, R2, R4, R8 ;  /* 0x000000040202722b */ /* 0x010fd40000000008 */
[----:B------:R-:W0:Y:S08]  /*0990*/  F2I.F64.TRUNC R2, R2 ;  /* 0x0000000200027311 */ /* 0x000e30000030d100 */
[----:B0-----:R-:W2:Y:S02]  /*09a0*/  I2F.F64 R4, R2 ;  /* 0x0000000200047312 */ /* 0x001ea40000201c00 */
[----:B--2---:R-:W-:-:S06]  /*09b0*/  DFMA R4, R10, R12, R4 ;  /* 0x0000000c0a04722b */ /* 0x004fcc0000000004 */
[----:B------:R4:W0:Y:S05]  /*09c0*/  F2I.F64.TRUNC R26, R4 ;  /* 0x00000004001a7311 */ /* 0x00082a000030d100 */
.L_x_300:
[----:B------:R-:W-:Y:S05]  /*09d0*/  BRA.U UP1, `(.L_x_298) ;  /* 0x00000001012c7547 */ /* 0x000fea000b800000 */
[----:B------:R-:W5:Y:S01]  /*09e0*/  LDC.64 R2, c[0x0][0x380] ;  /* 0x0000e000ff027b82 */ /* 0x000f620000000a00 */
[----:B------:R-:W-:Y:S01]  /*09f0*/  IADD3 R7, PT, PT, R24, UR4, RZ ;  /* 0x0000000418077c10 */ /* 0x000fe2000fffe0ff */
[----:B--2---:R-:W-:-:S06]  /*0a00*/  IMAD R9, R0, UR4, R27 ;  /* 0x0000000400097c24 */ /* 0x004fcc000f8e021b */
[----:B----4-:R-:W2:Y:S01]  /*0a10*/  LDC.64 R4, c[0x0][0x388] ;  /* 0x0000e200ff047b82 */ /* 0x010ea20000000a00 */
[----:B-----5:R-:W-:-:S06]  /*0a20*/  IMAD.WIDE.U32 R2, R7, 0x8, R2 ;  /* 0x0000000807027825 */ /* 0x020fcc00078e0002 */
[----:B------:R-:W4:Y:S01]  /*0a30*/  LDG.E.64 R2, desc[UR8][R2.64] ;  /* 0x0000000802027981 */ /* 0x000f22000c1e1b00 */
[----:B--2---:R-:W-:-:S06]  /*0a40*/  IMAD.WIDE R4, R9, 0x8, R4 ;  /* 0x0000000809047825 */ /* 0x004fcc00078e0204 */
[----:B------:R-:W4:Y:S01]  /*0a50*/  LDG.E.64 R4, desc[UR8][R4.64] ;  /* 0x0000000804047981 */ /* 0x000f22000c1e1b00 */
[----:B01-3--:R-:W4:Y:S02]  /*0a60*/  I2F.F64 R6, R26 ;  /* 0x0000001a00067312 */ /* 0x00bf240000201c00 */
[----:B----4-:R-:W-:-:S06]  /*0a70*/  DFMA R6, R2, R4, R6 ;  /* 0x000000040206722b */ /* 0x010fcc0000000006 */
[----:B------:R0:W1:Y:S05]  /*0a80*/  F2I.F64.TRUNC R26, R6 ;  /* 0x00000006001a7311 */ /* 0x00006a000030d100 */
.L_x_298:
[----:B01-3--:R0:W1:Y:S02]  /*0a90*/  I2F.F64 R2, R26 ;  /* 0x0000001a00027312 */ /* 0x00b0640000201c00 */
.L_x_295:
[----:B----4-:R-:W3:Y:S01]  /*0aa0*/  LDC.64 R4, c[0x0][0x390] ;  /* 0x0000e400ff047b82 */ /* 0x010ee20000000a00 */
[----:B------:R-:W-:-:S04]  /*0ab0*/  IMAD R25, R25, R0, R27 ;  /* 0x0000000019197224 */ /* 0x000fc800078e021b */
[----:B---3--:R-:W-:-:S05]  /*0ac0*/  IMAD.WIDE R4, R25, 0x8, R4 ;  /* 0x0000000819047825 */ /* 0x008fca00078e0204 */
[----:B-1----:R-:W-:Y:S01]  /*0ad0*/  STG.E.64 desc[UR8][R4.64], R2 ;  /* 0x0000000204007986 */ /* 0x002fe2000c101b08 */
[----:B------:R-:W-:Y:S05]  /*0ae0*/  EXIT ;  /* 0x000000000000794d */ /* 0x000fea0003800000 */
.L_x_301:
        /* <DEDUP_REMOVED lines=9> */
.L_x_314:


//--------------------- .nv.shared._ZN3cub18CUB_300001_SM_10006detail6reduce28DeviceReduceSingleTileKernelINS2_10policy_hubIfyN4cuda3std3__44plusIfEEE10Policy1000EPfSC_iS9_ffNS7_10__identityEEEvT0_T1_T2_T3_T4_T6_ --------------------------
	.section	.nv.shared._ZN3cub18CUB_300001_SM_10006detail6reduce28DeviceReduceSingleTileKernelINS2_10policy_hubIfyN4cuda3std3__44plusIfEEE10Policy1000EPfSC_iS9_ffNS7_10__identityEEEvT0_T1_T2_T3_T4_T6_,"aw",@nobits
	.sectionflags	@""
	.align	4
.nv.shared._ZN3cub18CUB_300001_SM_10006detail6reduce28DeviceReduceSingleTileKernelINS2_10policy_hubIfyN4cuda3std3__44plusIfEEE10Policy1000EPfSC_iS9_ffNS7_10__identityEEEvT0_T1_T2_T3_T4_T6_:
	.zero		1068


//--------------------- .nv.shared.reserved.0     --------------------------
	.section	.nv.shared.reserved.0,"aw",@nobits
	.weak		__nv_reservedSMEM_offset_0_alias
	.size		__nv_reservedSMEM_offset_0_alias, 0, 64
	.other		__nv_reservedSMEM_offset_0_alias,@"STO_CUDA_RESERVED_SHARED STV_DEFAULT"
__nv_reservedSMEM_offset_0_alias:
	.zero		0
	.zero		64


//--------------------- .nv.global                --------------------------
	.section	.nv.global,"aw",@nobits
.nv.global:
	.type		_ZN34_INTERNAL_f56527f3_4_k_cu_787f34766thrust24THRUST_300001_SM_1000_NS3seqE,@object
	.size		_ZN34_INTERNAL_f56527f3_4_k_cu_787f34766thrust24THRUST_300001_SM_1000_NS3seqE,(_ZN34_INTERNAL_f56527f3_4_k_cu_787f34764cuda3std3__48in_placeE - _ZN34_INTERNAL_f56527f3_4_k_cu_787f34766thrust24THRUST_300001_SM_1000_NS3seqE)
_ZN34_INTERNAL_f56527f3_4_k_cu_787f34766thrust24THRUST_300001_SM_1000_NS3seqE:
	.zero		1
	.type		_ZN34_INTERNAL_f56527f3_4_k_cu_787f34764cuda3std3__48in_placeE,@object
	.size		_ZN34_INTERNAL_f56527f3_4_k_cu_787f34764cuda3std3__48in_placeE,(_ZN34_INTERNAL_f56527f3_4_k_cu_787f34764cuda3std6ranges3__45__cpo4sizeE - _ZN34_INTERNAL_f56527f3_4_k_cu_787f34764cuda3std3__48in_placeE)
_ZN34_INTERNAL_f56527f3_4_k_cu_787f34764cuda3std3__48in_placeE:
	.zero		1
	.type		_ZN34_INTERNAL_f56527f3_4_k_cu_787f34764cuda3std6ranges3__45__cpo4sizeE,@object
	.size		_ZN34_INTERNAL_f56527f3_4_k_cu_787f34764cuda3std6ranges3__45__cpo4sizeE,(_ZN34_INTERNAL_f56527f3_4_k_cu_787f34766thrust24THRUST_300001_SM_1000_NS12placeholders2_3E - _ZN34_INTERNAL_f56527f3_4_k_cu_787f34764cuda3std6ranges3__45__cpo4sizeE)
_ZN34_INTERNAL_f56527f3_4_k_cu_787f34764cuda3std6ranges3__45__cpo4sizeE:
	.zero		1
	.type		_ZN34_INTERNAL_f56527f3_4_k_cu_787f34766thrust24THRUST_300001_SM_1000_NS12placeholders2_3E,@object
	.size		_ZN34_INTERNAL_f56527f3_4_k_cu_787f34766thrust24THRUST_300001_SM_1000_NS12placeholders2_3E,(_ZN34_INTERNAL_f56527f3_4_k_cu_787f34764cuda3std3__45__cpo6cbeginE - _ZN34_INTERNAL_f56527f3_4_k_cu_787f34766thrust24THRUST_300001_SM_1000_NS12placeholders2_3E)
_ZN34_INTERNAL_f56527f3_4_k_cu_787f34766thrust24THRUST_300001_SM_1000_NS12placeholders2_3E:
	.zero		1
	.type		_ZN34_INTERNAL_f56527f3_4_k_cu_787f34764cuda3std3__45__cpo6cbeginE,@object
	.size		_ZN34_INTERNAL_f56527f3_4_k_cu_787f34764cuda3std3__45__cpo6cbeginE,(_ZN34_INTERNAL_f56527f3_4_k_cu_787f34764cuda3std6ranges3__45__cpo6cbeginE - _ZN34_INTERNAL_f56527f3_4_k_cu_787f34764cuda3std3__45__cpo6cbeginE)
_ZN34_INTERNAL_f56527f3_4_k_cu_787f34764cuda3std3__45__cpo6cbeginE:
	.zero		1
	.type		_ZN34_INTERNAL_f56527f3_4_k_cu_787f34764cuda3std6ranges3__45__cpo6cbeginE,@object
	.size		_ZN34_INTERNAL_f56527f3_4_k_cu_787f34764cuda3std6ranges3__45__cpo6cbeginE,(_ZN34_INTERNAL_f56527f3_4_k_cu_787f34766thrust24THRUST_300001_SM_1000_NS12placeholders2_7E - _ZN34_INTERNAL_f56527f3_4_k_cu_787f34764cuda3std6ranges3__45__cpo6cbeginE)
_ZN34_INTERNAL_f56527f3_4_k_cu_787f34764cuda3std6ranges3__45__cpo6cbeginE:
	.zero		1
	.type		_ZN34_INTERNAL_f56527f3_4_k_cu_787f34766thrust24THRUST_300001_SM_1000_NS12placeholders2_7E,@object
	.size		_ZN34_INTERNAL_f56527f3_4_k_cu_787f34766thrust24THRUST_300001_SM_1000_NS12placeholders2_7E,(_ZN34_INTERNAL_f56527f3_4_k_cu_787f34764cuda3std3__45__cpo7crbeginE - _ZN34_INTERNAL_f56527f3_4_k_cu_787f34766thrust24THRUST_300001_SM_1000_NS12placeholders2_7E)
_ZN34_INTERNAL_f56527f3_4_k_cu_787f34766thrust24THRUST_300001_SM_1000_NS12placeholders2_7E:
	.zero		1
	.type		_ZN34_INTERNAL_f56527f3_4_k_cu_787f34764cuda3std3__45__cpo7crbeginE,@object
	.size		_ZN34_INTERNAL_f56527f3_4_k_cu_787f34764cuda3std3__45__cpo7crbeginE,(_ZN34_INTERNAL_f56527f3_4_k_cu_787f34764cuda3std6ranges3__45__cpo4nextE - _ZN34_INTERNAL_f56527f3_4_k_cu_787f34764cuda3std3__45__cpo7crbeginE)
_ZN34_INTERNAL_f56527f3_4_k_cu_787f34764cuda3std3__45__cpo7crbeginE:
	.zero		1
	.type		_ZN34_INTERNAL_f56527f3_4_k_cu_787f34764cuda3std6ranges3__45__cpo4nextE,@object
	.size		_ZN34_INTERNAL_f56527f3_4_k_cu_787f34764cuda3std6ranges3__45__cpo4nextE,(_ZN34_INTERNAL_f56527f3_4_k_cu_787f34764cuda3std6ranges3__45__cpo4swapE - _ZN34_INTERNAL_f56527f3_4_k_cu_787f34764cuda3std6ranges3__45__cpo4nextE)
_ZN34_INTERNAL_f56527f3_4_k_cu_787f34764cuda3std6ranges3__45__cpo4nextE:
	.zero		1
	.type		_ZN34_INTERNAL_f56527f3_4_k_cu_787f34764cuda3std6ranges3__45__cpo4swapE,@object
	.size		_ZN34_INTERNAL_f56527f3_4_k_cu_787f34764cuda3std6ranges3__45__cpo4swapE,(_ZN34_INTERNAL_f56527f3_4_k_cu_787f34766thrust24THRUST_300001_SM_1000_NS8cuda_cub10par_nosyncE - _ZN34_INTERNAL_f56527f3_4_k_cu_787f34764cuda3std6ranges3__45__cpo4swapE)
_ZN34_INTERNAL_f56527f3_4_k_cu_787f34764cuda3std6ranges3__45__cpo4swapE:
	.zero		1
	.type		_ZN34_INTERNAL_f56527f3_4_k_cu_787f34766thrust24THRUST_300001_SM_1000_NS8cuda_cub10par_nosyncE,@object
	.size		_ZN34_INTERNAL_f56527f3_4_k_cu_787f34766thrust24THRUST_300001_SM_1000_NS8cuda_cub10par_nosyncE,(_ZN34_INTERNAL_f56527f3_4_k_cu_787f34766thrust24THRUST_300001_SM_1000_NS12placeholders2_9E - _ZN34_INTERNAL_f56527f3_4_k_cu_787f34766thrust24THRUST_300001_SM_1000_NS8cuda_cub10par_nosyncE)
_ZN34_INTERNAL_f56527f3_4_k_cu_787f34766thrust24THRUST_300001_SM_1000_NS8cuda_cub10par_nosyncE:
	.zero		1
	.type		_ZN34_INTERNAL_f56527f3_4_k_cu_787f34766thrust24THRUST_300001_SM_1000_NS12placeholders2_9E,@object
	.size		_ZN34_INTERNAL_f56527f3_4_k_cu_787f34766thrust24THRUST_300001_SM_1000_NS12placeholders2_9E,(_ZN34_INTERNAL_f56527f3_4_k_cu_787f34764cuda3std3__436_GLOBAL__N__f56527f3_4_k_cu_787f34766ignoreE - _ZN34_INTERNAL_f56527f3_4_k_cu_787f34766thrust24THRUST_300001_SM_1000_NS12placeholders2_9E)
_ZN34_INTERNAL_f56527f3_4_k_cu_787f34766thrust24THRUST_300001_SM_1000_NS12placeholders2_9E:
	.zero		1
	.type		_ZN34_INTERNAL_f56527f3_4_k_cu_787f34764cuda3std3__436_GLOBAL__N__f56527f3_4_k_cu_787f34766ignoreE,@object
	.size		_ZN34_INTERNAL_f56527f3_4_k_cu_787f34764cuda3std3__436_GLOBAL__N__f56527f3_4_k_cu_787f34766ignoreE,(_ZN34_INTERNAL_f56527f3_4_k_cu_787f34764cuda3std6ranges3__45__cpo4dataE - _ZN34_INTERNAL_f56527f3_4_k_cu_787f34764cuda3std3__436_GLOBAL__N__f56527f3_4_k_cu_787f34766ignoreE)
_ZN34_INTERNAL_f56527f3_4_k_cu_787f34764cuda3std3__436_GLOBAL__N__f56527f3_4_k_cu_787f34766ignoreE:
	.zero		1
	.type		_ZN34_INTERNAL_f56527f3_4_k_cu_787f34764cuda3std6ranges3__45__cpo4dataE,@object
	.size		_ZN34_INTERNAL_f56527f3_4_k_cu_787f34764cuda3std6ranges3__45__cpo4dataE,(_ZN34_INTERNAL_f56527f3_4_k_cu_787f34766thrust24THRUST_300001_SM_1000_NS12placeholders2_1E - _ZN34_INTERNAL_f56527f3_4_k_cu_787f34764cuda3std6ranges3__45__cpo4dataE)
_ZN34_INTERNAL_f56527f3_4_k_cu_787f34764cuda3std6ranges3__45__cpo4dataE:
	.zero		1
	.type		_ZN34_INTERNAL_f56527f3_4_k_cu_787f34766thrust24THRUST_300001_SM_1000_NS12placeholders2_1E,@object
	.size		_ZN34_INTERNAL_f56527f3_4_k_cu_787f34766thrust24THRUST_300001_SM_1000_NS12placeholders2_1E,(_ZN34_INTERNAL_f56527f3_4_k_cu_787f34764cuda3std3__45__cpo5beginE - _ZN34_INTERNAL_f56527f3_4_k_cu_787f34766thrust24THRUST_300001_SM_1000_NS12placeholders2_1E)
_ZN34_INTERNAL_f56527f3_4_k_cu_787f34766thrust24THRUST_300001_SM_1000_NS12placeholders2_1E:
	.zero		1
	.type		_ZN34_INTERNAL_f56527f3_4_k_cu_787f34764cuda3std3__45__cpo5beginE,@object
	.size		_ZN34_INTERNAL_f56527f3_4_k_cu_787f34764cuda3std3__45__cpo5beginE,(_ZN34_INTERNAL_f56527f3_4_k_cu_787f34764cuda3std6ranges3__45__cpo5beginE - _ZN34_INTERNAL_f56527f3_4_k_cu_787f34764cuda3std3__45__cpo5beginE)
_ZN34_INTERNAL_f56527f3_4_k_cu_787f34764cuda3std3__45__cpo5beginE:
	.zero		1
	.type		_ZN34_INTERNAL_f56527f3_4_k_cu_787f34764cuda3std6ranges3__45__cpo5beginE,@object
	.size		_ZN34_INTERNAL_f56527f3_4_k_cu_787f34764cuda3std6ranges3__45__cpo5beginE,(_ZN34_INTERNAL_f56527f3_4_k_cu_787f34766thrust24THRUST_300001_SM_1000_NS12placeholders2_5E - _ZN34_INTERNAL_f56527f3_4_k_cu_787f34764cuda3std6ranges3__45__cpo5beginE)
_ZN34_INTERNAL_f56527f3_4_k_cu_787f34764cuda3std6ranges3__45__cpo5beginE:
	.zero		1
	.type		_ZN34_INTERNAL_f56527f3_4_k_cu_787f34766thrust24THRUST_300001_SM_1000_NS12placeholders2_5E,@object
	.size		_ZN34_INTERNAL_f56527f3_4_k_cu_787f34766thrust24THRUST_300001_SM_1000_NS12placeholders2_5E,(_ZN34_INTERNAL_f56527f3_4_k_cu_787f34764cuda3std3__45__cpo6rbeginE - _ZN34_INTERNAL_f56527f3_4_k_cu_787f34766thrust24THRUST_300001_SM_1000_NS12placeholders2_5E)
_ZN34_INTERNAL_f56527f3_4_k_cu_787f34766thrust24THRUST_300001_SM_1000_NS12placeholders2_5E:
	.zero		1
	.type		_ZN34_INTERNAL_f56527f3_4_k_cu_787f34764cuda3std3__45__cpo6rbeginE,@object
	.size		_ZN34_INTERNAL_f56527f3_4_k_cu_787f34764cuda3std3__45__cpo6rbeginE,(_ZN34_INTERNAL_f56527f3_4_k_cu_787f34764cuda3std6ranges3__45__cpo7advanceE - _ZN34_INTERNAL_f56527f3_4_k_cu_787f34764cuda3std3__45__cpo6rbeginE)
_ZN34_INTERNAL_f56527f3_4_k_cu_787f34764cuda3std3__45__cpo6rbeginE:
	.zero		1
	.type		_ZN34_INTERNAL_f56527f3_4_k_cu_787f34764cuda3std6ranges3__45__cpo7advanceE,@object
	.size		_ZN34_INTERNAL_f56527f3_4_k_cu_787f34764cuda3std6ranges3__45__cpo7advanceE,(_ZN34_INTERNAL_f56527f3_4_k_cu_787f34764cuda3std3__47nulloptE - _ZN34_INTERNAL_f56527f3_4_k_cu_787f34764cuda3std6ranges3__45__cpo7advanceE)
_ZN34_INTERNAL_f56527f3_4_k_cu_787f34764cuda3std6ranges3__45__cpo7advanceE:
	.zero		1
	.type		_ZN34_INTERNAL_f56527f3_4_k_cu_787f34764cuda3std3__47nulloptE,@object
	.size		_ZN34_INTERNAL_f56527f3_4_k_cu_787f34764cuda3std3__47nulloptE,(_ZN34_INTERNAL_f56527f3_4_k_cu_787f34764cuda3std6ranges3__45__cpo8distanceE - _ZN34_INTERNAL_f56527f3_4_k_cu_787f34764cuda3std3__47nulloptE)
_ZN34_INTERNAL_f56527f3_4_k_cu_787f34764cuda3std3__47nulloptE:
	.zero		1
	.type		_ZN34_INTERNAL_f56527f3_4_k_cu_787f34764cuda3std6ranges3__45__cpo8distanceE,@object
	.size		_ZN34_INTERNAL_f56527f3_4_k_cu_787f34764cuda3std6ranges3__45__cpo8distanceE,(_ZN34_INTERNAL_f56527f3_4_k_cu_787f34766thrust24THRUST_300001_SM_1000_NS12placeholders3_10E - _ZN34_INTERNAL_f56527f3_4_k_cu_787f34764cuda3std6ranges3__45__cpo8distanceE)
_ZN34_INTERNAL_f56527f3_4_k_cu_787f34764cuda3std6ranges3__45__cpo8distanceE:
	.zero		1
	.type		_ZN34_INTERNAL_f56527f3_4_k_cu_787f34766thrust24THRUST_300001_SM_1000_NS12placeholders3_10E,@object
	.size		_ZN34_INTERNAL_f56527f3_4_k_cu_787f34766thrust24THRUST_300001_SM_1000_NS12placeholders3_10E,(_ZN34_INTERNAL_f56527f3_4_k_cu_787f34764cuda3std3__419piecewise_constructE - _ZN34_INTERNAL_f56527f3_4_k_cu_787f34766thrust24THRUST_300001_SM_1000_NS12placeholders3_10E)
_ZN34_INTERNAL_f56527f3_4_k_cu_787f34766thrust24THRUST_300001_SM_1000_NS12placeholders3_10E:
	.zero		1
	.type		_ZN34_INTERNAL_f56527f3_4_k_cu_787f34764cuda3std3__419piecewise_constructE,@object
	.size		_ZN34_INTERNAL_f56527f3_4_k_cu_787f34764cuda3std3__419piecewise_constructE,(_ZN34_INTERNAL_f56527f3_4_k_cu_787f34764cuda3std6ranges3__45__cpo5cdataE - _ZN34_INTERNAL_f56527f3_4_k_cu_787f34764cuda3std3__419piecewise_constructE)
_ZN34_INTERNAL_f56527f3_4_k_cu_787f34764cuda3std3__419piecewise_constructE:
	.zero		1
	.type		_ZN34_INTERNAL_f56527f3_4_k_cu_787f34764cuda3std6ranges3__45__cpo5cdataE,@object
	.size		_ZN34_INTERNAL_f56527f3_4_k_cu_787f34764cuda3std6ranges3__45__cpo5cdataE,(_ZN34_INTERNAL_f56527f3_4_k_cu_787f34766thrust24THRUST_300001_SM_1000_NS12placeholders2_2E - _ZN34_INTERNAL_f56527f3_4_k_cu_787f34764cuda3std6ranges3__45__cpo5cdataE)
_ZN34_INTERNAL_f56527f3_4_k_cu_787f34764cuda3std6ranges3__45__cpo5cdataE:
	.zero		1
	.type		_ZN34_INTERNAL_f56527f3_4_k_cu_787f34766thrust24THRUST_300001_SM_1000_NS12placeholders2_2E,@object
	.size		_ZN34_INTERNAL_f56527f3_4_k_cu_787f34766thrust24THRUST_300001_SM_1000_NS12placeholders2_2E,(_ZN34_INTERNAL_f56527f3_4_k_cu_787f34764cuda3std3__45__cpo3endE - _ZN34_INTERNAL_f56527f3_4_k_cu_787f34766thrust24THRUST_300001_SM_1000_NS12placeholders2_2E)
_ZN34_INTERNAL_f56527f3_4_k_cu_787f34766thrust24THRUST_300001_SM_1000_NS12placeholders2_2E:
	.zero		1
	.type		_ZN34_INTERNAL_f56527f3_4_k_cu_787f34764cuda3std3__45__cpo3endE,@object
	.size		_ZN34_INTERNAL_f56527f3_4_k_cu_787f34764cuda3std3__45__cpo3endE,(_ZN34_INTERNAL_f56527f3_4_k_cu_787f34764cuda3std6ranges3__45__cpo3endE - _ZN34_INTERNAL_f56527f3_4_k_cu_787f34764cuda3std3__45__cpo3endE)
_ZN34_INTERNAL_f56527f3_4_k_cu_787f34764cuda3std3__45__cpo3endE:
	.zero		1
	.type		_ZN34_INTERNAL_f56527f3_4_k_cu_787f34764cuda3std6ranges3__45__cpo3endE,@object
	.size		_ZN34_INTERNAL_f56527f3_4_k_cu_787f34764cuda3std6ranges3__45__cpo3endE,(_ZN34_INTERNAL_f56527f3_4_k_cu_787f34766thrust24THRUST_300001_SM_1000_NS12placeholders2_6E - _ZN34_INTERNAL_f56527f3_4_k_cu_787f34764cuda3std6ranges3__45__cpo3endE)
_ZN34_INTERNAL_f56527f3_4_k_cu_787f34764cuda3std6ranges3__45__cpo3endE:
	.zero		1
	.type		_ZN34_INTERNAL_f56527f3_4_k_cu_787f34766thrust24THRUST_300001_SM_1000_NS12placeholders2_6E,@object
	.size		_ZN34_INTERNAL_f56527f3_4_k_cu_787f34766thrust24THRUST_300001_SM_1000_NS12placeholders2_6E,(_ZN34_INTERNAL_f56527f3_4_k_cu_787f34764cuda3std3__45__cpo4rendE - _ZN34_INTERNAL_f56527f3_4_k_cu_787f34766thrust24THRUST_300001_SM_1000_NS12placeholders2_6E)
_ZN34_INTERNAL_f56527f3_4_k_cu_787f34766thrust24THRUST_300001_SM_1000_NS12placeholders2_6E:
	.zero		1
	.type		_ZN34_INTERNAL_f56527f3_4_k_cu_787f34764cuda3std3__45__cpo4rendE,@object
	.size		_ZN34_INTERNAL_f56527f3_4_k_cu_787f34764cuda3std3__45__cpo4rendE,(_ZN34_INTERNAL_f56527f3_4_k_cu_787f34764cuda3std6ranges3__45__cpo9iter_swapE - _ZN34_INTERNAL_f56527f3_4_k_cu_787f34764cuda3std3__45__cpo4rendE)
_ZN34_INTERNAL_f56527f3_4_k_cu_787f34764cuda3std3__45__cpo4rendE:
	.zero		1
	.type		_ZN34_INTERNAL_f56527f3_4_k_cu_787f34764cuda3std6ranges3__45__cpo9iter_swapE,@object
	.size		_ZN34_INTERNAL_f56527f3_4_k_cu_787f34764cuda3std6ranges3__45__cpo9iter_swapE,(_ZN34_INTERNAL_f56527f3_4_k_cu_787f34764cuda3std3__48unexpectE - _ZN34_INTERNAL_f56527f3_4_k_cu_787f34764cuda3std6ranges3__45__cpo9iter_swapE)
_ZN34_INTERNAL_f56527f3_4_k_cu_787f34764cuda3std6ranges3__45__cpo9iter_swapE:
	.zero		1
	.type		_ZN34_INTERNAL_f56527f3_4_k_cu_787f34764cuda3std3__48unexpectE,@object
	.size		_ZN34_INTERNAL_f56527f3_4_k_cu_787f34764cuda3std3__48unexpectE,(_ZN34_INTERNAL_f56527f3_4_k_cu_787f34766thrust24THRUST_300001_SM_1000_NS8cuda_cub3parE - _ZN34_INTERNAL_f56527f3_4_k_cu_787f34764cuda3std3__48unexpectE)
_ZN34_INTERNAL_f56527f3_4_k_cu_787f34764cuda3std3__48unexpectE:
	.zero		1
	.type		_ZN34_INTERNAL_f56527f3_4_k_cu_787f34766thrust24THRUST_300001_SM_1000_NS8cuda_cub3parE,@object
	.size		_ZN34_INTERNAL_f56527f3_4_k_cu_787f34766thrust24THRUST_300001_SM_1000_NS8cuda_cub3parE,(_ZN34_INTERNAL_f56527f3_4_k_cu_787f34766thrust24THRUST_300001_SM_1000_NS12placeholders2_4E - _ZN34_INTERNAL_f56527f3_4_k_cu_787f34766thrust24THRUST_300001_SM_1000_NS8cuda_cub3parE)
_ZN34_INTERNAL_f56527f3_4_k_cu_787f34766thrust24THRUST_300001_SM_1000_NS8cuda_cub3parE:
	.zero		1
	.type		_ZN34_INTERNAL_f56527f3_4_k_cu_787f34766thrust24THRUST_300001_SM_1000_NS12placeholders2_4E,@object
	.size		_ZN34_INTERNAL_f56527f3_4_k_cu_787f34766thrust24THRUST_300001_SM_1000_NS12placeholders2_4E,(_ZN34_INTERNAL_f56527f3_4_k_cu_787f34764cuda3std3__45__cpo4cendE - _ZN34_INTERNAL_f56527f3_4_k_cu_787f34766thrust24THRUST_300001_SM_1000_NS12placeholders2_4E)
_ZN34_INTERNAL_f56527f3_4_k_cu_787f34766thrust24THRUST_300001_SM_1000_NS12placeholders2_4E:
	.zero		1
	.type		_ZN34_INTERNAL_f56527f3_4_k_cu_787f34764cuda3std3__45__cpo4cendE,@object
	.size		_ZN34_INTERNAL_f56527f3_4_k_cu_787f34764cuda3std3__45__cpo4cendE,(_ZN34_INTERNAL_f56527f3_4_k_cu_787f34764cuda3std6ranges3__45__cpo4cendE - _ZN34_INTERNAL_f56527f3_4_k_cu_787f34764cuda3std3__45__cpo4cendE)
_ZN34_INTERNAL_f56527f3_4_k_cu_787f34764cuda3std3__45__cpo4cendE:
	.zero		1
	.type		_ZN34_INTERNAL_f56527f3_4_k_cu_787f34764cuda3std6ranges3__45__cpo4cendE,@object
	.size		_ZN34_INTERNAL_f56527f3_4_k_cu_787f34764cuda3std6ranges3__45__cpo4cendE,(_ZN34_INTERNAL_f56527f3_4_k_cu_787f34764cuda3std3__420unreachable_sentinelE - _ZN34_INTERNAL_f56527f3_4_k_cu_787f34764cuda3std6ranges3__45__cpo4cendE)
_ZN34_INTERNAL_f56527f3_4_k_cu_787f34764cuda3std6ranges3__45__cpo4cendE:
	.zero		1
	.type		_ZN34_INTERNAL_f56527f3_4_k_cu_787f34764cuda3std3__420unreachable_sentinelE,@object
	.size		_ZN34_INTERNAL_f56527f3_4_k_cu_787f34764cuda3std3__420unreachable_sentinelE,(_ZN34_INTERNAL_f56527f3_4_k_cu_787f34764cuda3std6ranges3__45__cpo5ssizeE - _ZN34_INTERNAL_f56527f3_4_k_cu_787f34764cuda3std3__420unreachable_sentinelE)
_ZN34_INTERNAL_f56527f3_4_k_cu_787f34764cuda3std3__420unreachable_sentinelE:
	.zero		1
	.type		_ZN34_INTERNAL_f56527f3_4_k_cu_787f34764cuda3std6ranges3__45__cpo5ssizeE,@object
	.size		_ZN34_INTERNAL_f56527f3_4_k_cu_787f34764cuda3std6ranges3__45__cpo5ssizeE,(_ZN34_INTERNAL_f56527f3_4_k_cu_787f34766thrust24THRUST_300001_SM_1000_NS12placeholders2_8E - _ZN34_INTERNAL_f56527f3_4_k_cu_787f34764cuda3std6ranges3__45__cpo5ssizeE)
_ZN34_INTERNAL_f56527f3_4_k_cu_787f34764cuda3std6ranges3__45__cpo5ssizeE:
	.zero		1
	.type		_ZN34_INTERNAL_f56527f3_4_k_cu_787f34766thrust24THRUST_300001_SM_1000_NS12placeholders2_8E,@object
	.size		_ZN34_INTERNAL_f56527f3_4_k_cu_787f34766thrust24THRUST_300001_SM_1000_NS12placeholders2_8E,(_ZN34_INTERNAL_f56527f3_4_k_cu_787f34764cuda3std3__45__cpo5crendE - _ZN34_INTERNAL_f56527f3_4_k_cu_787f34766thrust24THRUST_300001_SM_1000_NS12placeholders2_8E)
_ZN34_INTERNAL_f56527f3_4_k_cu_787f34766thrust24THRUST_300001_SM_1000_NS12placeholders2_8E:
	.zero		1
	.type		_ZN34_INTERNAL_f56527f3_4_k_cu_787f34764cuda3std3__45__cpo5crendE,@object
	.size		_ZN34_INTERNAL_f56527f3_4_k_cu_787f34764cuda3std3__45__cpo5crendE,(_ZN34_INTERNAL_f56527f3_4_k_cu_787f34764cuda3std6ranges3__45__cpo4prevE - _ZN34_INTERNAL_f56527f3_4_k_cu_787f34764cuda3std3__45__cpo5crendE)
_ZN34_INTERNAL_f56527f3_4_k_cu_787f34764cuda3std3__45__cpo5crendE:
	.zero		1
	.type		_ZN34_INTERNAL_f56527f3_4_k_cu_787f34764cuda3std6ranges3__45__cpo4prevE,@object
	.size		_ZN34_INTERNAL_f56527f3_4_k_cu_787f34764cuda3std6ranges3__45__cpo4prevE,(_ZN34_INTERNAL_f56527f3_4_k_cu_787f34764cuda3std6ranges3__45__cpo9iter_moveE - _ZN34_INTERNAL_f56527f3_4_k_cu_787f34764cuda3std6ranges3__45__cpo4prevE)
_ZN34_INTERNAL_f56527f3_4_k_cu_787f34764cuda3std6ranges3__45__cpo4prevE:
	.zero		1
	.type		_ZN34_INTERNAL_f56527f3_4_k_cu_787f34764cuda3std6ranges3__45__cpo9iter_moveE,@object
	.size		_ZN34_INTERNAL_f56527f3_4_k_cu_787f34764cuda3std6ranges3__45__cpo9iter_moveE,(_ZN34_INTERNAL_f56527f3_4_k_cu_787f34766thrust24THRUST_300001_SM_1000_NS6system6detail10sequential3seqE - _ZN34_INTERNAL_f56527f3_4_k_cu_787f34764cuda3std6ranges3__45__cpo9iter_moveE)
_ZN34_INTERNAL_f56527f3_4_k_cu_787f34764cuda3std6ranges3__45__cpo9iter_moveE:
	.zero		1
	.type		_ZN34_INTERNAL_f56527f3_4_k_cu_787f34766thrust24THRUST_300001_SM_1000_NS6system6detail10sequential3seqE,@object
	.size		_ZN34_INTERNAL_f56527f3_4_k_cu_787f34766thrust24THRUST_300001_SM_1000_NS6system6detail10sequential3seqE,(.L_31 - _ZN34_INTERNAL_f56527f3_4_k_cu_787f34766thrust24THRUST_300001_SM_1000_NS6system6detail10sequential3seqE)
_ZN34_INTERNAL_f56527f3_4_k_cu_787f34766thrust24THRUST_300001_SM_1000_NS6system6detail10sequential3seqE:
	.zero		1
.L_31:


//--------------------- .nv.shared._ZN3cub18CUB_300001_SM_10006detail6reduce18DeviceReduceKernelINS2_10policy_hubIfyN4cuda3std3__44plusIfEEE10Policy1000EN6thrust24THRUST_300001_SM_1000_NS18transform_iteratorINSD_12zip_functionINS7_10multipliesIfEEEENSD_12zip_iteratorINS7_5tupleIJNSD_6detail15normal_iteratorINSD_10device_ptrIdEEEESP_EEEEENSD_11use_defaultESS_EEyS9_fNS7_10__identityEEEvT0_PT3_T1_NS0_13GridEvenShareISY_EET2_T4_ --------------------------
	.section	.nv.shared._ZN3cub18CUB_300001_SM_10006detail6reduce18DeviceReduceKernelINS2_10policy_hubIfyN4cuda3std3__44plusIfEEE10Policy1000EN6thrust24THRUST_300001_SM_1000_NS18transform_iteratorINSD_12zip_functionINS7_10multipliesIfEEEENSD_12zip_iteratorINS7_5tupleIJNSD_6detail15normal_iteratorINSD_10device_ptrIdEEEESP_EEEEENSD_11use_defaultESS_EEyS9_fNS7_10__identityEEEvT0_PT3_T1_NS0_13GridEvenShareISY_EET2_T4_,"aw",@nobits
	.sectionflags	@""
	.align	4
.nv.shared._ZN3cub18CUB_300001_SM_10006detail6reduce18DeviceReduceKernelINS2_10policy_hubIfyN4cuda3std3__44plusIfEEE10Policy1000EN6thrust24THRUST_300001_SM_1000_NS18transform_iteratorINSD_12zip_functionINS7_10multipliesIfEEEENSD_12zip_iteratorINS7_5tupleIJNSD_6detail15normal_iteratorINSD_10device_ptrIdEEEESP_EEEEENSD_11use_defaultESS_EEyS9_fNS7_10__identityEEEvT0_PT3_T1_NS0_13GridEvenShareISY_EET2_T4_:
	.zero		1068


//--------------------- .nv.shared._ZN3cub18CUB_300001_SM_10006detail6reduce28DeviceReduceSingleTileKernelINS2_10policy_hubIfyN4cuda3std3__44plusIfEEE10Policy1000EN6thrust24THRUST_300001_SM_1000_NS18transform_iteratorINSD_12zip_functionINS7_10multipliesIfEEEENSD_12zip_iteratorINS7_5tupleIJNSD_6detail15normal_iteratorINSD_10device_ptrIdEEEESP_EEEEENSD_11use_defaultESS_EEPfyS9_ffNS7_10__identityEEEvT0_T1_T2_T3_T4_T6_ --------------------------
	.section	.nv.shared._ZN3cub18CUB_300001_SM_10006detail6reduce28DeviceReduceSingleTileKernelINS2_10policy_hubIfyN4cuda3std3__44plusIfEEE10Policy1000EN6thrust24THRUST_300001_SM_1000_NS18transform_iteratorINSD_12zip_functionINS7_10multipliesIfEEEENSD_12zip_iteratorINS7_5tupleIJNSD_6detail15normal_iteratorINSD_10device_ptrIdEEEESP_EEEEENSD_11use_defaultESS_EEPfyS9_ffNS7_10__identityEEEvT0_T1_T2_T3_T4_T6_,"aw",@nobits
	.sectionflags	@""
	.align	4
.nv.shared._ZN3cub18CUB_300001_SM_10006detail6reduce28DeviceReduceSingleTileKernelINS2_10policy_hubIfyN4cuda3std3__44plusIfEEE10Policy1000EN6thrust24THRUST_300001_SM_1000_NS18transform_iteratorINSD_12zip_functionINS7_10multipliesIfEEEENSD_12zip_iteratorINS7_5tupleIJNSD_6detail15normal_iteratorINSD_10device_ptrIdEEEESP_EEEEENSD_11use_defaultESS_EEPfyS9_ffNS7_10__identityEEEvT0_T1_T2_T3_T4_T6_:
	.zero		1068


//--------------------- .nv.shared._ZN3cub18CUB_300001_SM_10006detail6reduce28DeviceReduceSingleTileKernelINS2_10policy_hubIfjN4cuda3std3__44plusIfEEE10Policy1000EPfSC_iS9_ffNS7_10__identityEEEvT0_T1_T2_T3_T4_T6_ --------------------------
	.section	.nv.shared._ZN3cub18CUB_300001_SM_10006detail6reduce28DeviceReduceSingleTileKernelINS2_10policy_hubIfjN4cuda3std3__44plusIfEEE10Policy1000EPfSC_iS9_ffNS7_10__identityEEEvT0_T1_T2_T3_T4_T6_,"aw",@nobits
	.sectionflags	@""
	.align	4
.nv.shared._ZN3cub18CUB_300001_SM_10006detail6reduce28DeviceReduceSingleTileKernelINS2_10policy_hubIfjN4cuda3std3__44plusIfEEE10Policy1000EPfSC_iS9_ffNS7_10__identityEEEvT0_T1_T2_T3_T4_T6_:
	.zero		1108


//--------------------- .nv.shared._ZN3cub18CUB_300001_SM_10006detail6reduce18DeviceReduceKernelINS2_10policy_hubIfjN4cuda3std3__44plusIfEEE10Policy1000EN6thrust24THRUST_300001_SM_1000_NS18transform_iteratorINSD_12zip_functionINS7_10multipliesIfEEEENSD_12zip_iteratorINS7_5tupleIJNSD_6detail15normal_iteratorINSD_10device_ptrIdEEEESP_EEEEENSD_11use_defaultESS_EEjS9_fNS7_10__identityEEEvT0_PT3_T1_NS0_13GridEvenShareISY_EET2_T4_ --------------------------
	.section	.nv.shared._ZN3cub18CUB_300001_SM_10006detail6reduce18DeviceReduceKernelINS2_10policy_hubIfjN4cuda3std3__44plusIfEEE10Policy1000EN6thrust24THRUST_300001_SM_1000_NS18transform_iteratorINSD_12zip_functionINS7_10multipliesIfEEEENSD_12zip_iteratorINS7_5tupleIJNSD_6detail15normal_iteratorINSD_10device_ptrIdEEEESP_EEEEENSD_11use_defaultESS_EEjS9_fNS7_10__identityEEEvT0_PT3_T1_NS0_13GridEvenShareISY_EET2_T4_,"aw",@nobits
	.sectionflags	@""
	.align	4
.nv.shared._ZN3cub18CUB_300001_SM_10006detail6reduce18DeviceReduceKernelINS2_10policy_hubIfjN4cuda3std3__44plusIfEEE10Policy1000EN6thrust24THRUST_300001_SM_1000_NS18transform_iteratorINSD_12zip_functionINS7_10multipliesIfEEEENSD_12zip_iteratorINS7_5tupleIJNSD_6detail15normal_iteratorINSD_10device_ptrIdEEEESP_EEEEENSD_11use_defaultESS_EEjS9_fNS7_10__identityEEEvT0_PT3_T1_NS0_13GridEvenShareISY_EET2_T4_:
	.zero		1108


//--------------------- .nv.shared._ZN3cub18CUB_300001_SM_10006detail6reduce28DeviceReduceSingleTileKernelINS2_10policy_hubIfjN4cuda3std3__44plusIfEEE10Policy1000EN6thrust24THRUST_300001_SM_1000_NS18transform_iteratorINSD_12zip_functionINS7_10multipliesIfEEEENSD_12zip_iteratorINS7_5tupleIJNSD_6detail15normal_iteratorINSD_10device_ptrIdEEEESP_EEEEENSD_11use_defaultESS_EEPfjS9_ffNS7_10__identityEEEvT0_T1_T2_T3_T4_T6_ --------------------------
	.section	.nv.shared._ZN3cub18CUB_300001_SM_10006detail6reduce28DeviceReduceSingleTileKernelINS2_10policy_hubIfjN4cuda3std3__44plusIfEEE10Policy1000EN6thrust24THRUST_300001_SM_1000_NS18transform_iteratorINSD_12zip_functionINS7_10multipliesIfEEEENSD_12zip_iteratorINS7_5tupleIJNSD_6detail15normal_iteratorINSD_10device_ptrIdEEEESP_EEEEENSD_11use_defaultESS_EEPfjS9_ffNS7_10__identityEEEvT0_T1_T2_T3_T4_T6_,"aw",@nobits
	.sectionflags	@""
	.align	4
.nv.shared._ZN3cub18CUB_300001_SM_10006detail6reduce28DeviceReduceSingleTileKernelINS2_10policy_hubIfjN4cuda3std3__44plusIfEEE10Policy1000EN6thrust24THRUST_300001_SM_1000_NS18transform_iteratorINSD_12zip_functionINS7_10multipliesIfEEEENSD_12zip_iteratorINS7_5tupleIJNSD_6detail15normal_iteratorINSD_10device_ptrIdEEEESP_EEEEENSD_11use_defaultESS_EEPfjS9_ffNS7_10__identityEEEvT0_T1_T2_T3_T4_T6_:
	.zero		1108


//--------------------- .nv.constant0._ZN3cub18CUB_300001_SM_10006detail6reduce28DeviceReduceSingleTileKernelINS2_10policy_hubIfyN4cuda3std3__44plusIfEEE10Policy1000EPfSC_iS9_ffNS7_10__identityEEEvT0_T1_T2_T3_T4_T6_ --------------------------
	.section	.nv.constant0._ZN3cub18CUB_300001_SM_10006detail6reduce28DeviceReduceSingleTileKernelINS2_10policy_hubIfyN4cuda3std3__44plusIfEEE10Policy1000EPfSC_iS9_ffNS7_10__identityEEEvT0_T1_T2_T3_T4_T6_,"a",@progbits
	.sectionflags	@""
	.align	4
.nv.constant0._ZN3cub18CUB_300001_SM_10006detail6reduce28DeviceReduceSingleTileKernelINS2_10policy_hubIfyN4cuda3std3__44plusIfEEE10Policy1000EPfSC_iS9_ffNS7_10__identityEEEvT0_T1_T2_T3_T4_T6_:
	.zero		925


//--------------------- .nv.constant0._ZN3cub18CUB_300001_SM_10006detail6reduce18DeviceReduceKernelINS2_10policy_hubIfyN4cuda3std3__44plusIfEEE10Policy1000EN6thrust24THRUST_300001_SM_1000_NS18transform_iteratorINSD_12zip_functionINS7_10multipliesIfEEEENSD_12zip_iteratorINS7_5tupleIJNSD_6detail15normal_iteratorINSD_10device_ptrIdEEEESP_EEEEENSD_11use_defaultESS_EEyS9_fNS7_10__identityEEEvT0_PT3_T1_NS0_13GridEvenShareISY_EET2_T4_ --------------------------
	.section	.nv.constant0._ZN3cub18CUB_300001_SM_10006detail6reduce18DeviceReduceKernelINS2_10policy_hubIfyN4cuda3std3__44plusIfEEE10Policy1000EN6thrust24THRUST_300001_SM_1000_NS18transform_iteratorINSD_12zip_functionINS7_10multipliesIfEEEENSD_12zip_iteratorINS7_5tupleIJNSD_6detail15normal_iteratorINSD_10device_ptrIdEEEESP_EEEEENSD_11use_defaultESS_EEyS9_fNS7_10__identityEEEvT0_PT3_T1_NS0_13GridEvenShareISY_EET2_T4_,"a",@progbits
	.sectionflags	@""
	.align	4
.nv.constant0._ZN3cub18CUB_300001_SM_10006detail6reduce18DeviceReduceKernelINS2_10policy_hubIfyN4cuda3std3__44plusIfEEE10Policy1000EN6thrust24THRUST_300001_SM_1000_NS18transform_iteratorINSD_12zip_functionINS7_10multipliesIfEEEENSD_12zip_iteratorINS7_5tupleIJNSD_6detail15normal_iteratorINSD_10device_ptrIdEEEESP_EEEEENSD_11use_defaultESS_EEyS9_fNS7_10__identityEEEvT0_PT3_T1_NS0_13GridEvenShareISY_EET2_T4_:
	.zero		1010


//--------------------- .nv.constant0._ZN3cub18CUB_300001_SM_10006detail6reduce28DeviceReduceSingleTileKernelINS2_10policy_hubIfyN4cuda3std3__44plusIfEEE10Policy1000EN6thrust24THRUST_300001_SM_1000_NS18transform_iteratorINSD_12zip_functionINS7_10multipliesIfEEEENSD_12zip_iteratorINS7_5tupleIJNSD_6detail15normal_iteratorINSD_10device_ptrIdEEEESP_EEEEENSD_11use_defaultESS_EEPfyS9_ffNS7_10__identityEEEvT0_T1_T2_T3_T4_T6_ --------------------------
	.section	.nv.constant0._ZN3cub18CUB_300001_SM_10006detail6reduce28DeviceReduceSingleTileKernelINS2_10policy_hubIfyN4cuda3std3__44plusIfEEE10Policy1000EN6thrust24THRUST_300001_SM_1000_NS18transform_iteratorINSD_12zip_functionINS7_10multipliesIfEEEENSD_12zip_iteratorINS7_5tupleIJNSD_6detail15normal_iteratorINSD_10device_ptrIdEEEESP_EEEEENSD_11use_defaultESS_EEPfyS9_ffNS7_10__identityEEEvT0_T1_T2_T3_T4_T6_,"a",@progbits
	.sectionflags	@""
	.align	4
.nv.constant0._ZN3cub18CUB_300001_SM_10006detail6reduce28DeviceReduceSingleTileKernelINS2_10policy_hubIfyN4cuda3std3__44plusIfEEE10Policy1000EN6thrust24THRUST_300001_SM_1000_NS18transform_iteratorINSD_12zip_functionINS7_10multipliesIfEEEENSD_12zip_iteratorINS7_5tupleIJNSD_6detail15normal_iteratorINSD_10device_ptrIdEEEESP_EEEEENSD_11use_defaultESS_EEPfyS9_ffNS7_10__identityEEEvT0_T1_T2_T3_T4_T6_:
	.zero		945


//--------------------- .nv.constant0._ZN3cub18CUB_300001_SM_10006detail6reduce28DeviceReduceSingleTileKernelINS2_10policy_hubIfjN4cuda3std3__44plusIfEEE10Policy1000EPfSC_iS9_ffNS7_10__identityEEEvT0_T1_T2_T3_T4_T6_ --------------------------
	.section	.nv.constant0._ZN3cub18CUB_300001_SM_10006detail6reduce28DeviceReduceSingleTileKernelINS2_10policy_hubIfjN4cuda3std3__44plusIfEEE10Policy1000EPfSC_iS9_ffNS7_10__identityEEEvT0_T1_T2_T3_T4_T6_,"a",@progbits
	.sectionflags	@""
	.align	4
.nv.constant0._ZN3cub18CUB_300001_SM_10006detail6reduce28DeviceReduceSingleTileKernelINS2_10policy_hubIfjN4cuda3std3__44plusIfEEE10Policy1000EPfSC_iS9_ffNS7_10__identityEEEvT0_T1_T2_T3_T4_T6_:
	.zero		925


//--------------------- .nv.constant0._ZN3cub18CUB_300001_SM_10006detail6reduce18DeviceReduceKernelINS2_10policy_hubIfjN4cuda3std3__44plusIfEEE10Policy1000EN6thrust24THRUST_300001_SM_1000_NS18transform_iteratorINSD_12zip_functionINS7_10multipliesIfEEEENSD_12zip_iteratorINS7_5tupleIJNSD_6detail15normal_iteratorINSD_10device_ptrIdEEEESP_EEEEENSD_11use_defaultESS_EEjS9_fNS7_10__identityEEEvT0_PT3_T1_NS0_13GridEvenShareISY_EET2_T4_ --------------------------
	.section	.nv.constant0._ZN3cub18CUB_300001_SM_10006detail6reduce18DeviceReduceKernelINS2_10policy_hubIfjN4cuda3std3__44plusIfEEE10Policy1000EN6thrust24THRUST_300001_SM_1000_NS18transform_iteratorINSD_12zip_functionINS7_10multipliesIfEEEENSD_12zip_iteratorINS7_5tupleIJNSD_6detail15normal_iteratorINSD_10device_ptrIdEEEESP_EEEEENSD_11use_defaultESS_EEjS9_fNS7_10__identityEEEvT0_PT3_T1_NS0_13GridEvenShareISY_EET2_T4_,"a",@progbits
	.sectionflags	@""
	.align	4
.nv.constant0._ZN3cub18CUB_300001_SM_10006detail6reduce18DeviceReduceKernelINS2_10policy_hubIfjN4cuda3std3__44plusIfEEE10Policy1000EN6thrust24THRUST_300001_SM_1000_NS18transform_iteratorINSD_12zip_functionINS7_10multipliesIfEEEENSD_12zip_iteratorINS7_5tupleIJNSD_6detail15normal_iteratorINSD_10device_ptrIdEEEESP_EEEEENSD_11use_defaultESS_EEjS9_fNS7_10__identityEEEvT0_PT3_T1_NS0_13GridEvenShareISY_EET2_T4_:
	.zero		974


//--------------------- .nv.constant0._ZN3cub18CUB_300001_SM_10006detail6reduce28DeviceReduceSingleTileKernelINS2_10policy_hubIfjN4cuda3std3__44plusIfEEE10Policy1000EN6thrust24THRUST_300001_SM_1000_NS18transform_iteratorINSD_12zip_functionINS7_10multipliesIfEEEENSD_12zip_iteratorINS7_5tupleIJNSD_6detail15normal_iteratorINSD_10device_ptrIdEEEESP_EEEEENSD_11use_defaultESS_EEPfjS9_ffNS7_10__identityEEEvT0_T1_T2_T3_T4_T6_ --------------------------
	.section	.nv.constant0._ZN3cub18CUB_300001_SM_10006detail6reduce28DeviceReduceSingleTileKernelINS2_10policy_hubIfjN4cuda3std3__44plusIfEEE10Policy1000EN6thrust24THRUST_300001_SM_1000_NS18transform_iteratorINSD_12zip_functionINS7_10multipliesIfEEEENSD_12zip_iteratorINS7_5tupleIJNSD_6detail15normal_iteratorINSD_10device_ptrIdEEEESP_EEEEENSD_11use_defaultESS_EEPfjS9_ffNS7_10__identityEEEvT0_T1_T2_T3_T4_T6_,"a",@progbits
	.sectionflags	@""
	.align	4
.nv.constant0._ZN3cub18CUB_300001_SM_10006detail6reduce28DeviceReduceSingleTileKernelINS2_10policy_hubIfjN4cuda3std3__44plusIfEEE10Policy1000EN6thrust24THRUST_300001_SM_1000_NS18transform_iteratorINSD_12zip_functionINS7_10multipliesIfEEEENSD_12zip_iteratorINS7_5tupleIJNSD_6detail15normal_iteratorINSD_10device_ptrIdEEEESP_EEEEENSD_11use_defaultESS_EEPfjS9_ffNS7_10__identityEEEvT0_T1_T2_T3_T4_T6_:
	.zero		941


//--------------------- .nv.constant0._ZN3cub18CUB_300001_SM_10006detail9transform16transform_kernelINS2_10policy_hubILb1EN4cuda3std3__45tupleIJN6thrust24THRUST_300001_SM_1000_NS17counting_iteratorIiNSA_11use_defaultESC_SC_EEEEEE10policy1000El2dpIdENSA_6detail15normal_iteratorINSA_10device_ptrIdEEEEJSD_EEEvT0_iT1_T2_DpNS2_10kernel_argIT3_EE --------------------------
	.section	.nv.constant0._ZN3cub18CUB_300001_SM_10006detail9transform16transform_kernelINS2_10policy_hubILb1EN4cuda3std3__45tupleIJN6thrust24THRUST_300001_SM_1000_NS17counting_iteratorIiNSA_11use_defaultESC_SC_EEEEEE10policy1000El2dpIdENSA_6detail15normal_iteratorINSA_10device_ptrIdEEEEJSD_EEEvT0_iT1_T2_DpNS2_10kernel_argIT3_EE,"a",@progbits
	.sectionflags	@""
	.align	4
.nv.constant0._ZN3cub18CUB_300001_SM_10006detail9transform16transform_kernelINS2_10policy_hubILb1EN4cuda3std3__45tupleIJN6thrust24THRUST_300001_SM_1000_NS17counting_iteratorIiNSA_11use_defaultESC_SC_EEEEEE10policy1000El2dpIdENSA_6detail15normal_iteratorINSA_10device_ptrIdEEEEJSD_EEEvT0_iT1_T2_DpNS2_10kernel_argIT3_EE:
	.zero		968


//--------------------- .nv.constant0._ZN3cub18CUB_300001_SM_10006detail9transform16transform_kernelINS2_10policy_hubILb1EN4cuda3std3__45tupleIJN6thrust24THRUST_300001_SM_1000_NS17counting_iteratorIiNSA_11use_defaultESC_SC_EEEEEE10policy1000Ei2dpIdENSA_6detail15normal_iteratorINSA_10device_ptrIdEEEEJSD_EEEvT0_iT1_T2_DpNS2_10kernel_argIT3_EE --------------------------
	.section	.nv.constant0._ZN3cub18CUB_300001_SM_10006detail9transform16transform_kernelINS2_10policy_hubILb1EN4cuda3std3__45tupleIJN6thrust24THRUST_300001_SM_1000_NS17counting_iteratorIiNSA_11use_defaultESC_SC_EEEEEE10policy1000Ei2dpIdENSA_6detail15normal_iteratorINSA_10device_ptrIdEEEEJSD_EEEvT0_iT1_T2_DpNS2_10kernel_argIT3_EE,"a",@progbits
	.sectionflags	@""
	.align	4
.nv.constant0._ZN3cub18CUB_300001_SM_10006detail9transform16transform_kernelINS2_10policy_hubILb1EN4cuda3std3__45tupleIJN6thrust24THRUST_300001_SM_1000_NS17counting_iteratorIiNSA_11use_defaultESC_SC_EEEEEE10policy1000Ei2dpIdENSA_6detail15normal_iteratorINSA_10device_ptrIdEEEEJSD_EEEvT0_iT1_T2_DpNS2_10kernel_argIT3_EE:
	.zero		960


//--------------------- .nv.constant0._ZN3cub18CUB_300001_SM_10006detail8for_each13static_kernelINS2_12policy_hub_t12policy_500_tElN6thrust24THRUST_300001_SM_1000_NS8cuda_cub6__fill7functorINS7_6detail15normal_iteratorINS7_10device_ptrIdEEEEiEEEEvT0_T1_ --------------------------
	.section	.nv.constant0._ZN3cub18CUB_300001_SM_10006detail8for_each13static_kernelINS2_12policy_hub_t12policy_500_tElN6thrust24THRUST_300001_SM_1000_NS8cuda_cub6__fill7functorINS7_6detail15normal_iteratorINS7_10device_ptrIdEEEEiEEEEvT0_T1_,"a",@progbits
	.sectionflags	@""
	.align	4
.nv.constant0._ZN3cub18CUB_300001_SM_10006detail8for_each13static_kernelINS2_12policy_hub_t12policy_500_tElN6thrust24THRUST_300001_SM_1000_NS8cuda_cub6__fill7functorINS7_6detail15normal_iteratorINS7_10device_ptrIdEEEEiEEEEvT0_T1_:
	.zero		920


//--------------------- .nv.constant0._ZN3cub18CUB_300001_SM_10006detail11EmptyKernelIvEEvv --------------------------
	.section	.nv.constant0._ZN3cub18CUB_300001_SM_10006detail11EmptyKernelIvEEvv,"a",@progbits
	.sectionflags	@""
	.align	4
.nv.constant0._ZN3cub18CUB_300001_SM_10006detail11EmptyKernelIvEEvv:
	.zero		896


//--------------------- .nv.constant0._Z25gpu_matrix_multiplicationPdS_S_iii --------------------------
	.section	.nv.constant0._Z25gpu_matrix_multiplicationPdS_S_iii,"a",@progbits
	.sectionflags	@""
	.align	4
.nv.constant0._Z25gpu_matrix_multiplicationPdS_S_iii:
	.zero		932


//--------------------- SYMBOLS --------------------------

	.type		.nv.reservedSmem.offset0,@object
	.size		.nv.reservedSmem.offset0,0x4
	.type		.nv.reservedSmem.cap,@object
	.size		.nv.reservedSmem.cap,0x4
